def matmul_kernel(
    a_ptr,
    b_ptr,
    c_ptr,
    M,
    N,
    K,
    stride_am,
    stride_ak,
    stride_bk,
    stride_bn,
    stride_cm,
    stride_cn,
    BLOCK_M: tl.constexpr,
    BLOCK_N: tl.constexpr,
    BLOCK_K: tl.constexpr,
    GROUP_M: tl.constexpr,
):
    pid = tl.program_id(axis=0)
    num_pid_m = tl.cdiv(M, BLOCK_M)
    num_pid_n = tl.cdiv(N, BLOCK_N)
    num_pid_in_group = GROUP_M * num_pid_n
    group_id = pid // num_pid_in_group
    first_pid_m = group_id * GROUP_M
    group_size_m = min(num_pid_m - first_pid_m, GROUP_M)
    pid_m = first_pid_m + ((pid % num_pid_in_group) % group_size_m)
    pid_n = (pid % num_pid_in_group) // group_size_m

    offs_am = (pid_m * BLOCK_M + tl.arange(0, BLOCK_M)) % M
    offs_bn = (pid_n * BLOCK_N + tl.arange(0, BLOCK_N)) % N
    offs_k = tl.arange(0, BLOCK_K)
    a_ptrs = a_ptr + offs_am[:, None] * stride_am + offs_k[None, :] * stride_ak
    b_ptrs = b_ptr + offs_k[:, None] * stride_bk + offs_bn[None, :] * stride_bn

    acc = tl.zeros((BLOCK_M, BLOCK_N), dtype=tl.float32)
    for kk in range(0, tl.cdiv(K, BLOCK_K)):
        a = tl.load(a_ptrs, mask=offs_k[None, :] < K - kk * BLOCK_K, other=0.0)
        b = tl.load(b_ptrs, mask=offs_k[:, None] < K - kk * BLOCK_K, other=0.0)
        acc = tl.dot(a, b, acc)
        a_ptrs += BLOCK_K * stride_ak
        b_ptrs += BLOCK_K * stride_bk

    c = acc.to(c_ptr.dtype.element_ty)
    offs_cm = pid_m * BLOCK_M + tl.arange(0, BLOCK_M)
    offs_cn = pid_n * BLOCK_N + tl.arange(0, BLOCK_N)
    c_ptrs = c_ptr + offs_cm[:, None] * stride_cm + offs_cn[None, :] * stride_cn
    mask = (offs_cm[:, None] < M) & (offs_cn[None, :] < N)
    tl.store(c_ptrs, c, mask=mask)

# config = {"BLOCK_K": 128, "BLOCK_M": 512, "BLOCK_N": 256, "GROUP_M": 8, "arch": "sm_100", "dtype": "fp16", "num_ctas": 2, "num_stages": 3, "num_warps": 4}
# arch = sm_100


// ===== COMPILED SASS (sm_100a) =====

	.target	sm_100a

	.elftype	@"ET_EXEC"


//--------------------- .note.nv.tkinfo           --------------------------
	.section	.note.nv.tkinfo,"",@"SHT_NOTE"
	.sectionflags	@"SHF_NOTE_NV_TKINFO"
	.tkinfo
        /*0018*/ 	.word	0x00000081
        /*0030*/ 	.string	""
        /*0030*/ 	.string	"ptxas-blackwell"
        /*0030*/ 	.string	"Cuda compilation tools, release 12.9, V12.9.86"
        /*0030*/ 	.string	"Build cuda_12.9.r12.9/compiler.36037853_0"
        /*0030*/ 	.string	"-v  -suppress-debug-info  -lineinfo  -arch sm_100a "



//--------------------- .note.nv.cuver            --------------------------
	.section	.note.nv.cuver,"",@"SHT_NOTE"
	.sectionflags	@"SHF_NOTE_NV_CUVER"
        /*0018*/ 	.short	0x0001
        /*001a*/ 	.short	0x0064
        /*001c*/ 	.short	0x0001
        /*001e*/ 	.short	0x0000
        /*0020*/ 	.short	0x0001
        /*0022*/ 	.short	0x0000


//--------------------- .nv.info                  --------------------------
	.section	.nv.info,"",@"SHT_CUDA_INFO"
	.align	4


	//----- nvinfo : EIATTR_REGCOUNT
	.align		4
        /*0000*/ 	.byte	0x04, 0x2f
        /*0002*/ 	.short	(.L_6 - .L_5)
	.align		4
.L_5:
        /*0004*/ 	.word	index@(matmul_kernel)
        /*0008*/ 	.word	0x00000060


	//----- nvinfo : EIATTR_FRAME_SIZE
	.align		4
.L_6:
        /*000c*/ 	.byte	0x04, 0x11
        /*000e*/ 	.short	(.L_8 - .L_7)
	.align		4
.L_7:
        /*0010*/ 	.word	index@($__internal_2_$__cuda_sm10x_tcgen05_guardrail_trap_unallocated_columns_being_dealloced)
        /*0014*/ 	.word	0x00001e48


	//----- nvinfo : EIATTR_FRAME_SIZE
	.align		4
.L_8:
        /*0018*/ 	.byte	0x04, 0x11
        /*001a*/ 	.short	(.L_10 - .L_9)
	.align		4
.L_9:
        /*001c*/ 	.word	index@($__internal_1_$__cuda_sm10x_tcgen05_guardrail_trap_phase_invalid_during_alloc)
        /*0020*/ 	.word	0x00001e48


	//----- nvinfo : EIATTR_FRAME_SIZE
	.align		4
.L_10:
        /*0024*/ 	.byte	0x04, 0x11
        /*0026*/ 	.short	(.L_12 - .L_11)
	.align		4
.L_11:
        /*0028*/ 	.word	index@($__internal_0_$__cuda_sm10x_tcgen05_guardrail_trap_col_being_dealloced_not_returned_by_alloc)
        /*002c*/ 	.word	0x00001e48


	//----- nvinfo : EIATTR_FRAME_SIZE
	.align		4
.L_12:
        /*0030*/ 	.byte	0x04, 0x11
        /*0032*/ 	.short	(.L_14 - .L_13)
	.align		4
.L_13:
        /*0034*/ 	.word	index@(matmul_kernel)
        /*0038*/ 	.word	0x00001e48


	//----- nvinfo : EIATTR_MIN_STACK_SIZE
	.align		4
.L_14:
        /*003c*/ 	.byte	0x04, 0x12
        /*003e*/ 	.short	(.L_16 - .L_15)
	.align		4
.L_15:
        /*0040*/ 	.word	index@(matmul_kernel)
        /*0044*/ 	.word	0x00001e48
.L_16:


//--------------------- .nv.info.matmul_kernel    --------------------------
	.section	.nv.info.matmul_kernel,"",@"SHT_CUDA_INFO"
	.sectionflags	@""
	.align	4


	//----- nvinfo : EIATTR_CUDA_API_VERSION
	.align		4
        /*0000*/ 	.byte	0x04, 0x37
        /*0002*/ 	.short	(.L_18 - .L_17)
.L_17:
        /*0004*/ 	.word	0x00000081


	//----- nvinfo : EIATTR_KPARAM_INFO
	.align		4
.L_18:
        /*0008*/ 	.byte	0x04, 0x17
        /*000a*/ 	.short	(.L_20 - .L_19)
.L_19:
        /*000c*/ 	.word	0x00000000
        /*0010*/ 	.short	0x000d
        /*0012*/ 	.short	0x0048
        /*0014*/ 	.byte	0x00, 0xf4, 0x21, 0x00


	//----- nvinfo : EIATTR_KPARAM_INFO
	.align		4
.L_20:
        /*0018*/ 	.byte	0x04, 0x17
        /*001a*/ 	.short	(.L_22 - .L_21)
.L_21:
        /*001c*/ 	.word	0x00000000
        /*0020*/ 	.short	0x000c
        /*0022*/ 	.short	0x0040
        /*0024*/ 	.byte	0x00, 0xf4, 0x21, 0x00


	//----- nvinfo : EIATTR_KPARAM_INFO
	.align		4
.L_22:
        /*0028*/ 	.byte	0x04, 0x17
        /*002a*/ 	.short	(.L_24 - .L_23)
.L_23:
        /*002c*/ 	.word	0x00000000
        /*0030*/ 	.short	0x000b
        /*0032*/ 	.short	0x0038
        /*0034*/ 	.byte	0x00, 0xf0, 0x11, 0x00


	//----- nvinfo : EIATTR_KPARAM_INFO
	.align		4
.L_24:
        /*0038*/ 	.byte	0x04, 0x17
        /*003a*/ 	.short	(.L_26 - .L_25)
.L_25:
        /*003c*/ 	.word	0x00000000
        /*0040*/ 	.short	0x000a
        /*0042*/ 	.short	0x0034
        /*0044*/ 	.byte	0x00, 0xf0, 0x11, 0x00


	//----- nvinfo : EIATTR_KPARAM_INFO
	.align		4
.L_26:
        /*0048*/ 	.byte	0x04, 0x17
        /*004a*/ 	.short	(.L_28 - .L_27)
.L_27:
        /*004c*/ 	.word	0x00000000
        /*0050*/ 	.short	0x0009
        /*0052*/ 	.short	0x0030
        /*0054*/ 	.byte	0x00, 0xf0, 0x11, 0x00


	//----- nvinfo : EIATTR_KPARAM_INFO
	.align		4
.L_28:
        /*0058*/ 	.byte	0x04, 0x17
        /*005a*/ 	.short	(.L_30 - .L_29)
.L_29:
        /*005c*/ 	.word	0x00000000
        /*0060*/ 	.short	0x0008
        /*0062*/ 	.short	0x002c
        /*0064*/ 	.byte	0x00, 0xf0, 0x11, 0x00


	//----- nvinfo : EIATTR_KPARAM_INFO
	.align		4
.L_30:
        /*0068*/ 	.byte	0x04, 0x17
        /*006a*/ 	.short	(.L_32 - .L_31)
.L_31:
        /*006c*/ 	.word	0x00000000
        /*0070*/ 	.short	0x0007
        /*0072*/ 	.short	0x0028
        /*0074*/ 	.byte	0x00, 0xf0, 0x11, 0x00


	//----- nvinfo : EIATTR_KPARAM_INFO
	.align		4
.L_32:
        /*0078*/ 	.byte	0x04, 0x17
        /*007a*/ 	.short	(.L_34 - .L_33)
.L_33:
        /*007c*/ 	.word	0x00000000
        /*0080*/ 	.short	0x0006
        /*0082*/ 	.short	0x0024
        /*0084*/ 	.byte	0x00, 0xf0, 0x11, 0x00


	//----- nvinfo : EIATTR_KPARAM_INFO
	.align		4
.L_34:
        /*0088*/ 	.byte	0x04, 0x17
        /*008a*/ 	.short	(.L_36 - .L_35)
.L_35:
        /*008c*/ 	.word	0x00000000
        /*0090*/ 	.short	0x0005
        /*0092*/ 	.short	0x0020
        /*0094*/ 	.byte	0x00, 0xf0, 0x11, 0x00


	//----- nvinfo : EIATTR_KPARAM_INFO
	.align		4
.L_36:
        /*0098*/ 	.byte	0x04, 0x17
        /*009a*/ 	.short	(.L_38 - .L_37)
.L_37:
        /*009c*/ 	.word	0x00000000
        /*00a0*/ 	.short	0x0004
        /*00a2*/ 	.short	0x001c
        /*00a4*/ 	.byte	0x00, 0xf0, 0x11, 0x00


	//----- nvinfo : EIATTR_KPARAM_INFO
	.align		4
.L_38:
        /*00a8*/ 	.byte	0x04, 0x17
        /*00aa*/ 	.short	(.L_40 - .L_39)
.L_39:
        /*00ac*/ 	.word	0x00000000
        /*00b0*/ 	.short	0x0003
        /*00b2*/ 	.short	0x0018
        /*00b4*/ 	.byte	0x00, 0xf0, 0x11, 0x00


	//----- nvinfo : EIATTR_KPARAM_INFO
	.align		4
.L_40:
        /*00b8*/ 	.byte	0x04, 0x17
        /*00ba*/ 	.short	(.L_42 - .L_41)
.L_41:
        /*00bc*/ 	.word	0x00000000
        /*00c0*/ 	.short	0x0002
        /*00c2*/ 	.short	0x0010
        /*00c4*/ 	.byte	0x00, 0xf4, 0x21, 0x00


	//----- nvinfo : EIATTR_KPARAM_INFO
	.align		4
.L_42:
        /*00c8*/ 	.byte	0x04, 0x17
        /*00ca*/ 	.short	(.L_44 - .L_43)
.L_43:
        /*00cc*/ 	.word	0x00000000
        /*00d0*/ 	.short	0x0001
        /*00d2*/ 	.short	0x0008
        /*00d4*/ 	.byte	0x00, 0xf4, 0x21, 0x00


	//----- nvinfo : EIATTR_KPARAM_INFO
	.align		4
.L_44:
        /*00d8*/ 	.byte	0x04, 0x17
        /*00da*/ 	.short	(.L_46 - .L_45)
.L_45:
        /*00dc*/ 	.word	0x00000000
        /*00e0*/ 	.short	0x0000
        /*00e2*/ 	.short	0x0000
        /*00e4*/ 	.byte	0x00, 0xf4, 0x21, 0x00


	//----- nvinfo : EIATTR_EXPLICIT_CLUSTER
	.align		4
.L_46:
        /*00e8*/ 	.byte	0x01, 0x3e
	.zero		2


	//----- nvinfo : EIATTR_CTA_PER_CLUSTER
	.align		4
        /*00ec*/ 	.byte	0x04, 0x3d
        /*00ee*/ 	.short	(.L_48 - .L_47)
.L_47:
        /*00f0*/ 	.word	0x00000002
        /*00f4*/ 	.word	0x00000001
        /*00f8*/ 	.word	0x00000001


	//----- nvinfo : EIATTR_AT_ENTRY_FRAGMENTS
	.align		4
.L_48:
        /*00fc*/ 	.byte	0x04, 0x4f
        /*00fe*/ 	.short	(.L_50 - .L_49)


	//   ....[0]....
.L_49:
        /*0100*/ 	.word	0x00000004


	//   ....[1]....
        /*0104*/ 	.word	0x00000005


	//----- nvinfo : EIATTR_RESERVED_SMEM_USED
	.align		4
.L_50:
        /*0108*/ 	.byte	0x01, 0x41
	.zero		2


	//----- nvinfo : EIATTR_SPARSE_MMA_MASK
	.align		4
        /*010c*/ 	.byte	0x03, 0x50
        /*010e*/ 	.short	0x0000


	//----- nvinfo : EIATTR_TCGEN05_2CTA_USED
	.align		4
        /*0110*/ 	.byte	0x01, 0x52
	.zero		2


	//----- nvinfo : EIATTR_MAXREG_COUNT
	.align		4
        /*0114*/ 	.byte	0x03, 0x1b
        /*0116*/ 	.short	0x00ff


	//----- nvinfo : EIATTR_NUM_BARRIERS
	.align		4
        /*0118*/ 	.byte	0x02, 0x4c
        /*011a*/ 	.byte	0x01
	.zero		1


	//----- nvinfo : EIATTR_ANNOTATIONS
	.align		4
        /*011c*/ 	.byte	0x04, 0x55
        /*011e*/ 	.short	(.L_52 - .L_51)


	//   ....[0]....
.L_51:
        /*0120*/ 	.word	0x00000001
        /*0124*/ 	.byte	0xa0, 0x0d, 0x00, 0x00, 0x01, 0x00, 0x00, 0x00, 0x60, 0x0e, 0x00, 0x00, 0x01, 0x00, 0x00, 0x00
        /* <DEDUP_REMOVED lines=3386> */
        /*d4d4*/ 	.byte	0x60, 0x4e, 0x04, 0x00, 0x01, 0x00, 0x00, 0x00, 0x80, 0x4e, 0x04, 0x00


	//----- nvinfo : EIATTR_INT_WARP_WIDE_INSTR_OFFSETS
	.align		4
.L_52:
        /*d4e0*/ 	.byte	0x04, 0x31
        /*d4e2*/ 	.short	(.L_54 - .L_53)


	//   ....[0]....
.L_53:
        /*d4e4*/ 	.word	0x000012b0


	//   ....[1]....
        /*d4e8*/ 	.word	0x000012f0


	//   ....[2]....
        /*d4ec*/ 	.word	0x00007e00


	//   ....[3]....
        /*d4f0*/ 	.word	0x00046ff0


	//   ....[4]....
        /*d4f4*/ 	.word	0x00047040


	//----- nvinfo : EIATTR_COOP_GROUP_MASK_REGIDS
	.align		4
.L_54:
        /*d4f8*/ 	.byte	0x04, 0x29
        /*d4fa*/ 	.short	(.L_56 - .L_55)


	//   ....[0]....
.L_55:
        /*d4fc*/ 	.word	0xffffffff


	//   ....[1]....
        /*d500*/ 	.word	0xffffffff


	//   ....[2]....
        /*d504*/ 	.word	0xffffffff


	//   ....[3]....
        /*d508*/ 	.word	0xffffffff


	//----- nvinfo : EIATTR_COOP_GROUP_INSTR_OFFSETS
	.align		4
.L_56:
        /*d50c*/ 	.byte	0x04, 0x28
        /*d50e*/ 	.short	(.L_58 - .L_57)


	//   ....[0]....
.L_57:
        /*d510*/ 	.word	0x00000070


	//   ....[1]....
        /*d514*/ 	.word	0x00000670


	//   ....[2]....
        /*d518*/ 	.word	0x00046e80


	//   ....[3]....
        /*d51c*/ 	.word	0x000470f0


	//----- nvinfo : EIATTR_VRC_CTA_INIT_COUNT
	.align		4
.L_58:
        /*d520*/ 	.byte	0x02, 0x4a
        /*d522*/ 	.byte	0x80
	.zero		1


	//----- nvinfo : EIATTR_MBARRIER_INSTR_OFFSETS
	.align		4
        /*d524*/ 	.byte	0x04, 0x39
        /*d526*/ 	.short	(.L_60 - .L_59)


	//   ....[0]....
.L_59:
        /*d528*/ 	.word	0x000002f0
        /*d52c*/ 	.word	0x00000007
        /*d530*/ 	.word	0x00000000
        /*d534*/ 	.short	0x010a
        /*d536*/ 	.byte	0xff
	.zero		1


	//   ....[1]....
        /*d538*/ 	.word	0x00000310
        /*d53c*/ 	.word	0x00000007
        /*d540*/ 	.word	0x00000000
        /*d544*/ 	.short	0x010a
        /*d546*/ 	.byte	0xff
	.zero		1


	//   ....[2]....
        /*d548*/ 	.word	0x000004e0
        /*d54c*/ 	.word	0x00000009
        /*d550*/ 	.word	0x00000000
        /*d554*/ 	.short	0x010a
        /*d556*/ 	.byte	0xff
	.zero		1


	//   ....[3]....
        /*d558*/ 	.word	0x00000500
        /*d55c*/ 	.word	0x00000009
        /*d560*/ 	.word	0x00000000
        /*d564*/ 	.short	0x010a
        /*d566*/ 	.byte	0xff
	.zero		1


	//   ....[4]....
        /*d568*/ 	.word	0x000005f0
        /*d56c*/ 	.word	0x00000005
        /*d570*/ 	.word	0x00000000
        /*d574*/ 	.short	0x0101
        /*d576*/ 	.byte	0xff
	.zero		1


	//   ....[5]....
        /*d578*/ 	.word	0x00001700
        /*d57c*/ 	.word	0x000000ff
        /*d580*/ 	.word	0x00000000
        /*d584*/ 	.short	0x0100
        /*d586*/ 	.byte	0x07
	.zero		1


	//   ....[6]....
        /*d588*/ 	.word	0x00007e20
        /*d58c*/ 	.word	0x000000ff
        /*d590*/ 	.word	0x00030008
        /*d594*/ 	.short	0x0100
        /*d596*/ 	.byte	0x04
	.zero		1


	//   ....[7]....
        /*d598*/ 	.word	0x000207b0
        /*d59c*/ 	.word	0x000000ff
        /*d5a0*/ 	.word	0x00000000
        /*d5a4*/ 	.short	0x010a
        /*d5a6*/ 	.byte	0x07
	.zero		1


	//   ....[8]....
        /*d5a8*/ 	.word	0x000341a0
        /*d5ac*/ 	.word	0x000000ff
        /*d5b0*/ 	.word	0x00000000
        /*d5b4*/ 	.short	0x010a
        /*d5b6*/ 	.byte	0x07
	.zero		1


	//   ....[9]....
        /*d5b8*/ 	.word	0x00034260
        /*d5bc*/ 	.word	0x000000ff
        /*d5c0*/ 	.word	0x00030000
        /*d5c4*/ 	.short	0x0108
        /*d5c6*/ 	.byte	0x04
	.zero		1


	//   ....[10]....
        /*d5c8*/ 	.word	0x00034320
        /*d5cc*/ 	.word	0x000000ff
        /*d5d0*/ 	.word	0x00030008
        /*d5d4*/ 	.short	0x0108
        /*d5d6*/ 	.byte	0x04
	.zero		1


	//   ....[11]....
        /*d5d8*/ 	.word	0x00047120
        /*d5dc*/ 	.word	0x00000007
        /*d5e0*/ 	.word	0x00000000
        /*d5e4*/ 	.short	0x010a
        /*d5e6*/ 	.byte	0xff
	.zero		1


	//   ....[12]....
        /*d5e8*/ 	.word	0x00047180
        /*d5ec*/ 	.word	0x00000009
        /*d5f0*/ 	.word	0x00000000
        /*d5f4*/ 	.short	0x010a
        /*d5f6*/ 	.byte	0xff
	.zero		1


	//   ....[13]....
        /*d5f8*/ 	.word	0x000471d0
        /*d5fc*/ 	.word	0x000000ff
        /*d600*/ 	.word	0x00000000
        /*d604*/ 	.short	0x010a
        /*d606*/ 	.byte	0x07
	.zero		1


	//   ....[14]....
        /*d608*/ 	.word	0x00047200
        /*d60c*/ 	.word	0x000000ff
        /*d610*/ 	.word	0x00000000
        /*d614*/ 	.short	0x010a
        /*d616*/ 	.byte	0x07
	.zero		1


	//----- nvinfo : EIATTR_NUM_MBARRIERS
	.align		4
.L_60:
        /*d618*/ 	.byte	0x03, 0x38
        /*d61a*/ 	.short	0x0002


	//----- nvinfo : EIATTR_EXIT_INSTR_OFFSETS
	.align		4
        /*d61c*/ 	.byte	0x04, 0x1c
        /*d61e*/ 	.short	(.L_62 - .L_61)


	//   ....[0]....
.L_61:
        /*d620*/ 	.word	0x00047100


	//----- nvinfo : EIATTR_REQNTID
	.align		4
.L_62:
        /*d624*/ 	.byte	0x04, 0x10
        /*d626*/ 	.short	(.L_64 - .L_63)
.L_63:
        /*d628*/ 	.word	0x00000080
        /*d62c*/ 	.word	0x00000001
        /*d630*/ 	.word	0x00000001


	//----- nvinfo : EIATTR_CRS_STACK_SIZE
	.align		4
.L_64:
        /*d634*/ 	.byte	0x04, 0x1e
        /*d636*/ 	.short	(.L_66 - .L_65)
.L_65:
        /*d638*/ 	.word	0x00000000


	//----- nvinfo : EIATTR_CBANK_PARAM_SIZE
	.align		4
.L_66:
        /*d63c*/ 	.byte	0x03, 0x19
        /*d63e*/ 	.short	0x0050


	//----- nvinfo : EIATTR_PARAM_CBANK
	.align		4
        /*d640*/ 	.byte	0x04, 0x0a
        /*d642*/ 	.short	(.L_68 - .L_67)
	.align		4
.L_67:
        /*d644*/ 	.word	index@(.nv.constant0.matmul_kernel)
        /*d648*/ 	.short	0x0380
        /*d64a*/ 	.short	0x0050


	//----- nvinfo : EIATTR_SW_WAR
	.align		4
.L_68:
        /*d64c*/ 	.byte	0x04, 0x36
        /*d64e*/ 	.short	(.L_70 - .L_69)
.L_69:
        /*d650*/ 	.word	0x00000008
.L_70:


//--------------------- .nv.compat                --------------------------
	.section	.nv.compat,"",@"SHT_CUDA_COMPAT_INFO"
	.align	4
        /*0000*/ 	.byte	0x02, 0x02, 0x02, 0x00, 0x02, 0x05, 0x05, 0x00, 0x02, 0x03, 0x00, 0x00, 0x02, 0x06, 0x01, 0x00


//--------------------- .nv.callgraph             --------------------------
	.section	.nv.callgraph,"",@"SHT_CUDA_CALLGRAPH"
	.align	4
	.sectionentsize	8
	.align		4
        /*0000*/ 	.word	0x00000000
	.align		4
        /*0004*/ 	.word	0xffffffff
	.align		4
        /*0008*/ 	.word	0x00000000
	.align		4
        /*000c*/ 	.word	0xfffffffe
	.align		4
        /*0010*/ 	.word	0x00000000
	.align		4
        /*0014*/ 	.word	0xfffffffd
	.align		4
        /*0018*/ 	.word	0x00000000
	.align		4
        /*001c*/ 	.word	0xfffffffc


//--------------------- .text.matmul_kernel       --------------------------
	.section	.text.matmul_kernel,"ax",@progbits
	.align	128
        .global         matmul_kernel
        .type           matmul_kernel,@function
        .size           matmul_kernel,(.L_x_28 - matmul_kernel)
        .other          matmul_kernel,@"STO_CUDA_ENTRY STV_DEFAULT"
matmul_kernel:
.text.matmul_kernel:
[----:B------:R-:W0:Y:S01]  /*0000*/  LDC R1, c[0x0][0x37c] ;  /* 0x0000df00ff017b82 */ /* 0x000e220000000800 */
[----:B------:R-:W1:Y:S01]  /*0010*/  S2R R90, SR_TID.X ;  /* 0x00000000005a7919 */ /* 0x000e620000002100 */
[----:B0-----:R-:W-:Y:S01]  /*0020*/  VIADD R1, R1, 0xffffe1b8 ;  /* 0xffffe1b801017836 */ /* 0x001fe20000000000 */
[----:B-1----:R-:W-:-:S13]  /*0030*/  ISETP.GE.U32.AND P0, PT, R90, 0x20, PT ;  /* 0x000000205a00780c */ /* 0x002fda0003f06070 */
[----:B------:R-:W-:Y:S02]  /*0040*/  VOTEU.ANY UP0, P0 ;  /* 0x0000000000ff7886 */ /* 0x000fe40000000100 */
[----:B------:R-:W-:Y:S05]  /*0050*/  BRA.U UP0, `(.L_x_0) ;  /* 0x0000000500887547 */ /* 0x000fea000b800000 */
[----:B------:R-:W0:Y:S01]  /*0060*/  S2R R11, SR_CgaCtaId ;  /* 0x00000000000b7919 */ /* 0x000e220000008800 */
[----:B------:R-:W-:Y:S01]  /*0070*/  NOP ;  /* 0x0000000000007918 */ /* 0x000fe20000000000 */
[----:B------:R-:W-:-:S04]  /*0080*/  MOV R0, 0x40 ;  /* 0x0000004000007802 */ /* 0x000fc80000000f00 */
[----:B0-----:R-:W-:Y:S02]  /*0090*/  LEA R2, R11, R0, 0x18 ;  /* 0x000000000b027211 */ /* 0x001fe400078ec0ff */
[----:B------:R-:W-:-:S04]  /*00a0*/  MOV R0, 0x400 ;  /* 0x0000040000007802 */ /* 0x000fc80000000f00 */
[----:B------:R-:W0:Y:S01]  /*00b0*/  LDS.U8 R2, [R2] ;  /* 0x0000000002027984 */ /* 0x000e220000000000 */
[----:B------:R-:W-:Y:S02]  /*00c0*/  LEA R0, R11, R0, 0x18 ;  /* 0x000000000b007211 */ /* 0x000fe400078ec0ff */
[----:B0-----:R-:W-:-:S13]  /*00d0*/  ISETP.NE.AND P0, PT, R2, RZ, PT ;  /* 0x000000ff0200720c */ /* 0x001fda0003f05270 */
[----:B------:R-:W-:Y:S05]  /*00e0*/  @P0 BRA `(.L_x_1) ;  /* 0x00000004004c0947 */ /* 0x000fea0003800000 */
[C---:B------:R-:W-:Y:S02]  /*00f0*/  LOP3.LUT R2, R11.reuse, 0x1, RZ, 0xc0, !PT ;  /* 0x000000010b027812 */ /* 0x040fe400078ec0ff */
[----:B------:R-:W-:Y:S02]  /*0100*/  LOP3.LUT R5, R11, 0x1, RZ, 0x3c, !PT ;  /* 0x000000010b057812 */ /* 0x000fe400078e3cff */
[----:B------:R-:W-:-:S13]  /*0110*/  ISETP.NE.U32.AND P0, PT, R2, 0x1, PT ;  /* 0x000000010200780c */ /* 0x000fda0003f05070 */
[----:B------:R-:W-:Y:S05]  /*0120*/  @!P0 BRA `(.L_x_2) ;  /* 0x0000000000c08947 */ /* 0x000fea0003800000 */
[----:B------:R-:W-:Y:S01]  /*0130*/  ELECT P1, URZ, PT ;  /* 0x0000000000ff782f */ /* 0x000fe20003820000 */
[----:B------:R-:W-:-:S12]  /*0140*/  BSSY B0, `(.L_x_2) ;  /* 0x000002e000007945 */ /* 0x000fd80003800000 */
[----:B------:R-:W-:Y:S05]  /*0150*/  @!P1 BRA `(.L_x_3) ;  /* 0x0000000000b09947 */ /* 0x000fea0003800000 */
[----:B------:R-:W-:-:S05]  /*0160*/  UMOV UR4, 0x10 ;  /* 0x0000001000047882 */ /* 0x000fca0000000000 */
[----:B------:R-:W-:Y:S04]  /*0170*/  DEPBAR.LE SB0, 0x36 ;  /* 0x00008d800000791a */ /* 0x000fe80000000000 */
[----:B------:R-:W0:Y:S02]  /*0180*/  UTCATOMSWS.2CTA.FIND_AND_SET.ALIGN UP1, UR4, UR4 ;  /* 0x00000004000475e3 */ /* 0x000e240008220800 */
[----:B0-----:R-:W-:Y:S01]  /*0190*/  PLOP3.LUT P1, PT, PT, PT, UP1, 0x80, 0x8 ;  /* 0x000000000008781c */ /* 0x001fe20003f2f018 */
[----:B------:R-:W-:-:S03]  /*01a0*/  IMAD.U32 R4, RZ, RZ, UR4 ;  /* 0x00000004ff047e24 */ /* 0x000fc6000f8e00ff */
[----:B------:R-:W-:-:S04]  /*01b0*/  SEL R2, RZ, 0xffffffff, !P1 ;  /* 0xffffffffff027807 */ /* 0x000fc80004800000 */
[----:B------:R-:W-:-:S13]  /*01c0*/  ISETP.NE.AND P1, PT, R2, RZ, PT ;  /* 0x000000ff0200720c */ /* 0x000fda0003f25270 */
[----:B------:R-:W-:Y:S05]  /*01d0*/  @P1 BRA `(.L_x_4) ;  /* 0x0000000000241947 */ /* 0x000fea0003800000 */
.L_x_5:
[----:B------:R-:W-:Y:S05]  /*01e0*/  NANOSLEEP 0x64 ;  /* 0x000000640000795d */ /* 0x000fea0003800000 */
[----:B------:R-:W-:-:S05]  /*01f0*/  UMOV UR4, 0x10 ;  /* 0x0000001000047882 */ /* 0x000fca0000000000 */
[----:B------:R-:W-:Y:S04]  /*0200*/  DEPBAR.LE SB0, 0x36 ;  /* 0x00008d800000791a */ /* 0x000fe80000000000 */
[----:B------:R-:W0:Y:S02]  /*0210*/  UTCATOMSWS.2CTA.FIND_AND_SET.ALIGN UP1, UR4, UR4 ;  /* 0x00000004000475e3 */ /* 0x000e240008220800 */
[----:B0-----:R-:W-:Y:S01]  /*0220*/  PLOP3.LUT P1, PT, PT, PT, UP1, 0x80, 0x8 ;  /* 0x000000000008781c */ /* 0x001fe20003f2f018 */
[----:B------:R-:W-:-:S03]  /*0230*/  IMAD.U32 R4, RZ, RZ, UR4 ;  /* 0x00000004ff047e24 */ /* 0x000fc6000f8e00ff */
[----:B------:R-:W-:-:S04]  /*0240*/  SEL R2, RZ, 0xffffffff, !P1 ;  /* 0xffffffffff027807 */ /* 0x000fc80004800000 */
[----:B------:R-:W-:-:S13]  /*0250*/  ISETP.NE.AND P1, PT, R2, RZ, PT ;  /* 0x000000ff0200720c */ /* 0x000fda0003f25270 */
[----:B------:R-:W-:Y:S05]  /*0260*/  @!P1 BRA `(.L_x_5) ;  /* 0xfffffffc00dc9947 */ /* 0x000fea000383ffff */
.L_x_4:
[----:B------:R-:W-:Y:S01]  /*0270*/  MOV R2, 0x60 ;  /* 0x0000006000027802 */ /* 0x000fe20000000f00 */
[----:B------:R-:W-:Y:S01]  /*0280*/  IMAD.MOV.U32 R10, RZ, RZ, 0x4 ;  /* 0x00000004ff0a7424 */ /* 0x000fe200078e00ff */
[----:B------:R-:W-:Y:S01]  /*0290*/  MOV R3, 0x58 ;  /* 0x0000005800037802 */ /* 0x000fe20000000f00 */
[----:B------:R-:W-:Y:S01]  /*02a0*/  IMAD.MOV.U32 R13, RZ, RZ, 0xffff ;  /* 0x0000ffffff0d7424 */ /* 0x000fe200078e00ff */
[C---:B------:R-:W-:Y:S02]  /*02b0*/  LEA R6, R11.reuse, R2, 0x18 ;  /* 0x000000020b067211 */ /* 0x040fe400078ec0ff */
[----:B------:R-:W-:-:S03]  /*02c0*/  LEA R7, R11, R3, 0x18 ;  /* 0x000000030b077211 */ /* 0x000fc600078ec0ff */
[----:B------:R-:W0:Y:S02]  /*02d0*/  LDS R2, [R6] ;  /* 0x0000000006027984 */ /* 0x000e240000000800 */
[----:B0-----:R-:W-:-:S04]  /*02e0*/  IMAD.U32 R2, R2, -0x80000000, RZ ;  /* 0x8000000002027824 */ /* 0x001fc800078e00ff */
[----:B------:R-:W0:Y:S02]  /*02f0*/  SYNCS.PHASECHK.TRANS64.TRYWAIT P1, [R7+URZ], R2 ;  /* 0x00000002070075a7 */ /* 0x000e2400080211ff */
[----:B0-----:R-:W-:Y:S05]  /*0300*/  @P1 BRA `(.L_x_6) ;  /* 0x0000000000081947 */ /* 0x001fea0003800000 */
[----:B------:R-:W0:Y:S02]  /*0310*/  SYNCS.PHASECHK.TRANS64.TRYWAIT P1, [R7+URZ], R2 ;  /* 0x00000002070075a7 */ /* 0x000e2400080211ff */
[----:B0-----:R-:W-:Y:S05]  /*0320*/  @!P1 BRA `(.L_x_7) ;  /* 0x0000046c00789947 */ /* 0x001fea0003800000 */
.L_x_6:
[C---:B------:R-:W-:Y:S01]  /*0330*/  PRMT R9, R5.reuse, 0x654, R7 ;  /* 0x0000065405097816 */ /* 0x040fe20000000007 */
[C---:B0-----:R-:W-:Y:S01]  /*0340*/  IMAD.SHL.U32 R3, R4.reuse, 0x20, RZ ;  /* 0x0000002004037824 */ /* 0x041fe200078e00ff */
[----:B------:R-:W-:Y:S01]  /*0350*/  PRMT R8, R5, 0x654, R0 ;  /* 0x0000065405087816 */ /* 0x000fe20000000000 */
[----:B------:R-:W-:Y:S01]  /*0360*/  IMAD.MOV.U32 R12, RZ, RZ, 0x1 ;  /* 0x00000001ff0c7424 */ /* 0x000fe200078e00ff */
[----:B------:R0:W-:Y:S01]  /*0370*/  SYNCS.ARRIVE.TRANS64.RED RZ, [R9+URZ], R10 ;  /* 0x0000000a09ff79a7 */ /* 0x0001e200080004ff */
[----:B------:R-:W-:Y:S01]  /*0380*/  VIADD R7, R4, 0x10 ;  /* 0x0000001004077836 */ /* 0x000fe20000000000 */
[----:B------:R1:W-:Y:S01]  /*0390*/  STS [R0], R3 ;  /* 0x0000000300007388 */ /* 0x0003e20000000800 */
[----:B------:R-:W-:-:S03]  /*03a0*/  SHF.L.U32 R2, R13, R4, RZ ;  /* 0x000000040d027219 */ /* 0x000fc600000006ff */
[----:B------:R-:W-:Y:S01]  /*03b0*/  SHF.L.U32 R7, R12, R7, RZ ;  /* 0x000000070c077219 */ /* 0x000fe200000006ff */
[----:B------:R1:W-:Y:S01]  /*03c0*/  STAS [R8.64], R4 ;  /* 0x0000000408007dbd */ /* 0x0003e2000c0008ff */
[----:B0-----:R-:W-:Y:S02]  /*03d0*/  MOV R10, 0x50 ;  /* 0x00000050000a7802 */ /* 0x001fe40000000f00 */
[----:B------:R-:W-:Y:S02]  /*03e0*/  LOP3.LUT R2, R7, R2, RZ, 0xfc, !PT ;  /* 0x0000000207027212 */ /* 0x000fe400078efcff */
[----:B------:R-:W-:-:S05]  /*03f0*/  LEA R7, R11, R10, 0x18 ;  /* 0x0000000a0b077211 */ /* 0x000fca00078ec0ff */
[----:B------:R1:W-:Y:S04]  /*0400*/  ATOMS.OR RZ, [R7], R2 ;  /* 0x0000000207ff738c */ /* 0x0003e80003000000 */
[----:B------:R1:W-:Y:S02]  /*0410*/  ATOMS.XOR RZ, [R6], R12 ;  /* 0x0000000c06ff738c */ /* 0x0003e40003800000 */
.L_x_3:
[----:B------:R-:W-:Y:S05]  /*0420*/  BSYNC B0 ;  /* 0x0000000000007941 */ /* 0x000fea0003800000 */
.L_x_2:
[----:B------:R-:W-:Y:S05]  /*0430*/  @P0 BRA `(.L_x_8) ;  /* 0x0000000000880947 */ /* 0x000fea0003800000 */
[----:B------:R-:W-:Y:S05]  /*0440*/  WARPSYNC.ALL ;  /* 0x0000000000007948 */ /* 0x000fea0003800000 */
[----:B------:R-:W-:Y:S01]  /*0450*/  NOP ;  /* 0x0000000000007918 */ /* 0x000fe20000000000 */
[----:B------:R-:W-:-:S13]  /*0460*/  ELECT P0, URZ, PT ;  /* 0x0000000000ff782f */ /* 0x000fda0003800000 */
[----:B------:R-:W-:Y:S05]  /*0470*/  @!P0 BRA `(.L_x_8) ;  /* 0x0000000000788947 */ /* 0x000fea0003800000 */
[----:B-1----:R-:W-:Y:S02]  /*0480*/  MOV R2, 0x60 ;  /* 0x0000006000027802 */ /* 0x002fe40000000f00 */
[----:B------:R-:W-:Y:S02]  /*0490*/  MOV R4, 0x58 ;  /* 0x0000005800047802 */ /* 0x000fe40000000f00 */
        /* <DEDUP_REMOVED lines=8> */
.L_x_9:
[----:B------:R-:W1:Y:S01]  /*0520*/  LDS R2, [R0] ;  /* 0x0000000000027984 */ /* 0x000e620000000800 */
[----:B------:R-:W-:Y:S01]  /*0530*/  IMAD.MOV.U32 R7, RZ, RZ, 0xffff ;  /* 0x0000ffffff077424 */ /* 0x000fe200078e00ff */
[----:B------:R-:W-:Y:S01]  /*0540*/  PRMT R5, R5, 0x654, R9 ;  /* 0x0000065405057816 */ /* 0x000fe20000000009 */
[----:B------:R-:W-:Y:S02]  /*0550*/  IMAD.MOV.U32 R13, RZ, RZ, 0x1 ;  /* 0x00000001ff0d7424 */ /* 0x000fe400078e00ff */
[C---:B01----:R-:W-:Y:S02]  /*0560*/  IMAD.SHL.U32 R3, R2.reuse, 0x20, RZ ;  /* 0x0000002002037824 */ /* 0x043fe400078e00ff */
[----:B------:R-:W-:Y:S01]  /*0570*/  VIADD R4, R2, 0x10 ;  /* 0x0000001002047836 */ /* 0x000fe20000000000 */
[----:B------:R-:W-:Y:S02]  /*0580*/  SHF.L.U32 R2, R7, R2, RZ ;  /* 0x0000000207027219 */ /* 0x000fe400000006ff */
[----:B------:R0:W-:Y:S02]  /*0590*/  STS [R0], R3 ;  /* 0x0000000300007388 */ /* 0x0001e40000000800 */
[----:B------:R-:W-:-:S02]  /*05a0*/  SHF.L.U32 R7, R13, R4, RZ ;  /* 0x000000040d077219 */ /* 0x000fc400000006ff */
[----:B------:R-:W-:Y:S02]  /*05b0*/  MOV R4, 0x50 ;  /* 0x0000005000047802 */ /* 0x000fe40000000f00 */
[----:B------:R-:W-:Y:S02]  /*05c0*/  LOP3.LUT R2, R7, R2, RZ, 0xfc, !PT ;  /* 0x0000000207027212 */ /* 0x000fe400078efcff */
[----:B------:R-:W-:-:S05]  /*05d0*/  LEA R11, R11, R4, 0x18 ;  /* 0x000000040b0b7211 */ /* 0x000fca00078ec0ff */
[----:B------:R0:W-:Y:S01]  /*05e0*/  ATOMS.OR RZ, [R11], R2 ;  /* 0x000000020bff738c */ /* 0x0001e20003000000 */
[----:B------:R0:W-:Y:S03]  /*05f0*/  SYNCS.ARRIVE.TRANS64.RED.A1T0 RZ, [R5+URZ], RZ ;  /* 0x000000ff05ff79a7 */ /* 0x0001e600081004ff */
[----:B------:R0:W-:Y:S01]  /*0600*/  ATOMS.XOR RZ, [R6], R13 ;  /* 0x0000000d06ff738c */ /* 0x0001e20003800000 */
[----:B------:R-:W-:Y:S05]  /*0610*/  BRA `(.L_x_8) ;  /* 0x0000000000107947 */ /* 0x000fea0003800000 */
.L_x_1:
[----:B------:R-:W-:Y:S01]  /*0620*/  IMAD.MOV.U32 R3, RZ, RZ, -0x1 ;  /* 0xffffffffff037424 */ /* 0x000fe200078e00ff */
[----:B------:R-:W-:-:S04]  /*0630*/  MOV R2, 0x660 ;  /* 0x0000066000027802 */ /* 0x000fc80000000f00 */
[----:B------:R0:W-:Y:S03]  /*0640*/  STS [R0], R3 ;  /* 0x0000000300007388 */ /* 0x0001e60000000800 */
[----:B0-----:R-:W-:Y:S05]  /*0650*/  CALL.REL.NOINC `($__internal_1_$__cuda_sm10x_tcgen05_guardrail_trap_phase_invalid_during_alloc) ;  /* 0x0000046c00007944 */ /* 0x001fea0003c00000 */
.L_x_8:
[----:B------:R-:W-:Y:S05]  /*0660*/  WARPSYNC.ALL ;  /* 0x0000000000007948 */ /* 0x000fea0003800000 */
[----:B------:R-:W-:Y:S01]  /*0670*/  NOP ;  /* 0x0000000000007918 */ /* 0x000fe20000000000 */
.L_x_0:
[----:B------:R-:W2:Y:S08]  /*0680*/  LDC.64 R82, c[0x0][0x398] ;  /* 0x0000e600ff527b82 */ /* 0x000eb00000000a00 */
[----:B------:R-:W3:Y:S02]  /*0690*/  S2UR UR5, SR_CgaSize ;  /* 0x00000000000579c3 */ /* 0x000ee40000008a00 */
[----:B---3--:R-:W-:-:S12]  /*06a0*/  UIMAD UR5, UR5, -0xa0, URZ ;  /* 0xffffff60050578a4 */ /* 0x008fd8000f8e02ff */
[----:B------:R-:W3:Y:S01]  /*06b0*/  LDCU UR5, c[0x0][UR5+0x2b0] ;  /* 0x00005600050577ac */ /* 0x000ee20008000800 */
[----:B------:R-:W4:Y:S01]  /*06c0*/  S2R R14, SR_CgaCtaId ;  /* 0x00000000000e7919 */ /* 0x000f220000008800 */
[----:B------:R-:W-:Y:S02]  /*06d0*/  LOP3.LUT R15, R90, 0x7f, RZ, 0xc0, !PT ;  /* 0x0000007f5a0f7812 */ /* 0x000fe400078ec0ff */
[----:B------:R-:W-:Y:S01]  /*06e0*/  SHF.R.U32.HI R18, RZ, 0x5, R90 ;  /* 0x00000005ff127819 */ /* 0x000fe2000001165a */
[----:B------:R-:W5:Y:S01]  /*06f0*/  LDCU UR7, c[0x0][0x3a4] ;  /* 0x00007480ff0777ac */ /* 0x000f620008000800 */
[----:B------:R-:W0:Y:S01]  /*0700*/  S2UR UR4, SR_CTAID.X ;  /* 0x00000000000479c3 */ /* 0x000e220000002500 */
[----:B------:R-:W1:Y:S01]  /*0710*/  LDCU.128 UR12, c[0x0][0x380] ;  /* 0x00007000ff0c77ac */ /* 0x000e620008000c00 */
[----:B------:R-:W-:-:S06]  /*0720*/  UMOV UR8, 0x1 ;  /* 0x0000000100087882 */ /* 0x000fcc0000000000 */
[----:B------:R-:W1:Y:S02]  /*0730*/  LDC R53, c[0x0][0x3a0] ;  /* 0x0000e800ff357b82 */ /* 0x000e640000000800 */
[----:B012---:R-:W-:-:S06]  /*0740*/  VIADD R0, R83, 0xff ;  /* 0x000000ff53007836 */ /* 0x007fcc0000000000 */
[----:B------:R-:W0:Y:S01]  /*0750*/  LDC.64 R64, c[0x0][0x3a8] ;  /* 0x0000ea00ff407b82 */ /* 0x000e220000000a00 */
[----:B------:R-:W-:Y:S02]  /*0760*/  SHF.R.S32.HI R3, RZ, 0x1f, R0 ;  /* 0x0000001fff037819 */ /* 0x000fe40000011400 */
[----:B------:R-:W-:Y:S02]  /*0770*/  I2FP.F32.U32 R5, UR4 ;  /* 0x0000000400057c45 */ /* 0x000fe40008201000 */
[----:B------:R-:W-:-:S03]  /*0780*/  LEA.HI R3, R3, R0, RZ, 0x8 ;  /* 0x0000000003037211 */ /* 0x000fc600078f40ff */
[----:B---3--:R-:W-:Y:S01]  /*0790*/  FMUL R5, R5, UR5 ;  /* 0x0000000505057c20 */ /* 0x008fe20008400000 */
[----:B------:R-:W-:Y:S01]  /*07a0*/  SHF.R.S32.HI R3, RZ, 0x8, R3 ;  /* 0x00000008ff037819 */ /* 0x000fe20000011403 */
[----:B------:R-:W1:Y:S04]  /*07b0*/  S2UR UR5, SR_CgaCtaId ;  /* 0x00000000000579c3 */ /* 0x000e680000008800 */
[----:B------:R-:W-:Y:S01]  /*07c0*/  IMAD.SHL.U32 R4, R3, 0x8, RZ ;  /* 0x0000000803047824 */ /* 0x000fe200078e00ff */
[----:B------:R-:W-:Y:S04]  /*07d0*/  F2I.U32.TRUNC.NTZ R5, R5 ;  /* 0x0000000500057305 */ /* 0x000fe8000020f000 */
[----:B------:R-:W-:-:S04]  /*07e0*/  IABS R7, R4 ;  /* 0x0000000400077213 */ /* 0x000fc80000000000 */
[----:B------:R-:W2:Y:S08]  /*07f0*/  I2F.RP R0, R7 ;  /* 0x0000000700007306 */ /* 0x000eb00000209400 */
[----:B--2---:R-:W2:Y:S02]  /*0800*/  MUFU.RCP R0, R0 ;  /* 0x0000000000007308 */ /* 0x004ea40000001000 */
[----:B--2---:R-:W-:Y:S01]  /*0810*/  VIADD R2, R0, 0xffffffe ;  /* 0x0ffffffe00027836 */ /* 0x004fe20000000000 */
[----:B------:R-:W-:-:S05]  /*0820*/  IABS R0, R5 ;  /* 0x0000000500007213 */ /* 0x000fca0000000000 */
[----:B------:R2:W3:Y:S02]  /*0830*/  F2I.FTZ.U32.TRUNC.NTZ R3, R2 ;  /* 0x0000000200037305 */ /* 0x0004e4000021f000 */
[----:B--2---:R-:W-:Y:S02]  /*0840*/  IMAD.MOV.U32 R2, RZ, RZ, RZ ;  /* 0x000000ffff027224 */ /* 0x004fe400078e00ff */
[----:B---3--:R-:W-:-:S04]  /*0850*/  IMAD.MOV R6, RZ, RZ, -R3 ;  /* 0x000000ffff067224 */ /* 0x008fc800078e0a03 */
[----:B------:R-:W-:Y:S01]  /*0860*/  IMAD R9, R6, R7, RZ ;  /* 0x0000000706097224 */ /* 0x000fe200078e02ff */
[----:B------:R-:W-:-:S03]  /*0870*/  IABS R6, R4 ;  /* 0x0000000400067213 */ /* 0x000fc60000000000 */
[----:B------:R-:W-:-:S04]  /*0880*/  IMAD.HI.U32 R3, R3, R9, R2 ;  /* 0x0000000903037227 */ /* 0x000fc800078e0002 */
[----:B------:R-:W-:Y:S02]  /*0890*/  IMAD.MOV R2, RZ, RZ, -R6 ;  /* 0x000000ffff027224 */ /* 0x000fe400078e0a06 */
[----:B------:R-:W-:-:S04]  /*08a0*/  IMAD.HI.U32 R3, R3, R0, RZ ;  /* 0x0000000003037227 */ /* 0x000fc800078e00ff */
[----:B------:R-:W-:Y:S01]  /*08b0*/  IMAD R0, R3, R2, R0 ;  /* 0x0000000203007224 */ /* 0x000fe200078e0200 */
[----:B------:R-:W-:Y:S04]  /*08c0*/  BAR.SYNC.DEFER_BLOCKING 0x0 ;  /* 0x0000000000007b1d */ /* 0x000fe80000010000 */
[----:B------:R-:W-:-:S13]  /*08d0*/  ISETP.GT.U32.AND P1, PT, R7, R0, PT ;  /* 0x000000000700720c */ /* 0x000fda0003f24070 */
[----:B------:R-:W-:Y:S02]  /*08e0*/  @!P1 IMAD.IADD R0, R0, 0x1, -R7 ;  /* 0x0000000100009824 */ /* 0x000fe400078e0a07 */
[----:B------:R-:W-:Y:S01]  /*08f0*/  @!P1 VIADD R3, R3, 0x1 ;  /* 0x0000000103039836 */ /* 0x000fe20000000000 */
[----:B------:R-:W-:Y:S02]  /*0900*/  ISETP.NE.AND P1, PT, R4, RZ, PT ;  /* 0x000000ff0400720c */ /* 0x000fe40003f25270 */
[----:B------:R-:W-:Y:S02]  /*0910*/  ISETP.GE.U32.AND P0, PT, R0, R7, PT ;  /* 0x000000070000720c */ /* 0x000fe40003f06070 */
[----:B------:R-:W-:-:S04]  /*0920*/  LOP3.LUT R0, R5, R4, RZ, 0x3c, !PT ;  /* 0x0000000405007212 */ /* 0x000fc800078e3cff */
[----:B------:R-:W-:Y:S01]  /*0930*/  ISETP.GE.AND P2, PT, R0, RZ, PT ;  /* 0x000000ff0000720c */ /* 0x000fe20003f46270 */
[----:B------:R-:W-:-:S06]  /*0940*/  VIADD R0, R82, 0x1ff ;  /* 0x000001ff52007836 */ /* 0x000fcc0000000000 */
[----:B------:R-:W-:-:S04]  /*0950*/  @P0 VIADD R3, R3, 0x1 ;  /* 0x0000000103030836 */ /* 0x000fc80000000000 */
[----:B------:R-:W-:Y:S01]  /*0960*/  IMAD.MOV.U32 R2, RZ, RZ, R3 ;  /* 0x000000ffff027224 */ /* 0x000fe200078e0003 */
[----:B------:R-:W-:-:S03]  /*0970*/  SHF.R.S32.HI R3, RZ, 0x1f, R0 ;  /* 0x0000001fff037819 */ /* 0x000fc60000011400 */
[----:B------:R-:W-:Y:S01]  /*0980*/  @!P2 IMAD.MOV R2, RZ, RZ, -R2 ;  /* 0x000000ffff02a224 */ /* 0x000fe200078e0a02 */
[----:B------:R-:W-:Y:S02]  /*0990*/  @!P1 LOP3.LUT R2, RZ, R4, RZ, 0x33, !PT ;  /* 0x00000004ff029212 */ /* 0x000fe400078e33ff */
[----:B------:R-:W-:-:S03]  /*09a0*/  LEA.HI R3, R3, R0, RZ, 0x9 ;  /* 0x0000000003037211 */ /* 0x000fc600078f48ff */
[----:B------:R-:W-:Y:S02]  /*09b0*/  IMAD.SHL.U32 R8, R2, 0x8, RZ ;  /* 0x0000000802087824 */ /* 0x000fe400078e00ff */
[----:B------:R-:W-:-:S03]  /*09c0*/  IMAD.MOV R2, RZ, RZ, -R2 ;  /* 0x000000ffff027224 */ /* 0x000fc600078e0a02 */
[----:B------:R-:W-:Y:S01]  /*09d0*/  LEA.HI.SX32 R3, R3, -R8, 0x17 ;  /* 0x8000000803037211 */ /* 0x000fe200078fbaff */
[----:B------:R-:W-:-:S03]  /*09e0*/  IMAD R10, R4, R2, R5 ;  /* 0x00000002040a7224 */ /* 0x000fc600078e0205 */
[----:B------:R-:W-:Y:S02]  /*09f0*/  VIMNMX R11, PT, PT, R3, 0x8, PT ;  /* 0x00000008030b7848 */ /* 0x000fe40003fe0100 */
[----:B------:R-:W-:Y:S02]  /*0a00*/  IABS R9, R10 ;  /* 0x0000000a00097213 */ /* 0x000fe40000000000 */
[-C--:B------:R-:W-:Y:S02]  /*0a10*/  IABS R7, R11.reuse ;  /* 0x0000000b00077213 */ /* 0x080fe40000000000 */
[----:B------:R-:W-:Y:S02]  /*0a20*/  IABS R4, R11 ;  /* 0x0000000b00047213 */ /* 0x000fe40000000000 */
[----:B------:R-:W2:Y:S08]  /*0a30*/  I2F.RP R0, R7 ;  /* 0x0000000700007306 */ /* 0x000eb00000209400 */
[----:B--2---:R-:W2:Y:S02]  /*0a40*/  MUFU.RCP R0, R0 ;  /* 0x0000000000007308 */ /* 0x004ea40000001000 */
[----:B--2---:R-:W-:-:S02]  /*0a50*/  VIADD R3, R0, 0xffffffe ;  /* 0x0ffffffe00037836 */ /* 0x004fc40000000000 */
[----:B------:R-:W-:Y:S01]  /*0a60*/  IMAD.MOV R0, RZ, RZ, -R4 ;  /* 0x000000ffff007224 */ /* 0x000fe200078e0a04 */
[----:B------:R-:W-:-:S03]  /*0a70*/  IABS R4, R82 ;  /* 0x0000005200047213 */ /* 0x000fc60000000000 */
[----:B------:R-:W2:Y:S02]  /*0a80*/  F2I.FTZ.U32.TRUNC.NTZ R3, R3 ;  /* 0x0000000300037305 */ /* 0x000ea4000021f000 */
[----:B--2---:R-:W-:-:S04]  /*0a90*/  IMAD.MOV R6, RZ, RZ, -R3 ;  /* 0x000000ffff067224 */ /* 0x004fc800078e0a03 */
[----:B------:R-:W-:-:S04]  /*0aa0*/  IMAD.MOV.U32 R2, RZ, RZ, R6 ;  /* 0x000000ffff027224 */ /* 0x000fc800078e0006 */
[----:B------:R-:W-:Y:S02]  /*0ab0*/  IMAD R5, R2, R7, RZ ;  /* 0x0000000702057224 */ /* 0x000fe400078e02ff */
[----:B------:R-:W-:-:S04]  /*0ac0*/  IMAD.MOV.U32 R2, RZ, RZ, RZ ;  /* 0x000000ffff027224 */ /* 0x000fc800078e00ff */
[----:B------:R-:W-:Y:S01]  /*0ad0*/  IMAD.HI.U32 R2, R3, R5, R2 ;  /* 0x0000000503027227 */ /* 0x000fe200078e0002 */
[----:B------:R-:W-:-:S04]  /*0ae0*/  IABS R3, R83 ;  /* 0x0000005300037213 */ /* 0x000fc80000000000 */
[----:B------:R-:W2:Y:S01]  /*0af0*/  I2F.RP R5, R3 ;  /* 0x0000000300057306 */ /* 0x000ea20000209400 */
[----:B------:R-:W-:-:S04]  /*0b00*/  IMAD.HI.U32 R2, R2, R9, RZ ;  /* 0x0000000902027227 */ /* 0x000fc800078e00ff */
[----:B------:R-:W-:Y:S02]  /*0b10*/  IMAD R0, R2, R0, R9 ;  /* 0x0000000002007224 */ /* 0x000fe400078e0209 */
[----:B------:R-:W-:-:S03]  /*0b20*/  IMAD.MOV.U32 R9, RZ, RZ, R4 ;  /* 0x000000ffff097224 */ /* 0x000fc600078e0004 */
[----:B------:R-:W-:Y:S01]  /*0b30*/  ISETP.GT.U32.AND P1, PT, R7, R0, PT ;  /* 0x000000000700720c */ /* 0x000fe20003f24070 */
[----:B------:R-:W3:Y:S08]  /*0b40*/  I2F.RP R4, R9 ;  /* 0x0000000900047306 */ /* 0x000ef00000209400 */
[----:B--2---:R-:W2:Y:S04]  /*0b50*/  MUFU.RCP R5, R5 ;  /* 0x0000000500057308 */ /* 0x004ea80000001000 */
[----:B------:R-:W-:-:S02]  /*0b60*/  @!P1 IMAD.IADD R0, R0, 0x1, -R7 ;  /* 0x0000000100009824 */ /* 0x000fc400078e0a07 */
[----:B------:R-:W-:Y:S01]  /*0b70*/  @!P1 VIADD R2, R2, 0x1 ;  /* 0x0000000102029836 */ /* 0x000fe20000000000 */
[----:B------:R-:W-:Y:S01]  /*0b80*/  ISETP.NE.AND P1, PT, R11, RZ, PT ;  /* 0x000000ff0b00720c */ /* 0x000fe20003f25270 */
[----:B---3--:R-:W3:Y:S01]  /*0b90*/  MUFU.RCP R4, R4 ;  /* 0x0000000400047308 */ /* 0x008ee20000001000 */
[----:B------:R-:W-:Y:S02]  /*0ba0*/  ISETP.GE.U32.AND P0, PT, R0, R7, PT ;  /* 0x000000070000720c */ /* 0x000fe40003f06070 */
[----:B------:R-:W-:-:S04]  /*0bb0*/  LOP3.LUT R0, R10, R11, RZ, 0x3c, !PT ;  /* 0x0000000b0a007212 */ /* 0x000fc800078e3cff */
[----:B------:R-:W-:Y:S02]  /*0bc0*/  ISETP.GE.AND P2, PT, R0, RZ, PT ;  /* 0x000000ff0000720c */ /* 0x000fe40003f46270 */
[----:B--2---:R-:W-:Y:S02]  /*0bd0*/  IADD3 R6, PT, PT, R5, 0xffffffe, RZ ;  /* 0x0ffffffe05067810 */ /* 0x004fe40007ffe0ff */
[----:B------:R-:W-:Y:S02]  /*0be0*/  MOV R0, 0x400 ;  /* 0x0000040000007802 */ /* 0x000fe40000000f00 */
[----:B------:R-:W2:Y:S01]  /*0bf0*/  F2I.FTZ.U32.TRUNC.NTZ R7, R6 ;  /* 0x0000000600077305 */ /* 0x000ea2000021f000 */
[----:B------:R-:W-:Y:S01]  /*0c00*/  @P0 VIADD R2, R2, 0x1 ;  /* 0x0000000102020836 */ /* 0x000fe20000000000 */
[----:B------:R-:W-:Y:S01]  /*0c10*/  R2UR UR4, R0 ;  /* 0x00000000000472ca */ /* 0x000fe200000e0000 */
[----:B---3--:R-:W-:-:S04]  /*0c20*/  VIADD R4, R4, 0xffffffe ;  /* 0x0ffffffe04047836 */ /* 0x008fc80000000000 */
[----:B------:R-:W-:Y:S01]  /*0c30*/  @!P2 IMAD.MOV R2, RZ, RZ, -R2 ;  /* 0x000000ffff02a224 */ /* 0x000fe200078e0a02 */
[----:B------:R-:W-:Y:S01]  /*0c40*/  @!P1 LOP3.LUT R2, RZ, R11, RZ, 0x33, !PT ;  /* 0x0000000bff029212 */ /* 0x000fe200078e33ff */
[----:B------:R3:W0:Y:S04]  /*0c50*/  F2I.FTZ.U32.TRUNC.NTZ R5, R4 ;  /* 0x0000000400057305 */ /* 0x000628000021f000 */
[----:B------:R-:W-:Y:S02]  /*0c60*/  IMAD.MOV R0, RZ, RZ, -R2 ;  /* 0x000000ffff007224 */ /* 0x000fe400078e0a02 */
[----:B--2---:R-:W-:Y:S01]  /*0c70*/  IMAD.MOV R6, RZ, RZ, -R7 ;  /* 0x000000ffff067224 */ /* 0x004fe200078e0a07 */
[----:B-1----:R-:W-:Y:S01]  /*0c80*/  ULEA UR4, UR5, UR4, 0x18 ;  /* 0x0000000405047291 */ /* 0x002fe2000f8ec0ff */
[----:B------:R-:W-:-:S02]  /*0c90*/  IMAD R0, R11, R0, R10 ;  /* 0x000000000b007224 */ /* 0x000fc400078e020a */
[----:B------:R-:W-:Y:S02]  /*0ca0*/  IMAD.SHL.U32 R93, R2, 0x100, RZ ;  /* 0x00000100025d7824 */ /* 0x000fe400078e00ff */
[----:B------:R-:W-:Y:S01]  /*0cb0*/  IMAD.IADD R0, R8, 0x1, R0 ;  /* 0x0000000108007824 */ /* 0x000fe200078e0200 */
[----:B----4-:R-:W-:Y:S01]  /*0cc0*/  LOP3.LUT R8, R14, 0x1, RZ, 0xc0, !PT ;  /* 0x000000010e087812 */ /* 0x010fe200078ec0ff */
[----:B------:R-:W-:Y:S02]  /*0cd0*/  IMAD R11, R6, R3, RZ ;  /* 0x00000003060b7224 */ /* 0x000fe400078e02ff */
[----:B------:R-:W-:Y:S01]  /*0ce0*/  IMAD.MOV.U32 R6, RZ, RZ, RZ ;  /* 0x000000ffff067224 */ /* 0x000fe200078e00ff */
[----:B------:R-:W1:Y:S01]  /*0cf0*/  LDS R12, [UR4] ;  /* 0x00000004ff0c7984 */ /* 0x000e620008000800 */
[----:B---3--:R-:W-:Y:S02]  /*0d00*/  IMAD R4, R0, 0x2, R8 ;  /* 0x0000000200047824 */ /* 0x008fe400078e0208 */
[----:B0-----:R-:W-:-:S02]  /*0d10*/  IMAD.MOV R10, RZ, RZ, -R5 ;  /* 0x000000ffff0a7224 */ /* 0x001fc400078e0a05 */
[----:B------:R-:W-:Y:S02]  /*0d20*/  IMAD R0, R8, 0x80, R93 ;  /* 0x0000008008007824 */ /* 0x000fe400078e025d */
[----:B------:R-:W-:-:S03]  /*0d30*/  IMAD.HI.U32 R2, R7, R11, R6 ;  /* 0x0000000b07027227 */ /* 0x000fc600078e0006 */
[----:B------:R-:W-:Y:S01]  /*0d40*/  IABS R66, R0 ;  /* 0x0000000000427213 */ /* 0x000fe20000000000 */
[----:B------:R-:W-:Y:S02]  /*0d50*/  IMAD.U32 R17, R4, 0x100, R15 ;  /* 0x0000010004117824 */ /* 0x000fe400078e000f */
[----:B------:R-:W-:Y:S02]  /*0d60*/  IMAD R7, R10, R9, RZ ;  /* 0x000000090a077224 */ /* 0x000fe400078e02ff */
[----:B------:R-:W-:Y:S01]  /*0d70*/  IMAD.MOV.U32 R4, RZ, RZ, RZ ;  /* 0x000000ffff047224 */ /* 0x000fe200078e00ff */
[----:B------:R-:W-:Y:S01]  /*0d80*/  IABS R8, R17 ;  /* 0x0000001100087213 */ /* 0x000fe20000000000 */
[----:B------:R-:W-:Y:S01]  /*0d90*/  VIADD R13, R0, 0x7f ;  /* 0x0000007f000d7836 */ /* 0x000fe20000000000 */
[----:B------:R0:W-:Y:S01]  /*0da0*/  STL [R1+0x648], R17 ;  /* 0x0006481101007387 */ /* 0x0001e20000100800 */
[----:B------:R-:W-:-:S03]  /*0db0*/  IMAD.HI.U32 R4, R5, R7, R4 ;  /* 0x0000000705047227 */ /* 0x000fc600078e0004 */
[----:B------:R-:W-:Y:S01]  /*0dc0*/  IABS R10, R13 ;  /* 0x0000000d000a7213 */ /* 0x000fe20000000000 */
[----:B------:R-:W-:Y:S01]  /*0dd0*/  IMAD.SHL.U32 R5, R18, 0x200000, RZ ;  /* 0x0020000012057824 */ /* 0x000fe200078e00ff */
[----:B------:R-:W-:Y:S01]  /*0de0*/  BAR.SYNC.DEFER_BLOCKING 0x0 ;  /* 0x0000000000007b1d */ /* 0x000fe20000010000 */
[----:B------:R-:W-:Y:S01]  /*0df0*/  VIADD R16, R17, 0x80 ;  /* 0x0000008011107836 */ /* 0x000fe20000000000 */
[----:B------:R-:W-:Y:S01]  /*0e00*/  ISETP.GE.AND P6, PT, R13, RZ, PT ;  /* 0x000000ff0d00720c */ /* 0x000fe20003fc6270 */
[----:B------:R-:W-:Y:S01]  /*0e10*/  IMAD.HI.U32 R6, R2, R10, RZ ;  /* 0x0000000a02067227 */ /* 0x000fe200078e00ff */
[----:B------:R-:W-:Y:S02]  /*0e20*/  LOP3.LUT R7, R5, 0x600000, RZ, 0xc0, !PT ;  /* 0x0060000005077812 */ /* 0x000fe400078ec0ff */
[----:B------:R-:W-:Y:S01]  /*0e30*/  IABS R11, R16 ;  /* 0x00000010000b7213 */ /* 0x000fe20000000000 */
[----:B------:R-:W-:Y:S01]  /*0e40*/  IMAD.HI.U32 R5, R4, R8, RZ ;  /* 0x0000000804057227 */ /* 0x000fe200078e00ff */
[----:B------:R-:W-:Y:S01]  /*0e50*/  R2UR UR6, R7 ;  /* 0x00000000070672ca */ /* 0x000fe200000e0000 */
[----:B------:R0:W-:Y:S02]  /*0e60*/  STL [R1+0x64c], R16 ;  /* 0x00064c1001007387 */ /* 0x0001e40000100800 */
[----:B------:R-:W-:-:S02]  /*0e70*/  IMAD.MOV R7, RZ, RZ, -R6 ;  /* 0x000000ffff077224 */ /* 0x000fc400078e0a06 */
[----:B------:R-:W-:Y:S01]  /*0e80*/  IMAD.HI.U32 R4, R4, R11, RZ ;  /* 0x0000000b04047227 */ /* 0x000fe200078e00ff */
[----:B-1----:R-:W-:-:S03]  /*0e90*/  R2UR UR5, R12 ;  /* 0x000000000c0572ca */ /* 0x002fc600000e0000 */
[----:B------:R-:W-:Y:S02]  /*0ea0*/  IMAD.MOV R5, RZ, RZ, -R5 ;  /* 0x000000ffff057224 */ /* 0x000fe400078e0a05 */
[----:B------:R-:W-:Y:S02]  /*0eb0*/  IMAD R10, R3, R7, R10 ;  /* 0x00000007030a7224 */ /* 0x000fe400078e020a */
[----:B------:R-:W-:Y:S02]  /*0ec0*/  IMAD.MOV R6, RZ, RZ, -R4 ;  /* 0x000000ffff067224 */ /* 0x000fe400078e0a04 */
[----:B------:R-:W-:Y:S01]  /*0ed0*/  IMAD R4, R9, R5, R8 ;  /* 0x0000000509047224 */ /* 0x000fe200078e0208 */
[----:B------:R-:W-:Y:S01]  /*0ee0*/  ISETP.GT.U32.AND P2, PT, R3, R10, PT ;  /* 0x0000000a0300720c */ /* 0x000fe20003f44070 */
[C---:B------:R-:W-:Y:S02]  /*0ef0*/  IMAD R5, R9.reuse, R6, R11 ;  /* 0x0000000609057224 */ /* 0x040fe400078e020b */
[----:B------:R-:W-:Y:S01]  /*0f00*/  VIADD R7, R0, 0x1 ;  /* 0x0000000100077836 */ /* 0x000fe20000000000 */
[C---:B------:R-:W-:Y:S01]  /*0f10*/  ISETP.GT.U32.AND P0, PT, R9.reuse, R4, PT ;  /* 0x000000040900720c */ /* 0x040fe20003f04070 */
[----:B------:R-:W-:Y:S01]  /*0f20*/  IMAD.HI.U32 R6, R2, R66, RZ ;  /* 0x0000004202067227 */ /* 0x000fe200078e00ff */
[----:B------:R-:W-:-:S02]  /*0f30*/  ISETP.GT.U32.AND P1, PT, R9, R5, PT ;  /* 0x000000050900720c */ /* 0x000fc40003f24070 */
[----:B------:R-:W-:Y:S01]  /*0f40*/  IABS R69, R7 ;  /* 0x0000000700457213 */ /* 0x000fe20000000000 */
[----:B------:R-:W-:Y:S01]  /*0f50*/  IMAD.MOV R11, RZ, RZ, -R6 ;  /* 0x000000ffff0b7224 */ /* 0x000fe200078e0a06 */
[----:B------:R-:W-:Y:S01]  /*0f60*/  ISETP.GE.AND P3, PT, R7, RZ, PT ;  /* 0x000000ff0700720c */ /* 0x000fe20003f66270 */
[----:B------:R-:W-:Y:S02]  /*0f70*/  VIADD R12, R0, 0x2 ;  /* 0x00000002000c7836 */ /* 0x000fe40000000000 */
[----:B------:R-:W-:Y:S02]  /*0f80*/  @!P2 IMAD.IADD R10, R10, 0x1, -R3 ;  /* 0x000000010a0aa824 */ /* 0x000fe400078e0a03 */
[----:B------:R-:W-:Y:S01]  /*0f90*/  IMAD.HI.U32 R6, R2, R69, RZ ;  /* 0x0000004502067227 */ /* 0x000fe200078e00ff */
[----:B------:R-:W-:Y:S02]  /*0fa0*/  IABS R68, R12 ;  /* 0x0000000c00447213 */ /* 0x000fe40000000000 */
[----:B------:R-:W-:Y:S01]  /*0fb0*/  ISETP.GT.U32.AND P5, PT, R3, R10, PT ;  /* 0x0000000a0300720c */ /* 0x000fe20003fa4070 */
[--C-:B------:R-:W-:Y:S01]  /*0fc0*/  @!P0 IMAD.IADD R4, R4, 0x1, -R9.reuse ;  /* 0x0000000104048824 */ /* 0x100fe200078e0a09 */
[----:B------:R-:W-:Y:S01]  /*0fd0*/  ISETP.GE.AND P4, PT, R12, RZ, PT ;  /* 0x000000ff0c00720c */ /* 0x000fe20003f86270 */
[----:B------:R-:W-:Y:S01]  /*0fe0*/  @!P1 IMAD.IADD R5, R5, 0x1, -R9 ;  /* 0x0000000105059824 */ /* 0x000fe200078e0a09 */
[----:B------:R-:W-:Y:S01]  /*0ff0*/  ISETP.GE.AND P1, PT, R17, RZ, PT ;  /* 0x000000ff1100720c */ /* 0x000fe20003f26270 */
[----:B------:R-:W-:Y:S01]  /*1000*/  IMAD.MOV R6, RZ, RZ, -R6 ;  /* 0x000000ffff067224 */ /* 0x000fe200078e0a06 */
[C---:B------:R-:W-:Y:S01]  /*1010*/  ISETP.GT.U32.AND P2, PT, R9.reuse, R4, PT ;  /* 0x000000040900720c */ /* 0x040fe20003f44070 */
[----:B------:R-:W-:Y:S01]  /*1020*/  VIADD R71, R0, 0x3 ;  /* 0x0000000300477836 */ /* 0x000fe20000000000 */
[----:B------:R-:W-:Y:S01]  /*1030*/  ISETP.GT.U32.AND P0, PT, R9, R5, PT ;  /* 0x000000050900720c */ /* 0x000fe20003f04070 */
[----:B------:R-:W-:-:S02]  /*1040*/  IMAD R69, R3, R6, R69 ;  /* 0x0000000603457224 */ /* 0x000fc400078e0245 */
[----:B------:R-:W-:Y:S01]  /*1050*/  VIADD R6, R53, 0xffffffff ;  /* 0xffffffff35067836 */ /* 0x000fe20000000000 */
[----:B------:R-:W-:Y:S01]  /*1060*/  IABS R67, R71 ;  /* 0x0000004700437213 */ /* 0x000fe20000000000 */
[----:B------:R-:W-:Y:S01]  /*1070*/  @!P5 IMAD.IADD R10, R10, 0x1, -R3 ;  /* 0x000000010a0ad824 */ /* 0x000fe200078e0a03 */
[----:B------:R-:W-:Y:S01]  /*1080*/  ISETP.NE.AND P5, PT, R82, RZ, PT ;  /* 0x000000ff5200720c */ /* 0x000fe20003fa5270 */
[----:B------:R-:W-:-:S03]  /*1090*/  IMAD.HI.U32 R7, R2, R68, RZ ;  /* 0x0000004402077227 */ /* 0x000fc600078e00ff */
[----:B------:R0:W-:Y:S01]  /*10a0*/  STL [R1+0x8a4], R10 ;  /* 0x0008a40a01007387 */ /* 0x0001e20000100800 */
[--C-:B------:R-:W-:Y:S01]  /*10b0*/  @!P2 IMAD.IADD R4, R4, 0x1, -R9.reuse ;  /* 0x000000010404a824 */ /* 0x100fe200078e0a09 */
[----:B------:R-:W-:Y:S01]  /*10c0*/  ISETP.GE.AND P2, PT, R16, RZ, PT ;  /* 0x000000ff1000720c */ /* 0x000fe20003f46270 */
[----:B------:R-:W-:Y:S01]  /*10d0*/  @!P0 IMAD.IADD R5, R5, 0x1, -R9 ;  /* 0x0000000105058824 */ /* 0x000fe200078e0a09 */
[----:B------:R-:W-:Y:S01]  /*10e0*/  ISETP.GE.U32.AND P0, PT, R6, 0x7fffff80, PT ;  /* 0x7fffff800600780c */ /* 0x000fe20003f06070 */
[----:B------:R-:W-:Y:S01]  /*10f0*/  @!P1 IMAD.MOV R4, RZ, RZ, -R4 ;  /* 0x000000ffff049224 */ /* 0x000fe200078e0a04 */
[----:B------:R-:W-:Y:S01]  /*1100*/  ISETP.NE.U32.AND P1, PT, R15, RZ, PT ;  /* 0x000000ff0f00720c */ /* 0x000fe20003f25070 */
[----:B------:R-:W-:Y:S01]  /*1110*/  IMAD.MOV.U32 R6, RZ, RZ, R5 ;  /* 0x000000ffff067224 */ /* 0x000fe200078e0005 */
[----:B------:R-:W-:Y:S01]  /*1120*/  LOP3.LUT R5, RZ, R82, RZ, 0x33, !PT ;  /* 0x00000052ff057212 */ /* 0x000fe200078e33ff */
[----:B------:R-:W-:Y:S02]  /*1130*/  IMAD.MOV R7, RZ, RZ, -R7 ;  /* 0x000000ffff077224 */ /* 0x000fe400078e0a07 */
[----:B------:R-:W-:Y:S01]  /*1140*/  IMAD.HI.U32 R8, R2, R67, RZ ;  /* 0x0000004302087227 */ /* 0x000fe200078e00ff */
[----:B------:R-:W-:-:S03]  /*1150*/  SEL R4, R5, R4, !P5 ;  /* 0x0000000405047207 */ /* 0x000fc60006800000 */
[----:B------:R-:W-:Y:S01]  /*1160*/  @!P2 IADD3 R6, PT, PT, -R6, RZ, RZ ;  /* 0x000000ff0606a210 */ /* 0x000fe20007ffe1ff */
[----:B------:R-:W-:Y:S02]  /*1170*/  IMAD R68, R3, R7, R68 ;  /* 0x0000000703447224 */ /* 0x000fe400078e0244 */
[----:B------:R-:W-:Y:S01]  /*1180*/  IMAD.MOV R8, RZ, RZ, -R8 ;  /* 0x000000ffff087224 */ /* 0x000fe200078e0a08 */
[----:B------:R-:W-:Y:S01]  /*1190*/  SEL R5, R5, R6, !P5 ;  /* 0x0000000605057207 */ /* 0x000fe20006800000 */
[----:B------:R-:W-:Y:S02]  /*11a0*/  VIADD R7, R53, 0xfffffff7 ;  /* 0xfffffff735077836 */ /* 0x000fe40000000000 */
[C---:B------:R-:W-:Y:S02]  /*11b0*/  IMAD R67, R3.reuse, R8, R67 ;  /* 0x0000000803437224 */ /* 0x040fe400078e0243 */
[----:B------:R-:W-:Y:S01]  /*11c0*/  IMAD R66, R3, R11, R66 ;  /* 0x0000000b03427224 */ /* 0x000fe200078e0242 */
[----:B------:R-:W-:Y:S01]  /*11d0*/  ISETP.GE.U32.AND P2, PT, R7, 0x7fffff78, PT ;  /* 0x7fffff780700780c */ /* 0x000fe20003f46070 */
[----:B------:R-:W-:-:S02]  /*11e0*/  VIADD R8, R53, 0xffffffef ;  /* 0xffffffef35087836 */ /* 0x000fc40000000000 */
[----:B-----5:R-:W-:Y:S02]  /*11f0*/  IMAD R4, R4, UR7, RZ ;  /* 0x0000000704047c24 */ /* 0x020fe4000f8e02ff */
[----:B------:R-:W-:Y:S01]  /*1200*/  IMAD R5, R5, UR7, RZ ;  /* 0x0000000705057c24 */ /* 0x000fe2000f8e02ff */
[----:B0-----:R-:W-:Y:S07]  /*1210*/  BRA.U UP0, `(.L_x_11) ;  /* 0x0000000100187547 */ /* 0x001fee000b800000 */
[----:B------:R-:W-:Y:S01]  /*1220*/  ELECT P5, URZ, PT ;  /* 0x0000000000ff782f */ /* 0x000fe200038a0000 */
[----:B------:R-:W-:Y:S01]  /*1230*/  IMAD.MOV.U32 R6, RZ, RZ, 0x1 ;  /* 0x00000001ff067424 */ /* 0x000fe200078e00ff */
[----:B------:R-:W-:Y:S11]  /*1240*/  UVIRTCOUNT.DEALLOC.SMPOOL 0x80 ;  /* 0x000000800000784c */ /* 0x000ff60000000000 */
[----:B------:R-:W-:-:S04]  /*1250*/  @P5 MOV R7, 0x40 ;  /* 0x0000004000075802 */ /* 0x000fc80000000f00 */
[----:B------:R-:W-:-:S05]  /*1260*/  @P5 LEA R7, R14, R7, 0x18 ;  /* 0x000000070e075211 */ /* 0x000fca00078ec0ff */
[----:B------:R0:W-:Y:S02]  /*1270*/  @P5 STS.U8 [R7], R6 ;  /* 0x0000000607005388 */ /* 0x0001e40000000000 */
.L_x_11:
[----:B0-----:R-:W2:Y:S01]  /*1280*/  LDL R6, [R1+0x8a4] ;  /* 0x0008a40001067983 */ /* 0x001ea20000100800 */
[----:B------:R-:W-:Y:S01]  /*1290*/  UIADD3 UR6, UPT, UPT, UR5, UR6, URZ ;  /* 0x0000000605067290 */ /* 0x000fe2000fffe0ff */
[C---:B------:R-:W-:Y:S01]  /*12a0*/  LEA R62, P5, R4.reuse, UR12, 0x1 ;  /* 0x0000000c043e7c11 */ /* 0x040fe2000f8a08ff */
[----:B------:R-:W-:Y:S01]  /*12b0*/  VOTEU.ALL UP1, P1 ;  /* 0x0000000000ff7886 */ /* 0x000fe20000820000 */
[----:B------:R-:W-:Y:S01]  /*12c0*/  STL.64 [R1+0x1878], R54 ;  /* 0x0018783601007387 */ /* 0x000fe20000100a00 */
[----:B------:R-:W-:Y:S01]  /*12d0*/  UIADD3 UR7, UPT, UPT, UR4, 0x30000, URZ ;  /* 0x0003000004077890 */ /* 0x000fe2000fffe0ff */
[----:B------:R-:W-:Y:S01]  /*12e0*/  LEA.HI.X.SX32 R63, R4, UR13, 0x1, P5 ;  /* 0x0000000d043f7c11 */ /* 0x000fe2000a8f0eff */
[----:B------:R-:W-:Y:S01]  /*12f0*/  VOTEU.ALL UP2, P1 ;  /* 0x0000000000ff7886 */ /* 0x000fe20000840000 */
[----:B------:R-:W-:Y:S01]  /*1300*/  STL.64 [R1+0x1848], R48 ;  /* 0x0018483001007387 */ /* 0x000fe20000100a00 */
[----:B------:R-:W-:-:S04]  /*1310*/  @!UP1 UIADD3 UR10, UPT, UPT, -UR8, 0x100000, URZ ;  /* 0x00100000080a9890 */ /* 0x000fc8000fffe1ff */
[----:B------:R-:W-:Y:S02]  /*1320*/  @!UP1 USHF.L.U32 UR11, UR10, 0xb, URZ ;  /* 0x0000000b0a0b9899 */ /* 0x000fe400080006ff */
[----:B------:R-:W-:Y:S01]  /*1330*/  @!UP1 USHF.L.U32 UR10, UR10, 0x1, URZ ;  /* 0x000000010a0a9899 */ /* 0x000fe200080006ff */
[----:B------:R-:W0:Y:S01]  /*1340*/  LDCU.64 UR20, c[0x0][0x358] ;  /* 0x00006b00ff1477ac */ /* 0x000e220008000a00 */
[----:B------:R-:W-:Y:S01]  /*1350*/  PRMT R12, RZ, 0x7610, R12 ;  /* 0x00007610ff0c7816 */ /* 0x000fe2000000000c */
[----:B------:R-:W-:Y:S01]  /*1360*/  STTM.x64 tmem[UR6], RZ ;  /* 0x000000ff000079ed */ /* 0x000fe20008340006 */
[----:B------:R-:W-:Y:S01]  /*1370*/  STL.64 [R1+0x1870], R48 ;  /* 0x0018703001007387 */ /* 0x000fe20000100a00 */
[----:B------:R-:W-:Y:S01]  /*1380*/  PRMT R20, RZ, 0x7610, R20 ;  /* 0x00007610ff147816 */ /* 0x000fe20000000014 */
[----:B------:R-:W-:Y:S01]  /*1390*/  IMAD R7, R64, 0x18, RZ ;  /* 0x0000001840077824 */ /* 0x000fe200078e02ff */
[----:B------:R-:W-:Y:S01]  /*13a0*/  ISETP.GE.U32.AND P5, PT, R8, 0x7fffff70, PT ;  /* 0x7fffff700800780c */ /* 0x000fe20003fa6070 */
[----:B------:R-:W-:Y:S01]  /*13b0*/  STTM.x64 tmem[UR6+0x40], RZ ;  /* 0x000040ff000079ed */ /* 0x000fe20008340006 */
[----:B------:R-:W-:Y:S01]  /*13c0*/  STL.64 [R1+0x1840], R50 ;  /* 0x0018403201007387 */ /* 0x000fe20000100a00 */
[----:B------:R-:W-:Y:S01]  /*13d0*/  PRMT R74, RZ, 0x7610, R74 ;  /* 0x00007610ff4a7816 */ /* 0x000fe2000000004a */
[----:B------:R-:W-:Y:S01]  /*13e0*/  VIADD R4, R53, 0xffffffdf ;  /* 0xffffffdf35047836 */ /* 0x000fe20000000000 */
[----:B------:R-:W-:Y:S01]  /*13f0*/  PRMT R73, RZ, 0x7610, R73 ;  /* 0x00007610ff497816 */ /* 0x000fe20000000049 */
[----:B------:R-:W-:Y:S01]  /*1400*/  STTM.x64 tmem[UR6+0x80], RZ ;  /* 0x000080ff000079ed */ /* 0x000fe20008340006 */
[----:B------:R-:W-:Y:S01]  /*1410*/  STL.64 [R1+0x1860], R50 ;  /* 0x0018603201007387 */ /* 0x000fe20000100a00 */
[----:B------:R-:W-:Y:S01]  /*1420*/  PRMT R19, RZ, 0x7610, R19 ;  /* 0x00007610ff137816 */ /* 0x000fe20000000013 */
[----:B------:R-:W1:Y:S01]  /*1430*/  LDCU UR18, c[0x0][0x3b0] ;  /* 0x00007600ff1277ac */ /* 0x000e620008000800 */
[----:B------:R-:W-:Y:S01]  /*1440*/  PRMT R10, RZ, 0x7610, R10 ;  /* 0x00007610ff0a7816 */ /* 0x000fe2000000000a */
[----:B------:R-:W-:Y:S01]  /*1450*/  STTM.x64 tmem[UR6+0xc0], RZ ;  /* 0x0000c0ff000079ed */ /* 0x000fe20008340006 */
[----:B------:R-:W-:Y:S01]  /*1460*/  STL.64 [R1+0x1838], R46 ;  /* 0x0018382e01007387 */ /* 0x000fe20000100a00 */
[----:B------:R-:W-:Y:S01]  /*1470*/  PRMT R18, RZ, 0x7610, R18 ;  /* 0x00007610ff127816 */ /* 0x000fe20000000012 */
[----:B------:R-:W3:Y:S01]  /*1480*/  LDCU UR19, c[0x0][0x3b0] ;  /* 0x00007600ff1377ac */ /* 0x000ee20008000800 */
[----:B------:R-:W-:Y:S01]  /*1490*/  STTM.x64 tmem[UR6+0x100], RZ ;  /* 0x000100ff000079ed */ /* 0x000fe20008340006 */
[----:B------:R4:W-:Y:S01]  /*14a0*/  STL.64 [R1+0x1850], R46 ;  /* 0x0018502e01007387 */ /* 0x0009e20000100a00 */
[----:B------:R-:W-:Y:S01]  /*14b0*/  PRMT R75, RZ, 0x7610, R75 ;  /* 0x00007610ff4b7816 */ /* 0x000fe2000000004b */
[----:B------:R-:W0:Y:S01]  /*14c0*/  LDCU UR16, c[0x0][0x3b0] ;  /* 0x00007600ff1077ac */ /* 0x000e220008000800 */
[----:B------:R-:W-:Y:S01]  /*14d0*/  STTM.x64 tmem[UR6+0x140], RZ ;  /* 0x000140ff000079ed */ /* 0x000fe20008340006 */
[----:B------:R-:W-:Y:S01]  /*14e0*/  STL.64 [R1+0x1830], R44 ;  /* 0x0018302c01007387 */ /* 0x000fe20000100a00 */
        /* <DEDUP_REMOVED lines=10> */
[----:B------:R-:W0:Y:S01]  /*1590*/  FENCE.VIEW.ASYNC.T ;  /* 0x00000000000073c6 */ /* 0x000e220000000200 */
[----:B------:R-:W-:Y:S01]  /*15a0*/  STL.64 [R1+0x1820], R36 ;  /* 0x0018202401007387 */ /* 0x000fe20000100a00 */
[----:B------:R-:W-:Y:S01]  /*15b0*/  PRMT R70, RZ, 0x7610, R70 ;  /* 0x00007610ff467816 */ /* 0x000fe20000000046 */
[----:B------:R-:W0:Y:S02]  /*15c0*/  LDCU UR25, c[0x0][0x3b0] ;  /* 0x00007600ff1977ac */ /* 0x000e240008000800 */
[----:B0-----:R-:W-:Y:S01]  /*15d0*/  BAR.SYNC.DEFER_BLOCKING 0x0 ;  /* 0x0000000000007b1d */ /* 0x001fe20000010000 */
[----:B------:R-:W-:-:S02]  /*15e0*/  PRMT R9, RZ, 0x7610, R9 ;  /* 0x00007610ff097816 */ /* 0x000fc40000000009 */
[----:B------:R-:W-:Y:S02]  /*15f0*/  PRMT R11, RZ, 0x7610, R11 ;  /* 0x00007610ff0b7816 */ /* 0x000fe4000000000b */
[----:B------:R-:W-:Y:S01]  /*1600*/  PRMT R13, RZ, 0x7610, R13 ;  /* 0x00007610ff0d7816 */ /* 0x000fe2000000000d */
[----:B------:R-:W0:Y:S01]  /*1610*/  LDCU UR24, c[0x0][0x3b0] ;  /* 0x00007600ff1877ac */ /* 0x000e220008000800 */
[----:B------:R-:W-:Y:S01]  /*1620*/  STL.64 [R1+0x1868], R36 ;  /* 0x0018682401007387 */ /* 0x000fe20000100a00 */
[----:B------:R-:W-:Y:S01]  /*1630*/  PRMT R76, RZ, 0x7610, R76 ;  /* 0x00007610ff4c7816 */ /* 0x000fe2000000004c */
[----:B------:R-:W0:Y:S02]  /*1640*/  LDCU UR27, c[0x0][0x3b0] ;  /* 0x00007600ff1b77ac */ /* 0x000e240008000800 */
        /* <DEDUP_REMOVED lines=9> */
[----:B------:R0:W-:Y:S04]  /*16e0*/  STL.64 [R1+0x1800], R90 ;  /* 0x0018005a01007387 */ /* 0x0001e80000100a00 */
[----:B------:R-:W0:Y:S02]  /*16f0*/  FENCE.VIEW.ASYNC.S ;  /* 0x00000000000073c6 */ /* 0x000e240000000000 */
[----:B0-----:R0:W1:Y:S01]  /*1700*/  @!UP2 SYNCS.EXCH.64 URZ, [UR7], UR10 ;  /* 0x0000000a07ffa5b2 */ /* 0x0010620008000100 */
[----:B------:R-:W-:Y:S01]  /*1710*/  PRMT R82, RZ, 0x7610, R82 ;  /* 0x00007610ff527816 */ /* 0x000fe20000000052 */
[----:B------:R-:W0:Y:S01]  /*1720*/  LDCU UR30, c[0x0][0x3b0] ;  /* 0x00007600ff1e77ac */ /* 0x000e220008000800 */
[----:B------:R-:W-:Y:S01]  /*1730*/  STL.64 [R1+0x17f8], R88 ;  /* 0x0017f85801007387 */ /* 0x000fe20000100a00 */
[----:B------:R-:W-:Y:S01]  /*1740*/  PRMT R21, RZ, 0x7610, R21 ;  /* 0x00007610ff157816 */ /* 0x000fe20000000015 */
[----:B------:R-:W1:Y:S02]  /*1750*/  LDCU UR31, c[0x0][0x3b0] ;  /* 0x00007600ff1f77ac */ /* 0x000e640008000800 */
[----:B------:R-:W-:Y:S01]  /*1760*/  STL.64 [R1+0x17f0], R86 ;  /* 0x0017f05601007387 */ /* 0x000fe20000100a00 */
[----:B------:R-:W1:Y:S03]  /*1770*/  LDCU UR69, c[0x0][0x3b0] ;  /* 0x00007600ff4577ac */ /* 0x000e660008000800 */
[----:B------:R-:W-:Y:S01]  /*1780*/  STL.64 [R1+0x17e8], R84 ;  /* 0x0017e85401007387 */ /* 0x000fe20000100a00 */
[----:B------:R-:W-:-:S02]  /*1790*/  PRMT R8, RZ, 0x7610, R8 ;  /* 0x00007610ff087816 */ /* 0x000fc40000000008 */
[----:B----4-:R-:W-:Y:S01]  /*17a0*/  PRMT R46, RZ, 0x7610, R46 ;  /* 0x00007610ff2e7816 */ /* 0x010fe2000000002e */
[----:B------:R-:W-:Y:S01]  /*17b0*/  STL.64 [R1+0x17e0], R80 ;  /* 0x0017e05001007387 */ /* 0x000fe20000100a00 */
[----:B------:R-:W-:Y:S01]  /*17c0*/  PRMT R47, RZ, 0x7610, R47 ;  /* 0x00007610ff2f7816 */ /* 0x000fe2000000002f */
[----:B0-----:R-:W0:Y:S02]  /*17d0*/  LDCU UR10, c[0x0][0x3b0] ;  /* 0x00007600ff0a77ac */ /* 0x001e240008000800 */
[----:B------:R-:W-:Y:S01]  /*17e0*/  STL.64 [R1+0x17c0], R32 ;  /* 0x0017c02001007387 */ /* 0x000fe20000100a00 */
[----:B------:R-:W4:Y:S03]  /*17f0*/  LDCU UR37, c[0x0][0x3b0] ;  /* 0x00007600ff2577ac */ /* 0x000f260008000800 */
[----:B------:R-:W-:Y:S01]  /*1800*/  STL.64 [R1+0x1790], R34 ;  /* 0x0017902201007387 */ /* 0x000fe20000100a00 */
[----:B------:R-:W0:Y:S03]  /*1810*/  LDCU UR38, c[0x0][0x3b0] ;  /* 0x00007600ff2677ac */ /* 0x000e260008000800 */
        /* <DEDUP_REMOVED lines=27> */
[----:B------:R-:W0:Y:S01]  /*19d0*/  LDCU UR42, c[0x0][0x3b0] ;  /* 0x00007600ff2a77ac */ /* 0x000e220008000800 */
[----:B-1----:R-:W-:Y:S06]  /*19e0*/  BAR.SYNC.DEFER_BLOCKING 0x0 ;  /* 0x0000000000007b1d */ /* 0x002fec0000010000 */
[----:B------:R-:W1:Y:S01]  /*19f0*/  LDCU UR41, c[0x0][0x3b0] ;  /* 0x00007600ff2977ac */ /* 0x000e620008000800 */
[----:B------:R-:W-:Y:S01]  /*1a00*/  STL.64 [R1+0x1758], R66 ;  /* 0x0017584201007387 */ /* 0x000fe20000100a00 */
[----:B------:R-:W0:Y:S03]  /*1a10*/  LDCU UR43, c[0x0][0x3b0] ;  /* 0x00007600ff2b77ac */ /* 0x000e260008000800 */
[----:B------:R-:W-:Y:S01]  /*1a20*/  STL.64 [R1+0x1750], R68 ;  /* 0x0017504401007387 */ /* 0x000fe20000100a00 */
[----:B------:R-:W0:Y:S03]  /*1a30*/  LDCU UR44, c[0x0][0x3b0] ;  /* 0x00007600ff2c77ac */ /* 0x000e260008000800 */
[----:B------:R-:W-:Y:S01]  /*1a40*/  STL.64 [R1+0x1748], R78 ;  /* 0x0017484e01007387 */ /* 0x000fe20000100a00 */
[----:B------:R-:W0:Y:S03]  /*1a50*/  LDCU UR46, c[0x0][0x3b0] ;  /* 0x00007600ff2e77ac */ /* 0x000e260008000800 */
[----:B------:R-:W-:Y:S01]  /*1a60*/  STL [R1+0x1688], R65 ;  /* 0x0016884101007387 */ /* 0x000fe20000100800 */
[----:B------:R-:W0:Y:S03]  /*1a70*/  LDCU UR48, c[0x0][0x3b0] ;  /* 0x00007600ff3077ac */ /* 0x000e260008000800 */
[----:B------:R-:W-:Y:S01]  /*1a80*/  STL [R1+0x1684], R83 ;  /* 0x0016845301007387 */ /* 0x000fe20000100800 */
[----:B------:R-:W0:Y:S03]  /*1a90*/  LDCU UR47, c[0x0][0x3b0] ;  /* 0x00007600ff2f77ac */ /* 0x000e260008000800 */
[----:B------:R-:W-:Y:S01]  /*1aa0*/  STL [R1+0x1184], R93 ;  /* 0x0011845d01007387 */ /* 0x000fe20000100800 */
[----:B------:R-:W0:Y:S03]  /*1ab0*/  LDCU UR50, c[0x0][0x3b0] ;  /* 0x00007600ff3277ac */ /* 0x000e260008000800 */
[----:B------:R-:W-:Y:S01]  /*1ac0*/  STL [R1+0x168c], R93 ;  /* 0x00168c5d01007387 */ /* 0x000fe20000100800 */
[----:B------:R-:W0:Y:S03]  /*1ad0*/  LDCU UR51, c[0x0][0x3b0] ;  /* 0x00007600ff3377ac */ /* 0x000e260008000800 */
[----:B------:R-:W3:Y:S01]  /*1ae0*/  @!P0 LDG.E.U16 R19, desc[UR20][R62.64] ;  /* 0x000000143e138981 */ /* 0x000ee2000c1e1500 */
[----:B------:R-:W0:Y:S01]  /*1af0*/  LDCU UR54, c[0x0][0x3b0] ;  /* 0x00007600ff3677ac */ /* 0x000e220008000800 */
        /* <DEDUP_REMOVED lines=12> */
[----:B--2---:R-:W-:Y:S01]  /*1bc0*/  @!P6 IMAD.MOV R6, RZ, RZ, -R6 ;  /* 0x000000ffff06e224 */ /* 0x004fe200078e0a06 */
[----:B------:R-:W-:Y:S01]  /*1bd0*/  PRMT R91, RZ, 0x7610, R91 ;  /* 0x00007610ff5b7816 */ /* 0x000fe2000000005b */
[----:B------:R-:W2:Y:S03]  /*1be0*/  LDCU UR11, c[0x0][0x3b0] ;  /* 0x00007600ff0b77ac */ /* 0x000ea60008000800 */
[----:B------:R0:W-:Y:S01]  /*1bf0*/  @!P6 STL [R1+0x8a4], R6 ;  /* 0x0008a4060100e387 */ /* 0x0001e20000100800 */
[C---:B------:R-:W-:Y:S01]  /*1c00*/  LEA R60, P6, R5.reuse, UR12, 0x1 ;  /* 0x0000000c053c7c11 */ /* 0x040fe2000f8c08ff */
[----:B------:R-:W1:Y:S03]  /*1c10*/  LDCU UR12, c[0x0][0x3b0] ;  /* 0x00007600ff0c77ac */ /* 0x000e660008000800 */
[----:B------:R-:W-:Y:S01]  /*1c20*/  LEA.HI.X.SX32 R61, R5, UR13, 0x1, P6 ;  /* 0x0000000d053d7c11 */ /* 0x000fe2000b0f0eff */
[----:B------:R-:W-:Y:S01]  /*1c30*/  IMAD.SHL.U32 R5, R64, 0x8, RZ ;  /* 0x0000000840057824 */ /* 0x000fe200078e00ff */
[----:B------:R-:W-:Y:S01]  /*1c40*/  PRMT R51, RZ, 0x7610, R51 ;  /* 0x00007610ff337816 */ /* 0x000fe20000000033 */
[----:B------:R-:W1:Y:S01]  /*1c50*/  LDCU UR13, c[0x0][0x3b0] ;  /* 0x00007600ff0d77ac */ /* 0x000e620008000800 */
[----:B0-----:R-:W-:Y:S01]  /*1c60*/  VIADD R6, R53, 0xffffffe7 ;  /* 0xffffffe735067836 */ /* 0x001fe20000000000 */
[----:B------:R-:W2:Y:S01]  /*1c70*/  @!P0 LDG.E.U16 R10, desc[UR20][R60.64] ;  /* 0x000000143c0a8981 */ /* 0x000ea2000c1e1500 */
[----:B------:R-:W-:-:S03]  /*1c80*/  IMAD.WIDE R54, R5, 0x2, R62 ;  /* 0x0000000205367825 */ /* 0x000fc600078e023e */
[----:B------:R-:W-:Y:S01]  /*1c90*/  ISETP.GE.U32.AND P6, PT, R6, 0x7fffff68, PT ;  /* 0x7fffff680600780c */ /* 0x000fe20003fc6070 */
[----:B------:R-:W-:Y:S01]  /*1ca0*/  IMAD.WIDE R48, R5, 0x2, R60 ;  /* 0x0000000205307825 */ /* 0x000fe200078e023c */
[----:B------:R0:W-:Y:S03]  /*1cb0*/  STL.64 [R1+0x638], R54 ;  /* 0x0006383601007387 */ /* 0x0001e60000100a00 */
[----:B------:R-:W-:Y:S01]  /*1cc0*/  IMAD.SHL.U32 R5, R64, 0x10, RZ ;  /* 0x0000001040057824 */ /* 0x000fe200078e00ff */
[----:B------:R0:W-:Y:S01]  /*1cd0*/  STL.64 [R1+0x630], R48 ;  /* 0x0006303001007387 */ /* 0x0001e20000100a00 */
[----:B------:R-:W-:Y:S02]  /*1ce0*/  VIADD R6, R53, 0xffffffd7 ;  /* 0xffffffd735067836 */ /* 0x000fe40000000000 */
[C---:B------:R-:W-:Y:S01]  /*1cf0*/  IMAD.WIDE R58, R5.reuse, 0x2, R62 ;  /* 0x00000002053a7825 */ /* 0x040fe200078e023e */
[----:B------:R0:W2:Y:S03]  /*1d00*/  @!P2 LDG.E.U16 R12, desc[UR20][R54.64] ;  /* 0x00000014360ca981 */ /* 0x0000a6000c1e1500 */
[----:B------:R-:W-:Y:S01]  /*1d10*/  IMAD.WIDE R56, R5, 0x2, R60 ;  /* 0x0000000205387825 */ /* 0x000fe200078e023c */
[----:B------:R1:W2:Y:S01]  /*1d20*/  @!P2 LDG.E.U16 R20, desc[UR20][R48.64] ;  /* 0x000000143014a981 */ /* 0x0002a2000c1e1500 */
[----:B------:R-:W-:-:S02]  /*1d30*/  ISETP.GE.U32.AND P2, PT, R6, 0x7fffff58, PT ;  /* 0x7fffff580600780c */ /* 0x000fc40003f46070 */
[----:B------:R-:W-:Y:S01]  /*1d40*/  VIADD R5, R53, 0xffffffc7 ;  /* 0xffffffc735057836 */ /* 0x000fe20000000000 */
[----:B------:R4:W-:Y:S01]  /*1d50*/  STL.64 [R1+0x5b8], R58 ;  /* 0x0005b83a01007387 */ /* 0x0009e20000100a00 */
[C---:B0-----:R-:W-:Y:S01]  /*1d60*/  IMAD.WIDE R54, R7.reuse, 0x2, R62 ;  /* 0x0000000207367825 */ /* 0x041fe200078e023e */
[----:B------:R-:W-:Y:S02]  /*1d70*/  ISETP.GE.U32.AND P0, PT, R4, 0x7fffff60, PT ;  /* 0x7fffff600400780c */ /* 0x000fe40003f06070 */
[----:B------:R4:W2:Y:S01]  /*1d80*/  @!P5 LDG.E.U16 R18, desc[UR20][R58.64] ;  /* 0x000000143a12d981 */ /* 0x0008a2000c1e1500 */
[----:B-1----:R-:W-:-:S03]  /*1d90*/  IMAD.WIDE R48, R7, 0x2, R60 ;  /* 0x0000000207307825 */ /* 0x002fc600078e023c */
[----:B------:R0:W2:Y:S01]  /*1da0*/  @!P6 LDG.E.U16 R74, desc[UR20][R54.64] ;  /* 0x00000014364ae981 */ /* 0x0000a2000c1e1500 */
[----:B------:R-:W-:-:S03]  /*1db0*/  IMAD R7, R64, 0x28, RZ ;  /* 0x0000002840077824 */ /* 0x000fc600078e02ff */
[----:B------:R-:W2:Y:S01]  /*1dc0*/  @!P6 LDG.E.U16 R73, desc[UR20][R48.64] ;  /* 0x000000143049e981 */ /* 0x000ea2000c1e1500 */
[----:B------:R-:W-:Y:S01]  /*1dd0*/  ISETP.GE.U32.AND P6, PT, R5, 0x7fffff48, PT ;  /* 0x7fffff480500780c */ /* 0x000fe20003fc6070 */
[----:B------:R-:W-:Y:S02]  /*1de0*/  IMAD.SHL.U32 R5, R64, 0x20, RZ ;  /* 0x0000002040057824 */ /* 0x000fe400078e00ff */
[----:B------:R-:W-:Y:S02]  /*1df0*/  STL.64 [R1+0x5b0], R56 ;  /* 0x0005b03801007387 */ /* 0x000fe40000100a00 */
[--C-:B----4-:R-:W-:Y:S02]  /*1e00*/  IMAD.WIDE R58, R5, 0x2, R62.reuse ;  /* 0x00000002053a7825 */ /* 0x110fe400078e023e */
[----:B------:R0:W-:Y:S04]  /*1e10*/  STL.64 [R1+0x538], R54 ;  /* 0x0005383601007387 */ /* 0x0001e80000100a00 */
[----:B------:R1:W4:Y:S04]  /*1e20*/  @!P5 LDG.E.U16 R75, desc[UR20][R56.64] ;  /* 0x00000014384bd981 */ /* 0x000328000c1e1500 */
[----:B------:R1:W-:Y:S01]  /*1e30*/  STL.64 [R1+0x530], R48 ;  /* 0x0005303001007387 */ /* 0x0003e20000100a00 */
[----:B0-----:R-:W-:-:S03]  /*1e40*/  IMAD.WIDE R54, R7, 0x2, R62 ;  /* 0x0000000207367825 */ /* 0x001fc600078e023e */
[----:B------:R0:W2:Y:S01]  /*1e50*/  @!P0 LDG.E.U16 R72, desc[UR20][R58.64] ;  /* 0x000000143a488981 */ /* 0x0000a2000c1e1500 */
[----:B-1----:R-:W-:-:S03]  /*1e60*/  IMAD.WIDE R56, R5, 0x2, R60 ;  /* 0x0000000205387825 */ /* 0x002fc600078e023c */
[----:B------:R1:W2:Y:S01]  /*1e70*/  @!P2 LDG.E.U16 R15, desc[UR20][R54.64] ;  /* 0x00000014360fa981 */ /* 0x0002a2000c1e1500 */
[----:B------:R-:W-:-:S03]  /*1e80*/  IMAD.WIDE R48, R7, 0x2, R60 ;  /* 0x0000000207307825 */ /* 0x000fc600078e023c */
[----:B------:R0:W-:Y:S01]  /*1e90*/  STL.64 [R1+0x4b8], R58 ;  /* 0x0004b83a01007387 */ /* 0x0001e20000100a00 */
[----:B------:R-:W-:-:S03]  /*1ea0*/  VIADD R5, R53, 0xffffffb7 ;  /* 0xffffffb735057836 */ /* 0x000fc60000000000 */
[----:B------:R-:W2:Y:S01]  /*1eb0*/  @!P2 LDG.E.U16 R77, desc[UR20][R48.64] ;  /* 0x00000014304da981 */ /* 0x000ea2000c1e1500 */
[----:B------:R-:W-:Y:S02]  /*1ec0*/  VIADD R4, R53, 0xffffffcf ;  /* 0xffffffcf35047836 */ /* 0x000fe40000000000 */
[C---:B------:R-:W-:Y:S01]  /*1ed0*/  IMAD R7, R64.reuse, 0x38, RZ ;  /* 0x0000003840077824 */ /* 0x040fe200078e02ff */
[----:B------:R-:W-:Y:S01]  /*1ee0*/  ISETP.GE.U32.AND P2, PT, R5, 0x7fffff38, PT ;  /* 0x7fffff380500780c */ /* 0x000fe20003f46070 */
[----:B------:R-:W-:Y:S01]  /*1ef0*/  IMAD R5, R64, 0x30, RZ ;  /* 0x0000003040057824 */ /* 0x000fe200078e02ff */
[----:B------:R-:W-:Y:S01]  /*1f00*/  STL.64 [R1+0x4b0], R56 ;  /* 0x0004b03801007387 */ /* 0x000fe20000100a00 */
[----:B------:R-:W-:Y:S01]  /*1f10*/  ISETP.GE.U32.AND P5, PT, R4, 0x7fffff50, PT ;  /* 0x7fffff500400780c */ /* 0x000fe20003fa6070 */
[----:B------:R-:W-:Y:S02]  /*1f20*/  VIADD R4, R53, 0xffffffbf ;  /* 0xffffffbf35047836 */ /* 0x000fe40000000000 */
[----:B------:R1:W-:Y:S01]  /*1f30*/  STL.64 [R1+0x438], R54 ;  /* 0x0004383601007387 */ /* 0x0003e20000100a00 */
[----:B0-----:R-:W-:-:S03]  /*1f40*/  IMAD.WIDE R58, R5, 0x2, R62 ;  /* 0x00000002053a7825 */ /* 0x001fc600078e023e */
[----:B------:R0:W2:Y:S04]  /*1f50*/  @!P0 LDG.E.U16 R70, desc[UR20][R56.64] ;  /* 0x0000001438468981 */ /* 0x0000a8000c1e1500 */
[----:B------:R0:W-:Y:S01]  /*1f60*/  STL.64 [R1+0x430], R48 ;  /* 0x0004303001007387 */ /* 0x0001e20000100a00 */
[----:B-1----:R-:W-:-:S03]  /*1f70*/  IMAD.WIDE R54, R7, 0x2, R62 ;  /* 0x0000000207367825 */ /* 0x002fc600078e023e */
[----:B------:R1:W2:Y:S01]  /*1f80*/  @!P5 LDG.E.U16 R13, desc[UR20][R58.64] ;  /* 0x000000143a0dd981 */ /* 0x0002a2000c1e1500 */
[--C-:B0-----:R-:W-:Y:S01]  /*1f90*/  IMAD.WIDE R56, R5, 0x2, R60.reuse ;  /* 0x0000000205387825 */ /* 0x101fe200078e023c */
[----:B------:R-:W-:Y:S02]  /*1fa0*/  ISETP.GE.U32.AND P0, PT, R4, 0x7fffff40, PT ;  /* 0x7fffff400400780c */ /* 0x000fe40003f06070 */
[----:B------:R0:W2:Y:S01]  /*1fb0*/  @!P6 LDG.E.U16 R9, desc[UR20][R54.64] ;  /* 0x000000143609e981 */ /* 0x0000a2000c1e1500 */
[----:B------:R-:W-:-:S03]  /*1fc0*/  IMAD.WIDE R48, R7, 0x2, R60 ;  /* 0x0000000207307825 */ /* 0x000fc600078e023c */
[----:B------:R1:W-:Y:S01]  /*1fd0*/  STL.64 [R1+0x3b8], R58 ;  /* 0x0003b83a01007387 */ /* 0x0003e20000100a00 */
[----:B------:R-:W-:-:S03]  /*1fe0*/  VIADD R5, R53, 0xffffffa7 ;  /* 0xffffffa735057836 */ /* 0x000fc60000000000 */
[----:B------:R0:W2:Y:S01]  /*1ff0*/  @!P6 LDG.E.U16 R11, desc[UR20][R48.64] ;  /* 0x00000014300be981 */ /* 0x0000a2000c1e1500 */
[C---:B------:R-:W-:Y:S01]  /*2000*/  IMAD R7, R64.reuse, 0x48, RZ ;  /* 0x0000004840077824 */ /* 0x040fe200078e02ff */
[----:B------:R-:W-:Y:S01]  /*2010*/  ISETP.GE.U32.AND P6, PT, R5, 0x7fffff28, PT ;  /* 0x7fffff280500780c */ /* 0x000fe20003fc6070 */
[----:B------:R-:W-:Y:S01]  /*2020*/  IMAD.SHL.U32 R5, R64, 0x40, RZ ;  /* 0x0000004040057824 */ /* 0x000fe200078e00ff */
[----:B------:R-:W-:Y:S04]  /*2030*/  STL.64 [R1+0x3b0], R56 ;  /* 0x0003b03801007387 */ /* 0x000fe80000100a00 */
[----:B------:R0:W-:Y:S01]  /*2040*/  STL.64 [R1+0x338], R54 ;  /* 0x0003383601007387 */ /* 0x0001e20000100a00 */
[----:B-1----:R-:W-:-:S03]  /*2050*/  IMAD.WIDE R58, R5, 0x2, R60 ;  /* 0x00000002053a7825 */ /* 0x002fc600078e023c */
[----:B------:R1:W-:Y:S04]  /*2060*/  STL.64 [R1+0x330], R48 ;  /* 0x0003303001007387 */ /* 0x0003e80000100a00 */
[----:B------:R1:W2:Y:S01]  /*2070*/  @!P5 LDG.E.U16 R76, desc[UR20][R56.64] ;  /* 0x00000014384cd981 */ /* 0x0002a2000c1e1500 */
[----:B0-----:R-:W-:-:S03]  /*2080*/  IMAD.WIDE R54, R5, 0x2, R62 ;  /* 0x0000000205367825 */ /* 0x001fc600078e023e */
[----:B------:R-:W2:Y:S01]  /*2090*/  @!P0 LDG.E.U16 R14, desc[UR20][R58.64] ;  /* 0x000000143a0e8981 */ /* 0x000ea2000c1e1500 */
[----:B-1----:R-:W-:-:S03]  /*20a0*/  IMAD.WIDE R48, R7, 0x2, R60 ;  /* 0x0000000207307825 */ /* 0x002fc600078e023c */
[----:B------:R0:W-:Y:S01]  /*20b0*/  STL.64 [R1+0x2b8], R54 ;  /* 0x0002b83601007387 */ /* 0x0001e20000100a00 */
[----:B------:R-:W-:-:S03]  /*20c0*/  IMAD.WIDE R56, R7, 0x2, R62 ;  /* 0x0000000207387825 */ /* 0x000fc600078e023e */
[----:B------:R-:W-:Y:S04]  /*20d0*/  STL.64 [R1+0x2b0], R58 ;  /* 0x0002b03a01007387 */ /* 0x000fe80000100a00 */
[----:B------:R-:W2:Y:S04]  /*20e0*/  @!P0 LDG.E.U16 R8, desc[UR20][R54.64] ;  /* 0x0000001436088981 */ /* 0x000ea8000c1e1500 */
[----:B------:R1:W2:Y:S04]  /*20f0*/  @!P2 LDG.E.U16 R46, desc[UR20][R48.64] ;  /* 0x00000014302ea981 */ /* 0x0002a8000c1e1500 */
[----:B------:R1:W3:Y:S04]  /*2100*/  @!P2 LDG.E.U16 R47, desc[UR20][R56.64] ;  /* 0x00000014382fa981 */ /* 0x0002e8000c1e1500 */
[----:B0-----:R-:W4:Y:S01]  /*2110*/  LDL.LU.64 R54, [R1+0x1878] ;  /* 0x0018780001367983 */ /* 0x001f220000300a00 */
[----:B------:R-:W-:-:S02]  /*2120*/  VIADD R5, R53, 0xffffff97 ;  /* 0xffffff9735057836 */ /* 0x000fc40000000000 */
[----:B------:R-:W-:-:S03]  /*2130*/  VIADD R4, R53, 0xffffffaf ;  /* 0xffffffaf35047836 */ /* 0x000fc60000000000 */
[----:B------:R-:W-:Y:S01]  /*2140*/  ISETP.GE.U32.AND P2, PT, R5, 0x7fffff18, PT ;  /* 0x7fffff180500780c */ /* 0x000fe20003f46070 */
[----:B------:R-:W-:Y:S01]  /*2150*/  IMAD R5, R64, 0x50, RZ ;  /* 0x0000005040057824 */ /* 0x000fe200078e02ff */
[----:B------:R-:W-:Y:S01]  /*2160*/  STL.64 [R1+0x238], R56 ;  /* 0x0002383801007387 */ /* 0x000fe20000100a00 */
[----:B------:R-:W-:-:S03]  /*2170*/  ISETP.GE.U32.AND P5, PT, R4, 0x7fffff30, PT ;  /* 0x7fffff300400780c */ /* 0x000fc60003fa6070 */
[----:B------:R1:W-:Y:S01]  /*2180*/  STL.64 [R1+0x230], R48 ;  /* 0x0002303001007387 */ /* 0x0003e20000100a00 */
[----:B------:R-:W-:Y:S01]  /*2190*/  IMAD R7, R64, 0x58, RZ ;  /* 0x0000005840077824 */ /* 0x000fe200078e02ff */
[----:B------:R-:W-:Y:S01]  /*21a0*/  PRMT R6, RZ, 0x7610, R6 ;  /* 0x00007610ff067816 */ /* 0x000fe20000000006 */
[----:B------:R-:W-:Y:S02]  /*21b0*/  VIADD R4, R53, 0xffffff9f ;  /* 0xffffff9f35047836 */ /* 0x000fe40000000000 */
[----:B-1----:R-:W-:-:S05]  /*21c0*/  IMAD.WIDE R48, R5, 0x2, R62 ;  /* 0x0000000205307825 */ /* 0x002fca00078e023e */
[----:B------:R-:W-:Y:S01]  /*21d0*/  STL.64 [R1+0x1b8], R48 ;  /* 0x0001b83001007387 */ /* 0x000fe20000100a00 */
[----:B------:R-:W-:Y:S01]  /*21e0*/  IMAD.WIDE R58, R5, 0x2, R60 ;  /* 0x00000002053a7825 */ /* 0x000fe200078e023c */
[----:B------:R-:W-:Y:S02]  /*21f0*/  ISETP.GE.U32.AND P0, PT, R4, 0x7fffff20, PT ;  /* 0x7fffff200400780c */ /* 0x000fe40003f06070 */
[----:B------:R-:W4:Y:S01]  /*2200*/  @!P5 LDG.E.U16 R91, desc[UR20][R48.64] ;  /* 0x00000014305bd981 */ /* 0x000f22000c1e1500 */
[----:B------:R-:W-:-:S04]  /*2210*/  IMAD.WIDE R56, R7, 0x2, R62 ;  /* 0x0000000207387825 */ /* 0x000fc800078e023e */
[----:B------:R-:W-:Y:S01]  /*2220*/  VIADD R5, R53, 0xffffff87 ;  /* 0xffffff8735057836 */ /* 0x000fe20000000000 */
[----:B--2---:R-:W-:Y:S04]  /*2230*/  STL [R1+0x7e4], R46 ;  /* 0x0007e42e01007387 */ /* 0x004fe80000100800 */
[----:B---3--:R0:W-:Y:S01]  /*2240*/  STL [R1+0x7e8], R47 ;  /* 0x0007e82f01007387 */ /* 0x0081e20000100800 */
[----:B----4-:R-:W-:Y:S02]  /*2250*/  PRMT R54, RZ, 0x7610, R54 ;  /* 0x00007610ff367816 */ /* 0x010fe40000000036 */
[----:B------:R-:W-:Y:S01]  /*2260*/  PRMT R55, RZ, 0x7610, R55 ;  /* 0x00007610ff377816 */ /* 0x000fe20000000037 */
[----:B0-----:R-:W-:-:S03]  /*2270*/  IMAD.WIDE R46, R7, 0x2, R60 ;  /* 0x00000002072e7825 */ /* 0x001fc600078e023c */
[----:B------:R-:W2:Y:S04]  /*2280*/  @!P6 LDG.E.U16 R54, desc[UR20][R56.64] ;  /* 0x000000143836e981 */ /* 0x000ea8000c1e1500 */
[----:B------:R-:W3:Y:S01]  /*2290*/  @!P6 LDG.E.U16 R6, desc[UR20][R46.64] ;  /* 0x000000142e06e981 */ /* 0x000ee2000c1e1500 */
[----:B------:R-:W-:Y:S01]  /*22a0*/  ISETP.GE.U32.AND P6, PT, R5, 0x7fffff08, PT ;  /* 0x7fffff080500780c */ /* 0x000fe20003fc6070 */
[----:B------:R-:W-:Y:S02]  /*22b0*/  IMAD R5, R64, 0x60, RZ ;  /* 0x0000006040057824 */ /* 0x000fe400078e02ff */
[----:B------:R0:W4:Y:S04]  /*22c0*/  @!P5 LDG.E.U16 R55, desc[UR20][R58.64] ;  /* 0x000000143a37d981 */ /* 0x000128000c1e1500 */
[----:B------:R0:W-:Y:S01]  /*22d0*/  STL.64 [R1+0x1b0], R58 ;  /* 0x0001b03a01007387 */ /* 0x0001e20000100a00 */
[----:B------:R-:W-:-:S03]  /*22e0*/  VIADD R4, R53, 0xffffff8f ;  /* 0xffffff8f35047836 */ /* 0x000fc60000000000 */
[----:B------:R-:W4:Y:S01]  /*22f0*/  LDL.LU.64 R48, [R1+0x1870] ;  /* 0x0018700001307983 */ /* 0x000f220000300a00 */
[----:B0-----:R-:W-:-:S05]  /*2300*/  IMAD.WIDE R58, R5, 0x2, R62 ;  /* 0x00000002053a7825 */ /* 0x001fca00078e023e */
[----:B------:R-:W4:Y:S01]  /*2310*/  @!P0 LDG.E.U16 R52, desc[UR20][R58.64] ;  /* 0x000000143a348981 */ /* 0x000f22000c1e1500 */
[----:B------:R-:W-:Y:S01]  /*2320*/  ISETP.GE.U32.AND P5, PT, R4, 0x7fffff10, PT ;  /* 0x7fffff100400780c */ /* 0x000fe20003fa6070 */
[----:B------:R-:W-:Y:S02]  /*2330*/  IMAD R4, R64, 0x68, RZ ;  /* 0x0000006840047824 */ /* 0x000fe400078e02ff */
[----:B------:R0:W-:Y:S04]  /*2340*/  STL.64 [R1+0x138], R56 ;  /* 0x0001383801007387 */ /* 0x0001e80000100a00 */
[----:B------:R1:W-:Y:S01]  /*2350*/  STL.64 [R1+0x130], R46 ;  /* 0x0001302e01007387 */ /* 0x0003e20000100a00 */
[----:B------:R-:W-:Y:S01]  /*2360*/  PRMT R50, RZ, 0x7610, R50 ;  /* 0x00007610ff327816 */ /* 0x000fe20000000032 */
[----:B0-----:R-:W-:-:S04]  /*2370*/  IMAD.WIDE R56, R5, 0x2, R60 ;  /* 0x0000000205387825 */ /* 0x001fc800078e023c */
[----:B-1----:R-:W-:Y:S01]  /*2380*/  IMAD.WIDE R46, R4, 0x2, R60 ;  /* 0x00000002042e7825 */ /* 0x002fe200078e023c */
[----:B------:R-:W-:Y:S01]  /*2390*/  PRMT R45, RZ, 0x7610, R45 ;  /* 0x00007610ff2d7816 */ /* 0x000fe2000000002d */
[----:B------:R0:W4:Y:S02]  /*23a0*/  @!P0 LDG.E.U16 R51, desc[UR20][R56.64] ;  /* 0x0000001438338981 */ /* 0x000124000c1e1500 */
[----:B------:R-:W-:-:S03]  /*23b0*/  VIADD R5, R53, 0xffffffee ;  /* 0xffffffee35057836 */ /* 0x000fc60000000000 */
[----:B------:R-:W4:Y:S01]  /*23c0*/  @!P2 LDG.E.U16 R45, desc[UR20][R46.64] ;  /* 0x000000142e2da981 */ /* 0x000f22000c1e1500 */
[----:B------:R-:W-:Y:S02]  /*23d0*/  PRMT R44, RZ, 0x7610, R44 ;  /* 0x00007610ff2c7816 */ /* 0x000fe4000000002c */
[----:B------:R-:W-:Y:S02]  /*23e0*/  PRMT R36, RZ, 0x7610, R36 ;  /* 0x00007610ff247816 */ /* 0x000fe40000000024 */
[----:B------:R-:W-:Y:S01]  /*23f0*/  PRMT R37, RZ, 0x7610, R37 ;  /* 0x00007610ff257816 */ /* 0x000fe20000000025 */
[----:B---3--:R-:W-:Y:S04]  /*2400*/  STL [R1+0x7d4], R6 ;  /* 0x0007d40601007387 */ /* 0x008fe80000100800 */
[----:B--2---:R-:W-:Y:S04]  /*2410*/  STL [R1+0x7d8], R54 ;  /* 0x0007d83601007387 */ /* 0x004fe80000100800 */
[----:B----4-:R1:W-:Y:S04]  /*2420*/  STL [R1+0x7dc], R55 ;  /* 0x0007dc3701007387 */ /* 0x0103e80000100800 */
[----:B------:R-:W-:Y:S01]  /*2430*/  STL.64 [R1+0xb8], R58 ;  /* 0x0000b83a01007387 */ /* 0x000fe20000100a00 */
[----:B-1----:R-:W-:-:S03]  /*2440*/  IMAD.WIDE R54, R4, 0x2, R62 ;  /* 0x0000000204367825 */ /* 0x002fc600078e023e */
[----:B------:R0:W-:Y:S04]  /*2450*/  STL.64 [R1+0xb0], R56 ;  /* 0x0000b03801007387 */ /* 0x0001e80000100a00 */
[----:B------:R-:W-:Y:S01]  /*2460*/  STL.64 [R1+0x38], R54 ;  /* 0x0000383601007387 */ /* 0x000fe20000100a00 */
[----:B------:R-:W-:-:S03]  /*2470*/  VIADD R6, R53, 0xfffffff6 ;  /* 0xfffffff635067836 */ /* 0x000fc60000000000 */
[----:B------:R-:W-:Y:S04]  /*2480*/  STL.64 [R1+0x30], R46 ;  /* 0x0000302e01007387 */ /* 0x000fe80000100a00 */
[----:B------:R-:W-:Y:S01]  /*2490*/  STL [R1+0x7e0], R91 ;  /* 0x0007e05b01007387 */ /* 0x000fe20000100800 */
[----:B0-----:R-:W-:-:S03]  /*24a0*/  IMAD R56, R64, 0x70, RZ ;  /* 0x0000007040387824 */ /* 0x001fc600078e02ff */
[----:B------:R0:W-:Y:S01]  /*24b0*/  STL [R1+0x7d0], R52 ;  /* 0x0007d03401007387 */ /* 0x0001e20000100800 */
[----:B------:R-:W-:Y:S01]  /*24c0*/  ISETP.GE.U32.AND P0, PT, R6, 0x7fffff77, PT ;  /* 0x7fffff770600780c */ /* 0x000fe20003f06070 */
[----:B------:R-:W-:Y:S02]  /*24d0*/  VIADD R4, R53, 0xffffffde ;  /* 0xffffffde35047836 */ /* 0x000fe40000000000 */
[----:B------:R1:W2:Y:S01]  /*24e0*/  @!P2 LDG.E.U16 R50, desc[UR20][R54.64] ;  /* 0x000000143632a981 */ /* 0x0002a2000c1e1500 */
[----:B------:R-:W-:Y:S01]  /*24f0*/  ISETP.GE.U32.AND P2, PT, R5, 0x7fffff6f, PT ;  /* 0x7fffff6f0500780c */ /* 0x000fe20003f46070 */
[----:B------:R-:W-:Y:S02]  /*2500*/  VIADD R5, R53, 0xffffffe6 ;  /* 0xffffffe635057836 */ /* 0x000fe40000000000 */
[----:B0-----:R-:W-:Y:S01]  /*2510*/  IMAD R52, R64, 0x78, RZ ;  /* 0x0000007840347824 */ /* 0x001fe200078e02ff */
[----:B------:R-:W-:Y:S01]  /*2520*/  PRMT R6, RZ, 0x7610, R6 ;  /* 0x00007610ff067816 */ /* 0x000fe20000000006 */
[----:B------:R-:W-:-:S04]  /*2530*/  IMAD.WIDE R58, R56, 0x2, R62 ;  /* 0x00000002383a7825 */ /* 0x000fc800078e023e */
[C---:B-1----:R-:W-:Y:S01]  /*2540*/  IMAD.WIDE R54, R52.reuse, 0x2, R62 ;  /* 0x0000000234367825 */ /* 0x042fe200078e023e */
[----:B------:R0:W3:Y:S03]  /*2550*/  @!P5 LDG.E.U16 R44, desc[UR20][R58.64] ;  /* 0x000000143a2cd981 */ /* 0x0000e6000c1e1500 */
[--C-:B------:R-:W-:Y:S01]  /*2560*/  IMAD.WIDE R52, R52, 0x2, R60.reuse ;  /* 0x0000000234347825 */ /* 0x100fe200078e023c */
[----:B------:R-:W4:Y:S03]  /*2570*/  @!P6 LDG.E.U16 R36, desc[UR20][R54.64] ;  /* 0x000000143624e981 */ /* 0x000f26000c1e1500 */
[----:B------:R-:W-:Y:S01]  /*2580*/  IMAD.WIDE R56, R56, 0x2, R60 ;  /* 0x0000000238387825 */ /* 0x000fe200078e023c */
[----:B------:R-:W3:Y:S04]  /*2590*/  @!P6 LDG.E.U16 R6, desc[UR20][R52.64] ;  /* 0x000000143406e981 */ /* 0x000ee8000c1e1500 */
[----:B------:R-:W3:Y:S04]  /*25a0*/  @!P5 LDG.E.U16 R37, desc[UR20][R56.64] ;  /* 0x000000143825d981 */ /* 0x000ee8000c1e1500 */
[----:B------:R-:W-:Y:S04]  /*25b0*/  STL [R1+0x118c], R58 ;  /* 0x00118c3a01007387 */ /* 0x000fe80000100800 */
[----:B------:R-:W-:Y:S04]  /*25c0*/  STL [R1+0x1318], R58 ;  /* 0x0013183a01007387 */ /* 0x000fe80000100800 */
[----:B------:R0:W-:Y:S04]  /*25d0*/  STL [R1+0x146c], R58 ;  /* 0x00146c3a01007387 */ /* 0x0001e80000100800 */
[----:B------:R-:W-:Y:S04]  /*25e0*/  STL [R1+0x1188], R59 ;  /* 0x0011883b01007387 */ /* 0x000fe80000100800 */
[----:B------:R-:W-:Y:S01]  /*25f0*/  STL [R1+0x1310], R59 ;  /* 0x0013103b01007387 */ /* 0x000fe20000100800 */
[----:B------:R-:W-:Y:S01]  /*2600*/  ISETP.GE.U32.AND P5, PT, R5, 0x7fffff67, PT ;  /* 0x7fffff670500780c */ /* 0x000fe20003fa6070 */
[----:B0-----:R-:W0:Y:S02]  /*2610*/  LDC R58, c[0x0][0x3a0] ;  /* 0x0000e800ff3a7b82 */ /* 0x001e240000000800 */
[----:B------:R-:W-:Y:S04]  /*2620*/  STL [R1+0x1690], R59 ;  /* 0x0016903b01007387 */ /* 0x000fe80000100800 */
[----:B------:R-:W-:Y:S04]  /*2630*/  STL [R1+0x1194], R56 ;  /* 0x0011943801007387 */ /* 0x000fe80000100800 */
[----:B------:R-:W-:Y:S04]  /*2640*/  STL [R1+0x14f4], R56 ;  /* 0x0014f43801007387 */ /* 0x000fe80000100800 */
[----:B------:R-:W-:Y:S04]  /*2650*/  STL [R1+0x1190], R57 ;  /* 0x0011903901007387 */ /* 0x000fe80000100800 */
[----:B------:R-:W-:Y:S04]  /*2660*/  STL [R1+0x1324], R57 ;  /* 0x0013243901007387 */ /* 0x000fe80000100800 */
[----:B------:R-:W-:Y:S04]  /*2670*/  STL [R1+0x1478], R57 ;  /* 0x0014783901007387 */ /* 0x000fe80000100800 */
[----:B------:R-:W-:Y:S04]  /*2680*/  STL [R1+0x7bc], R51 ;  /* 0x0007bc3301007387 */ /* 0x000fe80000100800 */
[----:B------:R-:W-:Y:S04]  /*2690*/  STL [R1+0x119c], R54 ;  /* 0x00119c3601007387 */ /* 0x000fe80000100800 */
[----:B------:R-:W-:Y:S01]  /*26a0*/  STL [R1+0x1528], R54 ;  /* 0x0015283601007387 */ /* 0x000fe20000100800 */
[----:B------:R-:W-:Y:S01]  /*26b0*/  ISETP.GE.U32.AND P6, PT, R4, 0x7fffff5f, PT ;  /* 0x7fffff5f0400780c */ /* 0x000fe20003fc6070 */
[----:B------:R-:W-:-:S02]  /*26c0*/  IMAD R5, R64, 0x9, RZ ;  /* 0x0000000940057824 */ /* 0x000fc400078e02ff */
[----:B------:R-:W-:Y:S01]  /*26d0*/  IMAD R4, R64, 0x11, RZ ;  /* 0x0000001140047824 */ /* 0x000fe200078e02ff */
[----:B------:R-:W-:Y:S02]  /*26e0*/  PRMT R49, RZ, 0x7610, R49 ;  /* 0x00007610ff317816 */ /* 0x000fe40000000031 */
[----:B------:R-:W-:Y:S01]  /*26f0*/  PRMT R40, RZ, 0x7610, R40 ;  /* 0x00007610ff287816 */ /* 0x000fe20000000028 */
[----:B------:R-:W-:Y:S01]  /*2700*/  IMAD.WIDE R46, R4, 0x2, R62 ;  /* 0x00000002042e7825 */ /* 0x000fe200078e023e */
[----:B------:R-:W-:Y:S02]  /*2710*/  PRMT R48, RZ, 0x7610, R48 ;  /* 0x00007610ff307816 */ /* 0x000fe40000000030 */
[----:B------:R-:W-:-:S06]  /*2720*/  PRMT R41, RZ, 0x7610, R41 ;  /* 0x00007610ff297816 */ /* 0x000fcc0000000029 */
[----:B------:R1:W4:Y:S04]  /*2730*/  @!P2 LDG.E.U16 R41, desc[UR20][R46.64] ;  /* 0x000000142e29a981 */ /* 0x000328000c1e1500 */
[----:B--2---:R2:W-:Y:S04]  /*2740*/  STL [R1+0x7b8], R50 ;  /* 0x0007b83201007387 */ /* 0x0045e80000100800 */
[----:B------:R-:W-:Y:S04]  /*2750*/  STL [R1+0x1198], R55 ;  /* 0x0011983701007387 */ /* 0x000fe80000100800 */
[----:B------:R-:W-:Y:S04]  /*2760*/  STL [R1+0x7b4], R45 ;  /* 0x0007b42d01007387 */ /* 0x000fe80000100800 */
[----:B------:R-:W-:Y:S04]  /*2770*/  STL [R1+0x1508], R55 ;  /* 0x0015083701007387 */ /* 0x000fe80000100800 */
[----:B------:R-:W-:Y:S04]  /*2780*/  STL [R1+0x11a4], R52 ;  /* 0x0011a43401007387 */ /* 0x000fe80000100800 */
[----:B------:R-:W-:Y:S04]  /*2790*/  STL [R1+0x1564], R52 ;  /* 0x0015643401007387 */ /* 0x000fe80000100800 */
[----:B------:R-:W-:Y:S04]  /*27a0*/  STL [R1+0x11a0], R53 ;  /* 0x0011a03501007387 */ /* 0x000fe80000100800 */
[----:B------:R-:W-:Y:S04]  /*27b0*/  STL [R1+0x1544], R53 ;  /* 0x0015443501007387 */ /* 0x000fe80000100800 */
[----:B---3--:R-:W-:Y:S04]  /*27c0*/  STL [R1+0x844], R6 ;  /* 0x0008440601007387 */ /* 0x008fe80000100800 */
[----:B------:R3:W-:Y:S01]  /*27d0*/  STL [R1+0x850], R44 ;  /* 0x0008502c01007387 */ /* 0x0007e20000100800 */
[----:B--2---:R-:W-:-:S03]  /*27e0*/  IMAD.WIDE R50, R5, 0x2, R60 ;  /* 0x0000000205327825 */ /* 0x004fc600078e023c */
[----:B----4-:R-:W-:Y:S04]  /*27f0*/  STL [R1+0x848], R36 ;  /* 0x0008482401007387 */ /* 0x010fe80000100800 */
[----:B------:R2:W-:Y:S01]  /*2800*/  STL [R1+0x84c], R37 ;  /* 0x00084c2501007387 */ /* 0x0005e20000100800 */
[----:B---3--:R-:W-:-:S03]  /*2810*/  IMAD.WIDE R44, R4, 0x2, R60 ;  /* 0x00000002042c7825 */ /* 0x008fc600078e023c */
[----:B------:R-:W3:Y:S04]  /*2820*/  @!P0 LDG.E.U16 R48, desc[UR20][R50.64] ;  /* 0x0000001432308981 */ /* 0x000ee8000c1e1500 */
[----:B------:R4:W3:Y:S01]  /*2830*/  @!P2 LDG.E.U16 R40, desc[UR20][R44.64] ;  /* 0x000000142c28a981 */ /* 0x0008e2000c1e1500 */
[----:B--2---:R-:W-:-:S05]  /*2840*/  IMAD.WIDE R36, R5, 0x2, R62 ;  /* 0x0000000205247825 */ /* 0x004fca00078e023e */
[----:B------:R2:W-:Y:S04]  /*2850*/  STL.64 [R1+0x628], R36 ;  /* 0x0006282401007387 */ /* 0x0005e80000100a00 */
[----:B------:R0:W-:Y:S04]  /*2860*/  STL.64 [R1+0x620], R50 ;  /* 0x0006203201007387 */ /* 0x0001e80000100a00 */
[----:B------:R-:W3:Y:S04]  /*2870*/  @!P0 LDG.E.U16 R49, desc[UR20][R36.64] ;  /* 0x0000001424318981 */ /* 0x000ee8000c1e1500 */
[----:B--2---:R-:W2:Y:S04]  /*2880*/  LDL.LU.64 R36, [R1+0x1868] ;  /* 0x0018680001247983 */ /* 0x004ea80000300a00 */
[----:B0-----:R-:W2:Y:S01]  /*2890*/  LDL.LU.64 R50, [R1+0x1860] ;  /* 0x0018600001327983 */ /* 0x001ea20000300a00 */
[----:B------:R-:W-:-:S03]  /*28a0*/  VIADD R5, R58, 0xffffffce ;  /* 0xffffffce3a057836 */ /* 0x000fc60000000000 */
[----:B------:R1:W-:Y:S02]  /*28b0*/  STL.64 [R1+0x5a8], R46 ;  /* 0x0005a82e01007387 */ /* 0x0003e40000100a00 */
[----:B------:R-:W-:Y:S01]  /*28c0*/  ISETP.GE.U32.AND P2, PT, R5, 0x7fffff4f, PT ;  /* 0x7fffff4f0500780c */ /* 0x000fe20003f46070 */
[C---:B------:R-:W-:Y:S01]  /*28d0*/  IMAD R5, R64.reuse, 0x19, RZ ;  /* 0x0000001940057824 */ /* 0x040fe200078e02ff */
[----:B------:R4:W-:Y:S01]  /*28e0*/  STL.64 [R1+0x5a0], R44 ;  /* 0x0005a02c01007387 */ /* 0x0009e20000100a00 */
[----:B------:R-:W-:Y:S02]  /*28f0*/  IMAD R4, R64, 0x21, RZ ;  /* 0x0000002140047824 */ /* 0x000fe400078e02ff */
[----:B-1----:R-:W-:Y:S01]  /*2900*/  IMAD.WIDE R46, R5, 0x2, R60 ;  /* 0x00000002052e7825 */ /* 0x002fe200078e023c */
[----:B------:R-:W-:Y:S02]  /*2910*/  PRMT R42, RZ, 0x7610, R42 ;  /* 0x00007610ff2a7816 */ /* 0x000fe4000000002a */
[----:B------:R-:W-:Y:S01]  /*2920*/  PRMT R43, RZ, 0x7610, R43 ;  /* 0x00007610ff2b7816 */ /* 0x000fe2000000002b */
[----:B----4-:R-:W-:-:S05]  /*2930*/  IMAD.WIDE R44, R4, 0x2, R60 ;  /* 0x00000002042c7825 */ /* 0x010fca00078e023c */
[----:B------:R-:W4:Y:S04]  /*2940*/  @!P6 LDG.E.U16 R42, desc[UR20][R44.64] ;  /* 0x000000142c2ae981 */ /* 0x000f28000c1e1500 */
[----:B---3--:R-:W-:Y:S04]  /*2950*/  STL [R1+0x820], R40 ;  /* 0x0008202801007387 */ /* 0x008fe80000100800 */
[----:B------:R0:W-:Y:S04]  /*2960*/  STL [R1+0x824], R41 ;  /* 0x0008242901007387 */ /* 0x0001e80000100800 */
[----:B------:R-:W-:Y:S01]  /*2970*/  STL [R1+0x828], R48 ;  /* 0x0008283001007387 */ /* 0x000fe20000100800 */
[----:B0-----:R-:W-:-:S03]  /*2980*/  IMAD.WIDE R40, R5, 0x2, R62 ;  /* 0x0000000205287825 */ /* 0x001fc600078e023e */
[----:B------:R0:W-:Y:S04]  /*2990*/  STL [R1+0x82c], R49 ;  /* 0x00082c3101007387 */ /* 0x0001e80000100800 */
[----:B------:R1:W-:Y:S04]  /*29a0*/  STL.64 [R1+0x528], R40 ;  /* 0x0005282801007387 */ /* 0x0003e80000100a00 */
[----:B------:R3:W-:Y:S01]  /*29b0*/  STL.64 [R1+0x520], R46 ;  /* 0x0005202e01007387 */ /* 0x0007e20000100a00 */
[----:B--2---:R-:W-:Y:S02]  /*29c0*/  PRMT R51, RZ, 0x7610, R51 ;  /* 0x00007610ff337816 */ /* 0x004fe40000000033 */
[----:B------:R-:W-:-:S04]  /*29d0*/  PRMT R50, RZ, 0x7610, R50 ;  /* 0x00007610ff327816 */ /* 0x000fc80000000032 */
[----:B------:R-:W2:Y:S04]  /*29e0*/  @!P5 LDG.E.U16 R51, desc[UR20][R40.64] ;  /* 0x000000142833d981 */ /* 0x000ea8000c1e1500 */
[----:B------:R-:W2:Y:S01]  /*29f0*/  @!P5 LDG.E.U16 R50, desc[UR20][R46.64] ;  /* 0x000000142e32d981 */ /* 0x000ea2000c1e1500 */
[----:B0-----:R-:W-:-:S03]  /*2a00*/  IMAD.WIDE R48, R4, 0x2, R62 ;  /* 0x0000000204307825 */ /* 0x001fc600078e023e */
[----:B-1----:R-:W4:Y:S04]  /*2a10*/  LDL.LU.64 R40, [R1+0x1858] ;  /* 0x0018580001287983 */ /* 0x002f280000300a00 */
[----:B---3--:R-:W3:Y:S04]  /*2a20*/  LDL.LU.64 R46, [R1+0x1850] ;  /* 0x00185000012e7983 */ /* 0x008ee80000300a00 */
[----:B------:R0:W4:Y:S01]  /*2a30*/  @!P6 LDG.E.U16 R43, desc[UR20][R48.64] ;  /* 0x00000014302be981 */ /* 0x000122000c1e1500 */
[----:B------:R-:W-:-:S05]  /*2a40*/  VIADD R6, R58, 0xffffffd6 ;  /* 0xffffffd63a067836 */ /* 0x000fca0000000000 */
[----:B------:R-:W-:Y:S01]  /*2a50*/  ISETP.GE.U32.AND P0, PT, R6, 0x7fffff57, PT ;  /* 0x7fffff570600780c */ /* 0x000fe20003f06070 */
[----:B------:R0:W-:Y:S01]  /*2a60*/  STL.64 [R1+0x4a8], R48 ;  /* 0x0004a83001007387 */ /* 0x0001e20000100a00 */
[----:B------:R-:W-:Y:S02]  /*2a70*/  IMAD R4, R64, 0x29, RZ ;  /* 0x0000002940047824 */ /* 0x000fe400078e02ff */
[----:B------:R-:W-:Y:S01]  /*2a80*/  VIADD R5, R58, 0xffffffbe ;  /* 0xffffffbe3a057836 */ /* 0x000fe20000000000 */
[----:B------:R1:W-:Y:S04]  /*2a90*/  STL.64 [R1+0x4a0], R44 ;  /* 0x0004a02c01007387 */ /* 0x0003e80000100a00 */
[----:B------:R-:W-:Y:S01]  /*2aa0*/  ISETP.GE.U32.AND P6, PT, R5, 0x7fffff3f, PT ;  /* 0x7fffff3f0500780c */ /* 0x000fe20003fc6070 */
[----:B0-----:R-:W-:-:S04]  /*2ab0*/  IMAD.WIDE R48, R4, 0x2, R62 ;  /* 0x0000000204307825 */ /* 0x001fc800078e023e */
[----:B------:R-:W-:-:S04]  /*2ac0*/  IMAD R5, R64, 0x31, RZ ;  /* 0x0000003140057824 */ /* 0x000fc800078e02ff */
[----:B-1----:R-:W-:Y:S01]  /*2ad0*/  IMAD.WIDE R44, R5, 0x2, R62 ;  /* 0x00000002052c7825 */ /* 0x002fe200078e023e */
[----:B--2---:R-:W-:Y:S04]  /*2ae0*/  STL [R1+0x7f8], R50 ;  /* 0x0007f83201007387 */ /* 0x004fe80000100800 */
[----:B------:R0:W-:Y:S01]  /*2af0*/  STL [R1+0x7fc], R51 ;  /* 0x0007fc3301007387 */ /* 0x0001e20000100800 */
[----:B---3--:R-:W-:Y:S02]  /*2b00*/  PRMT R46, RZ, 0x7610, R46 ;  /* 0x00007610ff2e7816 */ /* 0x008fe4000000002e */
[----:B------:R-:W-:Y:S01]  /*2b10*/  PRMT R47, RZ, 0x7610, R47 ;  /* 0x00007610ff2f7816 */ /* 0x000fe2000000002f */
[----:B0-----:R-:W-:Y:S01]  /*2b20*/  IMAD.WIDE R50, R4, 0x2, R60 ;  /* 0x0000000204327825 */ /* 0x001fe200078e023c */
[----:B------:R-:W-:Y:S01]  /*2b30*/  STL.64 [R1+0x428], R48 ;  /* 0x0004283001007387 */ /* 0x000fe20000100a00 */
[----:B----4-:R-:W-:-:S03]  /*2b40*/  PRMT R40, RZ, 0x7610, R40 ;  /* 0x00007610ff287816 */ /* 0x010fc60000000028 */
[----:B------:R-:W2:Y:S01]  /*2b50*/  @!P0 LDG.E.U16 R46, desc[UR20][R50.64] ;  /* 0x00000014322e8981 */ /* 0x000ea2000c1e1500 */
[----:B------:R-:W-:-:S03]  /*2b60*/  PRMT R41, RZ, 0x7610, R41 ;  /* 0x00007610ff297816 */ /* 0x000fc60000000029 */
[----:B------:R-:W-:Y:S04]  /*2b70*/  STL [R1+0x7f0], R42 ;  /* 0x0007f02a01007387 */ /* 0x000fe80000100800 */
[----:B------:R-:W3:Y:S04]  /*2b80*/  @!P0 LDG.E.U16 R47, desc[UR20][R48.64] ;  /* 0x00000014302f8981 */ /* 0x000ee8000c1e1500 */
[----:B------:R0:W-:Y:S04]  /*2b90*/  STL [R1+0x7f4], R43 ;  /* 0x0007f42b01007387 */ /* 0x0001e80000100800 */
[----:B------:R1:W4:Y:S01]  /*2ba0*/  @!P2 LDG.E.U16 R41, desc[UR20][R44.64] ;  /* 0x000000142c29a981 */ /* 0x000322000c1e1500 */
[----:B0-----:R-:W-:-:S03]  /*2bb0*/  IMAD.WIDE R42, R5, 0x2, R60 ;  /* 0x00000002052a7825 */ /* 0x001fc600078e023c */
[----:B------:R0:W-:Y:S04]  /*2bc0*/  STL.64 [R1+0x420], R50 ;  /* 0x0004203201007387 */ /* 0x0001e80000100a00 */
[----:B------:R1:W4:Y:S04]  /*2bd0*/  @!P2 LDG.E.U16 R40, desc[UR20][R42.64] ;  /* 0x000000142a28a981 */ /* 0x000328000c1e1500 */
[----:B------:R-:W4:Y:S01]  /*2be0*/  LDL.LU.64 R48, [R1+0x1848] ;  /* 0x0018480001307983 */ /* 0x000f220000300a00 */
[----:B------:R-:W-:-:S03]  /*2bf0*/  VIADD R4, R58, 0xffffffae ;  /* 0xffffffae3a047836 */ /* 0x000fc60000000000 */
[----:B0-----:R-:W4:Y:S02]  /*2c00*/  LDL.LU.64 R50, [R1+0x1840] ;  /* 0x0018400001327983 */ /* 0x001f240000300a00 */
[----:B------:R-:W-:Y:S01]  /*2c10*/  ISETP.GE.U32.AND P2, PT, R4, 0x7fffff2f, PT ;  /* 0x7fffff2f0400780c */ /* 0x000fe20003f46070 */
[----:B------:R-:W-:Y:S01]  /*2c20*/  IMAD R4, R64, 0x39, RZ ;  /* 0x0000003940047824 */ /* 0x000fe200078e02ff */
[----:B------:R1:W-:Y:S01]  /*2c30*/  STL.64 [R1+0x3a8], R44 ;  /* 0x0003a82c01007387 */ /* 0x0003e20000100a00 */
[----:B------:R-:W-:-:S03]  /*2c40*/  VIADD R6, R58, 0xffffffc6 ;  /* 0xffffffc63a067836 */ /* 0x000fc60000000000 */
[----:B------:R0:W-:Y:S02]  /*2c50*/  STL.64 [R1+0x3a0], R42 ;  /* 0x0003a02a01007387 */ /* 0x0001e40000100a00 */
[----:B------:R-:W-:Y:S01]  /*2c60*/  ISETP.GE.U32.AND P5, PT, R6, 0x7fffff47, PT ;  /* 0x7fffff470600780c */ /* 0x000fe20003fa6070 */
[----:B------:R-:W-:Y:S01]  /*2c70*/  IMAD R5, R64, 0x41, RZ ;  /* 0x0000004140057824 */ /* 0x000fe200078e02ff */
[----:B------:R-:W-:Y:S02]  /*2c80*/  PRMT R36, RZ, 0x7610, R36 ;  /* 0x00007610ff247816 */ /* 0x000fe40000000024 */
[----:B------:R-:W-:Y:S01]  /*2c90*/  PRMT R37, RZ, 0x7610, R37 ;  /* 0x00007610ff257816 */ /* 0x000fe20000000025 */
[----:B-1----:R-:W-:-:S04]  /*2ca0*/  IMAD.WIDE R44, R4, 0x2, R60 ;  /* 0x00000002042c7825 */ /* 0x002fc800078e023c */
[----:B0-----:R-:W-:-:S05]  /*2cb0*/  IMAD.WIDE R42, R5, 0x2, R62 ;  /* 0x00000002052a7825 */ /* 0x001fca00078e023e */
[----:B------:R0:W4:Y:S04]  /*2cc0*/  @!P6 LDG.E.U16 R37, desc[UR20][R42.64] ;  /* 0x000000142a25e981 */ /* 0x000128000c1e1500 */
[----:B--2---:R-:W-:Y:S04]  /*2cd0*/  STL [R1+0x7c8], R46 ;  /* 0x0007c82e01007387 */ /* 0x004fe80000100800 */
[----:B---3--:R1:W-:Y:S02]  /*2ce0*/  STL [R1+0x7cc], R47 ;  /* 0x0007cc2f01007387 */ /* 0x0083e40000100800 */
[----:B-1----:R-:W-:-:S05]  /*2cf0*/  IMAD.WIDE R46, R4, 0x2, R62 ;  /* 0x00000002042e7825 */ /* 0x002fca00078e023e */
[----:B------:R-:W-:Y:S04]  /*2d00*/  STL.64 [R1+0x328], R46 ;  /* 0x0003282e01007387 */ /* 0x000fe80000100a00 */
[----:B----4-:R-:W-:Y:S04]  /*2d10*/  STL [R1+0x7c0], R40 ;  /* 0x0007c02801007387 */ /* 0x010fe80000100800 */
[----:B------:R1:W-:Y:S01]  /*2d20*/  STL [R1+0x7c4], R41 ;  /* 0x0007c42901007387 */ /* 0x0003e20000100800 */
[----:B------:R-:W-:Y:S02]  /*2d30*/  PRMT R48, RZ, 0x7610, R48 ;  /* 0x00007610ff307816 */ /* 0x000fe40000000030 */
[----:B------:R-:W-:-:S04]  /*2d40*/  PRMT R49, RZ, 0x7610, R49 ;  /* 0x00007610ff317816 */ /* 0x000fc80000000031 */
[----:B------:R-:W2:Y:S01]  /*2d50*/  @!P5 LDG.E.U16 R48, desc[UR20][R44.64] ;  /* 0x000000142c30d981 */ /* 0x000ea2000c1e1500 */
[----:B-1----:R-:W-:-:S03]  /*2d60*/  IMAD.WIDE R40, R5, 0x2, R60 ;  /* 0x0000000205287825 */ /* 0x002fc600078e023c */
[----:B------:R-:W3:Y:S04]  /*2d70*/  @!P5 LDG.E.U16 R49, desc[UR20][R46.64] ;  /* 0x000000142e31d981 */ /* 0x000ee8000c1e1500 */
[----:B------:R1:W4:Y:S01]  /*2d80*/  @!P6 LDG.E.U16 R36, desc[UR20][R40.64] ;  /* 0x000000142824e981 */ /* 0x000322000c1e1500 */
[C---:B------:R-:W-:Y:S02]  /*2d90*/  VIADD R6, R58.reuse, 0xffffffb6 ;  /* 0xffffffb63a067836 */ /* 0x040fe40000000000 */
[----:B------:R-:W-:Y:S01]  /*2da0*/  VIADD R4, R58, 0xffffff9e ;  /* 0xffffff9e3a047836 */ /* 0x000fe20000000000 */
[----:B------:R0:W-:Y:S01]  /*2db0*/  STL.64 [R1+0x320], R44 ;  /* 0x0003202c01007387 */ /* 0x0001e20000100a00 */
[----:B------:R-:W-:Y:S01]  /*2dc0*/  IMAD R5, R64, 0x51, RZ ;  /* 0x0000005140057824 */ /* 0x000fe200078e02ff */
[----:B------:R-:W-:-:S02]  /*2dd0*/  ISETP.GE.U32.AND P0, PT, R6, 0x7fffff37, PT ;  /* 0x7fffff370600780c */ /* 0x000fc40003f06070 */
[----:B------:R-:W2:Y:S01]  /*2de0*/  LDL.LU.64 R46, [R1+0x1838] ;  /* 0x00183800012e7983 */ /* 0x000ea20000300a00 */
[----:B------:R-:W-:Y:S01]  /*2df0*/  ISETP.GE.U32.AND P6, PT, R4, 0x7fffff1f, PT ;  /* 0x7fffff1f0400780c */ /* 0x000fe20003fc6070 */
[----:B------:R-:W-:Y:S01]  /*2e00*/  IMAD R4, R64, 0x49, RZ ;  /* 0x0000004940047824 */ /* 0x000fe200078e02ff */
[----:B------:R-:W-:Y:S01]  /*2e10*/  PRMT R38, RZ, 0x7610, R38 ;  /* 0x00007610ff267816 */ /* 0x000fe20000000026 */
[----:B0-----:R-:W3:Y:S04]  /*2e20*/  LDL.LU.64 R44, [R1+0x1830] ;  /* 0x00183000012c7983 */ /* 0x001ee80000300a00 */
[----:B------:R0:W-:Y:S04]  /*2e30*/  STL.64 [R1+0x2a8], R42 ;  /* 0x0002a82a01007387 */ /* 0x0001e80000100a00 */
[----:B------:R1:W-:Y:S01]  /*2e40*/  STL.64 [R1+0x2a0], R40 ;  /* 0x0002a02801007387 */ /* 0x0003e20000100a00 */
[----:B------:R-:W-:-:S02]  /*2e50*/  PRMT R39, RZ, 0x7610, R39 ;  /* 0x00007610ff277816 */ /* 0x000fc40000000027 */
[----:B------:R-:W-:Y:S02]  /*2e60*/  PRMT R50, RZ, 0x7610, R50 ;  /* 0x00007610ff327816 */ /* 0x000fe40000000032 */
[----:B------:R-:W-:Y:S01]  /*2e70*/  PRMT R51, RZ, 0x7610, R51 ;  /* 0x00007610ff337816 */ /* 0x000fe20000000033 */
[----:B0-----:R-:W-:-:S04]  /*2e80*/  IMAD.WIDE R42, R5, 0x2, R60 ;  /* 0x00000002052a7825 */ /* 0x001fc800078e023c */
[C---:B-1----:R-:W-:Y:S01]  /*2e90*/  IMAD.WIDE R40, R4.reuse, 0x2, R62 ;  /* 0x0000000204287825 */ /* 0x042fe200078e023e */
[----:B------:R-:W3:Y:S04]  /*2ea0*/  @!P2 LDG.E.U16 R38, desc[UR20][R42.64] ;  /* 0x000000142a26a981 */ /* 0x000ee8000c1e1500 */
[----:B------:R-:W3:Y:S04]  /*2eb0*/  @!P0 LDG.E.U16 R51, desc[UR20][R40.64] ;  /* 0x0000001428338981 */ /* 0x000ee8000c1e1500 */
[----:B----4-:R-:W-:Y:S04]  /*2ec0*/  STL [R1+0x7a4], R36 ;  /* 0x0007a42401007387 */ /* 0x010fe80000100800 */
[----:B------:R0:W-:Y:S04]  /*2ed0*/  STL [R1+0x7a8], R37 ;  /* 0x0007a82501007387 */ /* 0x0001e80000100800 */
[----:B--2---:R-:W-:Y:S04]  /*2ee0*/  STL [R1+0x7ac], R48 ;  /* 0x0007ac3001007387 */ /* 0x004fe80000100800 */
[----:B---3--:R1:W-:Y:S01]  /*2ef0*/  STL [R1+0x7b0], R49 ;  /* 0x0007b03101007387 */ /* 0x0083e20000100800 */
[----:B0-----:R-:W-:-:S05]  /*2f00*/  IMAD.WIDE R36, R4, 0x2, R60 ;  /* 0x0000000204247825 */ /* 0x001fca00078e023c */
[----:B------:R-:W2:Y:S01]  /*2f10*/  @!P0 LDG.E.U16 R50, desc[UR20][R36.64] ;  /* 0x0000001424328981 */ /* 0x000ea2000c1e1500 */
[----:B-1----:R-:W-:-:S05]  /*2f20*/  IMAD.WIDE R48, R5, 0x2, R62 ;  /* 0x0000000205307825 */ /* 0x002fca00078e023e */
[----:B------:R0:W3:Y:S01]  /*2f30*/  @!P2 LDG.E.U16 R39, desc[UR20][R48.64] ;  /* 0x000000143027a981 */ /* 0x0000e2000c1e1500 */
[C---:B------:R-:W-:Y:S02]  /*2f40*/  VIADD R6, R58.reuse, 0xffffffa6 ;  /* 0xffffffa63a067836 */ /* 0x040fe40000000000 */
[----:B------:R-:W-:Y:S01]  /*2f50*/  VIADD R4, R58, 0xffffff8e ;  /* 0xffffff8e3a047836 */ /* 0x000fe20000000000 */
[----:B------:R1:W-:Y:S02]  /*2f60*/  STL.64 [R1+0x228], R40 ;  /* 0x0002282801007387 */ /* 0x0003e40000100a00 */
[----:B------:R-:W-:Y:S02]  /*2f70*/  ISETP.GE.U32.AND P5, PT, R6, 0x7fffff27, PT ;  /* 0x7fffff270600780c */ /* 0x000fe40003fa6070 */
[----:B------:R4:W-:Y:S01]  /*2f80*/  STL.64 [R1+0x220], R36 ;  /* 0x0002202401007387 */ /* 0x0009e20000100a00 */
[----:B------:R-:W-:Y:S01]  /*2f90*/  ISETP.GE.U32.AND P2, PT, R4, 0x7fffff0f, PT ;  /* 0x7fffff0f0400780c */ /* 0x000fe20003f46070 */
[C---:B------:R-:W-:Y:S01]  /*2fa0*/  IMAD R4, R64.reuse, 0x59, RZ ;  /* 0x0000005940047824 */ /* 0x040fe200078e02ff */
[----:B------:R-:W-:Y:S01]  /*2fb0*/  PRMT R86, RZ, 0x7610, R86 ;  /* 0x00007610ff567816 */ /* 0x000fe20000000056 */
[----:B------:R-:W-:Y:S01]  /*2fc0*/  IMAD R5, R64, 0x61, RZ ;  /* 0x0000006140057824 */ /* 0x000fe200078e02ff */
[----:B-1----:R-:W2:Y:S04]  /*2fd0*/  LDL.LU.64 R40, [R1+0x1828] ;  /* 0x0018280001287983 */ /* 0x002ea80000300a00 */
[----:B----4-:R-:W4:Y:S04]  /*2fe0*/  LDL.LU.64 R36, [R1+0x1820] ;  /* 0x0018200001247983 */ /* 0x010f280000300a00 */
[----:B------:R0:W-:Y:S01]  /*2ff0*/  STL.64 [R1+0x1a8], R48 ;  /* 0x0001a83001007387 */ /* 0x0001e20000100a00 */
[----:B------:R-:W-:-:S03]  /*3000*/  PRMT R87, RZ, 0x7610, R87 ;  /* 0x00007610ff577816 */ /* 0x000fc60000000057 */
[----:B------:R1:W-:Y:S01]  /*3010*/  STL.64 [R1+0x1a0], R42 ;  /* 0x0001a02a01007387 */ /* 0x0003e20000100a00 */
[----:B------:R-:W-:-:S03]  /*3020*/  PRMT R46, RZ, 0x7610, R46 ;  /* 0x00007610ff2e7816 */ /* 0x000fc6000000002e */
[----:B------:R-:W-:Y:S01]  /*3030*/  STL [R1+0x794], R38 ;  /* 0x0007942601007387 */ /* 0x000fe20000100800 */
[----:B------:R-:W-:Y:S01]  /*3040*/  PRMT R47, RZ, 0x7610, R47 ;  /* 0x00007610ff2f7816 */ /* 0x000fe2000000002f */
[----:B0-----:R-:W-:-:S04]  /*3050*/  IMAD.WIDE R48, R5, 0x2, R60 ;  /* 0x0000000205307825 */ /* 0x001fc800078e023c */
[C---:B-1----:R-:W-:Y:S01]  /*3060*/  IMAD.WIDE R42, R4.reuse, 0x2, R62 ;  /* 0x00000002042a7825 */ /* 0x042fe200078e023e */
[----:B------:R0:W4:Y:S04]  /*3070*/  @!P6 LDG.E.U16 R46, desc[UR20][R48.64] ;  /* 0x00000014302ee981 */ /* 0x000128000c1e1500 */
[----:B------:R-:W4:Y:S04]  /*3080*/  @!P5 LDG.E.U16 R87, desc[UR20][R42.64] ;  /* 0x000000142a57d981 */ /* 0x000f28000c1e1500 */
[----:B---3--:R1:W-:Y:S04]  /*3090*/  STL [R1+0x798], R39 ;  /* 0x0007982701007387 */ /* 0x0083e80000100800 */
[----:B--2---:R-:W-:Y:S04]  /*30a0*/  STL [R1+0x79c], R50 ;  /* 0x00079c3201007387 */ /* 0x004fe80000100800 */
[----:B------:R2:W-:Y:S01]  /*30b0*/  STL [R1+0x7a0], R51 ;  /* 0x0007a03301007387 */ /* 0x0005e20000100800 */
[----:B-1----:R-:W-:-:S05]  /*30c0*/  IMAD.WIDE R38, R4, 0x2, R60 ;  /* 0x0000000204267825 */ /* 0x002fca00078e023c */
[----:B------:R-:W3:Y:S01]  /*30d0*/  @!P5 LDG.E.U16 R86, desc[UR20][R38.64] ;  /* 0x000000142656d981 */ /* 0x000ee2000c1e1500 */
[----:B--2---:R-:W-:-:S05]  /*30e0*/  IMAD.WIDE R50, R5, 0x2, R62 ;  /* 0x0000000205327825 */ /* 0x004fca00078e023e */
[----:B------:R1:W2:Y:S01]  /*30f0*/  @!P6 LDG.E.U16 R47, desc[UR20][R50.64] ;  /* 0x00000014322fe981 */ /* 0x0002a2000c1e1500 */
[C---:B------:R-:W-:Y:S02]  /*3100*/  VIADD R6, R58.reuse, 0xffffff96 ;  /* 0xffffff963a067836 */ /* 0x040fe40000000000 */
[----:B------:R-:W-:Y:S01]  /*3110*/  VIADD R4, R58, 0xfffffffe ;  /* 0xfffffffe3a047836 */ /* 0x000fe20000000000 */
[----:B------:R0:W-:Y:S02]  /*3120*/  STL.64 [R1+0x128], R42 ;  /* 0x0001282a01007387 */ /* 0x0001e40000100a00 */
[----:B------:R-:W-:Y:S02]  /*3130*/  ISETP.GE.U32.AND P0, PT, R6, 0x7fffff17, PT ;  /* 0x7fffff170600780c */ /* 0x000fe40003f06070 */
[----:B------:R1:W-:Y:S01]  /*3140*/  STL.64 [R1+0x120], R38 ;  /* 0x0001202601007387 */ /* 0x0003e20000100a00 */
[----:B------:R-:W-:Y:S01]  /*3150*/  ISETP.GE.U32.AND P6, PT, R4, 0x7fffff7f, PT ;  /* 0x7fffff7f0400780c */ /* 0x000fe20003fc6070 */
[----:B------:R-:W-:-:S02]  /*3160*/  IMAD R4, R64, 0x69, RZ ;  /* 0x0000006940047824 */ /* 0x000fc400078e02ff */
[----:B0-----:R-:W2:Y:S04]  /*3170*/  LDL.LU.64 R42, [R1+0x1818] ;  /* 0x00181800012a7983 */ /* 0x001ea80000300a00 */
[----:B-1----:R-:W2:Y:S04]  /*3180*/  LDL.LU.64 R38, [R1+0x1810] ;  /* 0x0018100001267983 */ /* 0x002ea80000300a00 */
[----:B------:R-:W-:Y:S04]  /*3190*/  STL.64 [R1+0xa8], R50 ;  /* 0x0000a83201007387 */ /* 0x000fe80000100a00 */
[----:B------:R0:W-:Y:S01]  /*31a0*/  STL.64 [R1+0xa0], R48 ;  /* 0x0000a03001007387 */ /* 0x0001e20000100a00 */
[----:B------:R-:W-:-:S02]  /*31b0*/  PRMT R44, RZ, 0x7610, R44 ;  /* 0x00007610ff2c7816 */ /* 0x000fc4000000002c */
[----:B------:R-:W-:Y:S02]  /*31c0*/  PRMT R45, RZ, 0x7610, R45 ;  /* 0x00007610ff2d7816 */ /* 0x000fe4000000002d */
[----:B------:R-:W-:Y:S02]  /*31d0*/  PRMT R30, RZ, 0x7610, R30 ;  /* 0x00007610ff1e7816 */ /* 0x000fe4000000001e */
[----:B------:R-:W-:Y:S01]  /*31e0*/  PRMT R31, RZ, 0x7610, R31 ;  /* 0x00007610ff1f7816 */ /* 0x000fe2000000001f */
[----:B0-----:R-:W-:-:S04]  /*31f0*/  IMAD R48, R64, 0x71, RZ ;  /* 0x0000007140307824 */ /* 0x001fc800078e02ff */
[----:B------:R-:W-:-:S04]  /*3200*/  IMAD.WIDE R50, R48, 0x2, R62 ;  /* 0x0000000230327825 */ /* 0x000fc800078e023e */
[----:B------:R-:W-:Y:S01]  /*3210*/  IMAD.WIDE R48, R48, 0x2, R60 ;  /* 0x0000000230307825 */ /* 0x000fe200078e023c */
[----:B------:R-:W2:Y:S04]  /*3220*/  @!P2 LDG.E.U16 R31, desc[UR20][R50.64] ;  /* 0x00000014321fa981 */ /* 0x000ea8000c1e1500 */
[----:B------:R-:W2:Y:S04]  /*3230*/  @!P2 LDG.E.U16 R30, desc[UR20][R48.64] ;  /* 0x00000014301ea981 */ /* 0x000ea8000c1e1500 */
[----:B---3--:R-:W-:Y:S04]  /*3240*/  STL [R1+0x78c], R86 ;  /* 0x00078c5601007387 */ /* 0x008fe80000100800 */
[----:B----4-:R0:W-:Y:S04]  /*3250*/  STL [R1+0x790], R87 ;  /* 0x0007905701007387 */ /* 0x0101e80000100800 */
[----:B------:R-:W-:Y:S04]  /*3260*/  STL [R1+0x784], R46 ;  /* 0x0007842e01007387 */ /* 0x000fe80000100800 */
[----:B--2---:R1:W-:Y:S01]  /*3270*/  STL [R1+0x788], R47 ;  /* 0x0007882f01007387 */ /* 0x0043e20000100800 */
[----:B0-----:R-:W-:-:S05]  /*3280*/  IMAD.WIDE R86, R4, 0x2, R62 ;  /* 0x0000000204567825 */ /* 0x001fca00078e023e */
[----:B------:R0:W2:Y:S01]  /*3290*/  @!P0 LDG.E.U16 R45, desc[UR20][R86.64] ;  /* 0x00000014562d8981 */ /* 0x0000a2000c1e1500 */
[----:B-1----:R-:W-:-:S05]  /*32a0*/  IMAD.WIDE R46, R4, 0x2, R60 ;  /* 0x00000002042e7825 */ /* 0x002fca00078e023c */
[----:B------:R-:W3:Y:S04]  /*32b0*/  @!P0 LDG.E.U16 R44, desc[UR20][R46.64] ;  /* 0x000000142e2c8981 */ /* 0x000ee8000c1e1500 */
[----:B------:R0:W-:Y:S01]  /*32c0*/  STL.64 [R1+0x28], R86 ;  /* 0x0000285601007387 */ /* 0x0001e20000100a00 */
[----:B------:R-:W-:-:S03]  /*32d0*/  VIADD R6, R58, 0xffffff86 ;  /* 0xffffff863a067836 */ /* 0x000fc60000000000 */
[----:B------:R-:W-:Y:S04]  /*32e0*/  STL.64 [R1+0x20], R46 ;  /* 0x0000202e01007387 */ /* 0x000fe80000100a00 */
[----:B------:R-:W-:Y:S04]  /*32f0*/  STL [R1+0x11ac], R50 ;  /* 0x0011ac3201007387 */ /* 0x000fe80000100800 */
[----:B------:R-:W-:Y:S04]  /*3300*/  STL [R1+0x11a8], R51 ;  /* 0x0011a83301007387 */ /* 0x000fe80000100800 */
[----:B------:R-:W-:Y:S04]  /*3310*/  STL.64 [R1+0x15d0], R50 ;  /* 0x0015d03201007387 */ /* 0x000fe80000100a00 */
[----:B------:R-:W-:Y:S01]  /*3320*/  STL [R1+0x11b4], R48 ;  /* 0x0011b43001007387 */ /* 0x000fe20000100800 */
[----:B------:R-:W-:-:S03]  /*3330*/  ISETP.GE.U32.AND P5, PT, R6, 0x7fffff07, PT ;  /* 0x7fffff070600780c */ /* 0x000fc60003fa6070 */
[----:B------:R-:W-:Y:S04]  /*3340*/  STL [R1+0x1328], R48 ;  /* 0x0013283001007387 */ /* 0x000fe80000100800 */
[----:B------:R-:W-:Y:S04]  /*3350*/  STL [R1+0x1694], R48 ;  /* 0x0016943001007387 */ /* 0x000fe80000100800 */
[----:B------:R-:W-:Y:S04]  /*3360*/  STL [R1+0x11b0], R49 ;  /* 0x0011b03101007387 */ /* 0x000fe80000100800 */
[----:B------:R-:W-:Y:S04]  /*3370*/  STL [R1+0x1640], R49 ;  /* 0x0016403101007387 */ /* 0x000fe80000100800 */
[----:B------:R-:W-:Y:S04]  /*3380*/  STL [R1+0x1660], R49 ;  /* 0x0016603101007387 */ /* 0x000fe80000100800 */
[----:B------:R-:W-:Y:S01]  /*3390*/  STL [R1+0x1678], R49 ;  /* 0x0016783101007387 */ /* 0x000fe20000100800 */
[----:B------:R-:W-:-:S02]  /*33a0*/  PRMT R6, RZ, 0x7610, R6 ;  /* 0x00007610ff067816 */ /* 0x000fc40000000006 */
[----:B------:R-:W-:Y:S01]  /*33b0*/  PRMT R90, RZ, 0x7610, R90 ;  /* 0x00007610ff5a7816 */ /* 0x000fe2000000005a */
[----:B0-----:R-:W-:Y:S01]  /*33c0*/  IMAD.WIDE R86, R64, 0x2, R62 ;  /* 0x0000000240567825 */ /* 0x001fe200078e023e */
[----:B------:R-:W-:Y:S02]  /*33d0*/  PRMT R80, RZ, 0x7610, R80 ;  /* 0x00007610ff507816 */ /* 0x000fe40000000050 */
[----:B------:R-:W-:-:S04]  /*33e0*/  PRMT R81, RZ, 0x7610, R81 ;  /* 0x00007610ff517816 */ /* 0x000fc80000000051 */
[----:B------:R-:W4:Y:S04]  /*33f0*/  @!P6 LDG.E.U16 R80, desc[UR20][R86.64] ;  /* 0x000000145650e981 */ /* 0x000f28000c1e1500 */
[----:B---3--:R0:W-:Y:S04]  /*3400*/  STL [R1+0x77c], R44 ;  /* 0x00077c2c01007387 */ /* 0x0081e80000100800 */
[----:B--2---:R-:W-:Y:S04]  /*3410*/  STL [R1+0x780], R45 ;  /* 0x0007802d01007387 */ /* 0x004fe80000100800 */
[----:B------:R-:W-:Y:S01]  /*3420*/  STL [R1+0x774], R30 ;  /* 0x0007741e01007387 */ /* 0x000fe20000100800 */
[----:B0-----:R-:W-:-:S03]  /*3430*/  IMAD R44, R64, 0x79, RZ ;  /* 0x00000079402c7824 */ /* 0x001fc600078e02ff */
[----:B------:R0:W-:Y:S01]  /*3440*/  STL [R1+0x778], R31 ;  /* 0x0007781f01007387 */ /* 0x0001e20000100800 */
[----:B------:R-:W-:-:S05]  /*3450*/  IMAD.WIDE R46, R44, 0x2, R62 ;  /* 0x000000022c2e7825 */ /* 0x000fca00078e023e */
[----:B------:R-:W2:Y:S01]  /*3460*/  @!P5 LDG.E.U16 R90, desc[UR20][R46.64] ;  /* 0x000000142e5ad981 */ /* 0x000ea2000c1e1500 */
[----:B0-----:R-:W-:-:S05]  /*3470*/  IMAD.WIDE R30, R64, 0x2, R60 ;  /* 0x00000002401e7825 */ /* 0x001fca00078e023c */
[----:B------:R0:W3:Y:S01]  /*3480*/  @!P6 LDG.E.U16 R6, desc[UR20][R30.64] ;  /* 0x000000141e06e981 */ /* 0x0000e2000c1e1500 */
[----:B------:R-:W-:-:S05]  /*3490*/  IMAD.WIDE R44, R44, 0x2, R60 ;  /* 0x000000022c2c7825 */ /* 0x000fca00078e023c */
[----:B------:R-:W4:Y:S01]  /*34a0*/  @!P5 LDG.E.U16 R81, desc[UR20][R44.64] ;  /* 0x000000142c51d981 */ /* 0x000f22000c1e1500 */
[C---:B------:R-:W-:Y:S01]  /*34b0*/  VIADD R4, R58.reuse, 0xfffffff5 ;  /* 0xfffffff53a047836 */ /* 0x040fe20000000000 */
[----:B------:R-:W-:Y:S02]  /*34c0*/  IADD3 R5, PT, PT, R58, -0x3, RZ ;  /* 0xfffffffd3a057810 */ /* 0x000fe40007ffe0ff */
[----:B------:R-:W-:Y:S02]  /*34d0*/  STL [R1+0x11bc], R46 ;  /* 0x0011bc2e01007387 */ /* 0x000fe40000100800 */
[----:B------:R-:W-:Y:S01]  /*34e0*/  ISETP.GE.U32.AND P2, PT, R4, 0x7fffff76, PT ;  /* 0x7fffff760400780c */ /* 0x000fe20003f46070 */
[----:B------:R-:W-:Y:S01]  /*34f0*/  VIADD R4, R58, 0xffffffe5 ;  /* 0xffffffe53a047836 */ /* 0x000fe20000000000 */
[----:B------:R-:W-:Y:S01]  /*3500*/  STL.64 [R1+0x6b0], R86 ;  /* 0x0006b05601007387 */ /* 0x000fe20000100a00 */
[----:B------:R-:W-:-:S03]  /*3510*/  ISETP.GE.U32.AND P0, PT, R5, 0x7fffff7e, PT ;  /* 0x7fffff7e0500780c */ /* 0x000fc60003f06070 */
[----:B------:R-:W-:Y:S04]  /*3520*/  STL [R1+0x1334], R46 ;  /* 0x0013342e01007387 */ /* 0x000fe80000100800 */
[----:B------:R0:W-:Y:S01]  /*3530*/  STL.64 [R1+0x6a8], R30 ;  /* 0x0006a81e01007387 */ /* 0x0001e20000100a00 */
[----:B------:R-:W-:-:S03]  /*3540*/  ISETP.GE.U32.AND P6, PT, R4, 0x7fffff66, PT ;  /* 0x7fffff660400780c */ /* 0x000fc60003fc6070 */
[----:B------:R-:W-:Y:S01]  /*3550*/  STL [R1+0x1698], R46 ;  /* 0x0016982e01007387 */ /* 0x000fe20000100800 */
[----:B------:R-:W-:-:S03]  /*3560*/  IMAD.SHL.U32 R4, R64, 0x2, RZ ;  /* 0x0000000240047824 */ /* 0x000fc600078e00ff */
[----:B------:R-:W-:Y:S04]  /*3570*/  STL [R1+0x11b8], R47 ;  /* 0x0011b82f01007387 */ /* 0x000fe80000100800 */
[----:B------:R-:W-:Y:S01]  /*3580*/  STL [R1+0x11c4], R44 ;  /* 0x0011c42c01007387 */ /* 0x000fe20000100800 */
[----:B------:R-:W-:-:S03]  /*3590*/  VIADD R5, R58, 0xffffffed ;  /* 0xffffffed3a057836 */ /* 0x000fc60000000000 */
[----:B------:R-:W-:Y:S01]  /*35a0*/  STL [R1+0x134c], R44 ;  /* 0x00134c2c01007387 */ /* 0x000fe20000100800 */
[----:B------:R-:W-:-:S03]  /*35b0*/  PRMT R88, RZ, 0x7610, R88 ;  /* 0x00007610ff587816 */ /* 0x000fc60000000058 */
[----:B------:R-:W-:Y:S01]  /*35c0*/  STL [R1+0x11c0], R45 ;  /* 0x0011c02d01007387 */ /* 0x000fe20000100800 */
[----:B------:R-:W-:-:S03]  /*35d0*/  PRMT R89, RZ, 0x7610, R89 ;  /* 0x00007610ff597816 */ /* 0x000fc60000000059 */
[----:B------:R-:W-:Y:S01]  /*35e0*/  STL [R1+0x1340], R45 ;  /* 0x0013402d01007387 */ /* 0x000fe20000100800 */
[----:B0-----:R-:W-:Y:S01]  /*35f0*/  IMAD.WIDE R30, R4, 0x2, R62 ;  /* 0x00000002041e7825 */ /* 0x001fe200078e023e */
[----:B------:R-:W-:-:S03]  /*3600*/  ISETP.GE.U32.AND P5, PT, R5, 0x7fffff6e, PT ;  /* 0x7fffff6e0500780c */ /* 0x000fc60003fa6070 */
[----:B------:R-:W-:Y:S01]  /*3610*/  IMAD R5, R64, 0xa, RZ ;  /* 0x0000000a40057824 */ /* 0x000fe200078e02ff */
[----:B------:R-:W4:Y:S01]  /*3620*/  @!P0 LDG.E.U16 R89, desc[UR20][R30.64] ;  /* 0x000000141e598981 */ /* 0x000f22000c1e1500 */
[----:B------:R-:W-:Y:S02]  /*3630*/  PRMT R40, RZ, 0x7610, R40 ;  /* 0x00007610ff287816 */ /* 0x000fe40000000028 */
[----:B------:R-:W-:Y:S01]  /*3640*/  PRMT R41, RZ, 0x7610, R41 ;  /* 0x00007610ff297816 */ /* 0x000fe20000000029 */
[----:B------:R-:W-:-:S05]  /*3650*/  IMAD.WIDE R86, R5, 0x2, R62 ;  /* 0x0000000205567825 */ /* 0x000fca00078e023e */
[----:B------:R0:W4:Y:S04]  /*3660*/  @!P2 LDG.E.U16 R41, desc[UR20][R86.64] ;  /* 0x000000145629a981 */ /* 0x000128000c1e1500 */
[----:B---3--:R-:W-:Y:S04]  /*3670*/  STL [R1+0x76c], R6 ;  /* 0x00076c0601007387 */ /* 0x008fe80000100800 */
[----:B--2---:R1:W-:Y:S04]  /*3680*/  STL [R1+0x764], R90 ;  /* 0x0007645a01007387 */ /* 0x0043e80000100800 */
[----:B------:R-:W-:Y:S01]  /*3690*/  STL.64 [R1+0x6a0], R30 ;  /* 0x0006a01e01007387 */ /* 0x000fe20000100a00 */
[----:B-1----:R-:W-:-:S03]  /*36a0*/  IMAD.WIDE R90, R4, 0x2, R60 ;  /* 0x00000002045a7825 */ /* 0x002fc600078e023c */
[----:B----4-:R-:W-:Y:S04]  /*36b0*/  STL [R1+0x770], R80 ;  /* 0x0007705001007387 */ /* 0x010fe80000100800 */
[----:B------:R-:W2:Y:S04]  /*36c0*/  @!P0 LDG.E.U16 R88, desc[UR20][R90.64] ;  /* 0x000000145a588981 */ /* 0x000ea8000c1e1500 */
[----:B------:R1:W-:Y:S02]  /*36d0*/  STL [R1+0x760], R81 ;  /* 0x0007605101007387 */ /* 0x0003e40000100800 */
[----:B-1----:R-:W-:-:S05]  /*36e0*/  IMAD.WIDE R80, R5, 0x2, R60 ;  /* 0x0000000205507825 */ /* 0x002fca00078e023c */
[----:B------:R1:W3:Y:S01]  /*36f0*/  @!P2 LDG.E.U16 R40, desc[UR20][R80.64] ;  /* 0x000000145028a981 */ /* 0x0002e2000c1e1500 */
[----:B------:R-:W-:-:S03]  /*3700*/  VIADD R4, R58, 0xffffffd5 ;  /* 0xffffffd53a047836 */ /* 0x000fc60000000000 */
[----:B------:R4:W-:Y:S02]  /*3710*/  STL.64 [R1+0x698], R90 ;  /* 0x0006985a01007387 */ /* 0x0009e40000100a00 */
[----:B------:R-:W-:Y:S02]  /*3720*/  ISETP.GE.U32.AND P2, PT, R4, 0x7fffff56, PT ;  /* 0x7fffff560400780c */ /* 0x000fe40003f46070 */
[----:B------:R-:W3:Y:S01]  /*3730*/  LDL.LU.64 R30, [R1+0x1808] ;  /* 0x00180800011e7983 */ /* 0x000ee20000300a00 */
[----:B------:R-:W-:Y:S01]  /*3740*/  IMAD R4, R64, 0x12, RZ ;  /* 0x0000001240047824 */ /* 0x000fe200078e02ff */
[----:B------:R-:W-:Y:S02]  /*3750*/  PRMT R84, RZ, 0x7610, R84 ;  /* 0x00007610ff547816 */ /* 0x000fe40000000054 */
[----:B----4-:R-:W4:Y:S04]  /*3760*/  LDL.LU.64 R90, [R1+0x1800] ;  /* 0x00180000015a7983 */ /* 0x010f280000300a00 */
[----:B------:R0:W-:Y:S01]  /*3770*/  STL.64 [R1+0x618], R86 ;  /* 0x0006185601007387 */ /* 0x0001e20000100a00 */
[----:B------:R-:W-:-:S03]  /*3780*/  PRMT R85, RZ, 0x7610, R85 ;  /* 0x00007610ff557816 */ /* 0x000fc60000000055 */
[----:B------:R1:W-:Y:S01]  /*3790*/  STL.64 [R1+0x610], R80 ;  /* 0x0006105001007387 */ /* 0x0003e20000100a00 */
[----:B------:R-:W-:Y:S02]  /*37a0*/  IMAD R5, R64, 0x1a, RZ ;  /* 0x0000001a40057824 */ /* 0x000fe400078e02ff */
[----:B0-----:R-:W-:Y:S01]  /*37b0*/  IMAD.WIDE R86, R4, 0x2, R60 ;  /* 0x0000000204567825 */ /* 0x001fe200078e023c */
[----:B------:R-:W-:-:S04]  /*37c0*/  PRMT R36, RZ, 0x7610, R36 ;  /* 0x00007610ff247816 */ /* 0x000fc80000000024 */
[----:B------:R-:W4:Y:S01]  /*37d0*/  @!P5 LDG.E.U16 R84, desc[UR20][R86.64] ;  /* 0x000000145654d981 */ /* 0x000f22000c1e1500 */
[----:B------:R-:W-:Y:S01]  /*37e0*/  PRMT R37, RZ, 0x7610, R37 ;  /* 0x00007610ff257816 */ /* 0x000fe20000000025 */
[----:B-1----:R-:W-:-:S05]  /*37f0*/  IMAD.WIDE R80, R5, 0x2, R62 ;  /* 0x0000000205507825 */ /* 0x002fca00078e023e */
[----:B------:R0:W4:Y:S04]  /*3800*/  @!P6 LDG.E.U16 R37, desc[UR20][R80.64] ;  /* 0x000000145025e981 */ /* 0x000128000c1e1500 */
[----:B--2---:R-:W-:Y:S04]  /*3810*/  STL [R1+0x758], R88 ;  /* 0x0007585801007387 */ /* 0x004fe80000100800 */
[----:B------:R1:W-:Y:S02]  /*3820*/  STL [R1+0x75c], R89 ;  /* 0x00075c5901007387 */ /* 0x0003e40000100800 */
[----:B-1----:R-:W-:-:S05]  /*3830*/  IMAD.WIDE R88, R4, 0x2, R62 ;  /* 0x0000000204587825 */ /* 0x002fca00078e023e */
[----:B------:R-:W-:Y:S04]  /*3840*/  STL.64 [R1+0x598], R88 ;  /* 0x0005985801007387 */ /* 0x000fe80000100a00 */
[----:B---3--:R-:W-:Y:S04]  /*3850*/  STL [R1+0x750], R40 ;  /* 0x0007502801007387 */ /* 0x008fe80000100800 */
[----:B------:R-:W2:Y:S04]  /*3860*/  @!P5 LDG.E.U16 R85, desc[UR20][R88.64] ;  /* 0x000000145855d981 */ /* 0x000ea8000c1e1500 */
[----:B------:R1:W-:Y:S02]  /*3870*/  STL [R1+0x754], R41 ;  /* 0x0007542901007387 */ /* 0x0003e40000100800 */
[----:B-1----:R-:W-:-:S05]  /*3880*/  IMAD.WIDE R40, R5, 0x2, R60 ;  /* 0x0000000205287825 */ /* 0x002fca00078e023c */
[----:B------:R1:W3:Y:S01]  /*3890*/  @!P6 LDG.E.U16 R36, desc[UR20][R40.64] ;  /* 0x000000142824e981 */ /* 0x0002e2000c1e1500 */
[C---:B------:R-:W-:Y:S02]  /*38a0*/  VIADD R6, R58.reuse, 0xffffffdd ;  /* 0xffffffdd3a067836 */ /* 0x040fe40000000000 */
[----:B------:R-:W-:Y:S01]  /*38b0*/  VIADD R4, R58, 0xffffffc5 ;  /* 0xffffffc53a047836 */ /* 0x000fe20000000000 */
[----:B------:R0:W-:Y:S02]  /*38c0*/  STL.64 [R1+0x590], R86 ;  /* 0x0005905601007387 */ /* 0x0001e40000100a00 */
[----:B------:R-:W-:Y:S02]  /*38d0*/  ISETP.GE.U32.AND P0, PT, R6, 0x7fffff5e, PT ;  /* 0x7fffff5e0600780c */ /* 0x000fe40003f06070 */
[----:B------:R-:W3:Y:S01]  /*38e0*/  LDL.LU.64 R88, [R1+0x17f8] ;  /* 0x0017f80001587983 */ /* 0x000ee20000300a00 */
[----:B------:R-:W-:Y:S01]  /*38f0*/  ISETP.GE.U32.AND P6, PT, R4, 0x7fffff46, PT ;  /* 0x7fffff460400780c */ /* 0x000fe20003fc6070 */
[----:B------:R-:W-:Y:S01]  /*3900*/  IMAD R4, R64, 0x22, RZ ;  /* 0x0000002240047824 */ /* 0x000fe200078e02ff */
[----:B------:R-:W-:Y:S01]  /*3910*/  PRMT R42, RZ, 0x7610, R42 ;  /* 0x00007610ff2a7816 */ /* 0x000fe2000000002a */
[----:B0-----:R-:W3:Y:S04]  /*3920*/  LDL.LU.64 R86, [R1+0x17f0] ;  /* 0x0017f00001567983 */ /* 0x001ee80000300a00 */
[----:B------:R0:W-:Y:S01]  /*3930*/  STL.64 [R1+0x518], R80 ;  /* 0x0005185001007387 */ /* 0x0001e20000100a00 */
[----:B------:R-:W-:-:S03]  /*3940*/  PRMT R43, RZ, 0x7610, R43 ;  /* 0x00007610ff2b7816 */ /* 0x000fc6000000002b */
[----:B------:R1:W-:Y:S04]  /*3950*/  STL.64 [R1+0x510], R40 ;  /* 0x0005102801007387 */ /* 0x0003e80000100a00 */
[----:B----4-:R-:W-:Y:S01]  /*3960*/  STL [R1+0x73c], R84 ;  /* 0x00073c5401007387 */ /* 0x010fe20000100800 */
[----:B0-----:R-:W-:Y:S01]  /*3970*/  IMAD.WIDE R80, R4, 0x2, R60 ;  /* 0x0000000204507825 */ /* 0x001fe200078e023c */
[----:B------:R-:W-:-:S03]  /*3980*/  PRMT R34, RZ, 0x7610, R34 ;  /* 0x00007610ff227816 */ /* 0x000fc60000000022 */
[----:B------:R-:W-:Y:S01]  /*3990*/  IMAD R5, R64, 0x2a, RZ ;  /* 0x0000002a40057824 */ /* 0x000fe200078e02ff */
[----:B------:R-:W4:Y:S01]  /*39a0*/  @!P0 LDG.E.U16 R42, desc[UR20][R80.64] ;  /* 0x00000014502a8981 */ /* 0x000f22000c1e1500 */
[----:B------:R-:W-:Y:S02]  /*39b0*/  PRMT R35, RZ, 0x7610, R35 ;  /* 0x00007610ff237816 */ /* 0x000fe40000000023 */
[----:B-1----:R-:W-:-:S05]  /*39c0*/  IMAD.WIDE R40, R5, 0x2, R62 ;  /* 0x0000000205287825 */ /* 0x002fca00078e023e */
[----:B------:R0:W4:Y:S04]  /*39d0*/  @!P2 LDG.E.U16 R35, desc[UR20][R40.64] ;  /* 0x000000142823a981 */ /* 0x000128000c1e1500 */
[----:B--2---:R1:W-:Y:S02]  /*39e0*/  STL [R1+0x740], R85 ;  /* 0x0007405501007387 */ /* 0x0043e40000100800 */
        /* <DEDUP_REMOVED lines=37> */
[----:B------:R-:W-:Y:S02]  /*3c40*/  STL.64 [R1+0x390], R40 ;  /* 0x0003902801007387 */ /* 0x000fe40000100a00 */
[----:B------:R-:W-:Y:S01]  /*3c50*/  ISETP.GE.U32.AND P6, PT, R4, 0x7fffff26, PT ;  /* 0x7fffff260400780c */ /* 0x000fe20003fc6070 */
[----:B------:R-:W-:Y:S01]  /*3c60*/  IMAD R4, R64, 0x42, RZ ;  /* 0x0000004240047824 */ /* 0x000fe200078e02ff */
[----:B------:R0:W-:Y:S01]  /*3c70*/  STL.64 [R1+0x318], R36 ;  /* 0x0003182401007387 */ /* 0x0001e20000100a00 */
[----:B------:R-:W-:-:S03]  /*3c80*/  ISETP.GE.U32.AND P0, PT, R6, 0x7fffff3e, PT ;  /* 0x7fffff3e0600780c */ /* 0x000fc60003f06070 */
[----:B------:R1:W-:Y:S04]  /*3c90*/  STL.64 [R1+0x310], R34 ;  /* 0x0003102201007387 */ /* 0x0003e80000100a00 */
[----:B----4-:R-:W-:Y:S01]  /*3ca0*/  STL [R1+0x4c], R38 ;  /* 0x00004c2601007387 */ /* 0x010fe20000100800 */
[----:B------:R-:W-:Y:S01]  /*3cb0*/  IMAD R5, R64, 0x4a, RZ ;  /* 0x0000004a40057824 */ /* 0x000fe200078e02ff */
[----:B------:R-:W-:Y:S01]  /*3cc0*/  PRMT R91, RZ, 0x7610, R91 ;  /* 0x00007610ff5b7816 */ /* 0x000fe2000000005b */
[----:B------:R-:W-:Y:S01]  /*3cd0*/  VIADD R6, R58, 0xffffffad ;  /* 0xffffffad3a067836 */ /* 0x000fe20000000000 */
[----:B------:R-:W-:Y:S01]  /*3ce0*/  PRMT R89, RZ, 0x7610, R89 ;  /* 0x00007610ff597816 */ /* 0x000fe20000000059 */
[----:B0-----:R-:W-:-:S04]  /*3cf0*/  IMAD.WIDE R36, R4, 0x2, R60 ;  /* 0x0000000204247825 */ /* 0x001fc800078e023c */
[----:B-1----:R-:W-:Y:S01]  /*3d00*/  IMAD.WIDE R34, R5, 0x2, R62 ;  /* 0x0000000205227825 */ /* 0x002fe200078e023e */
[----:B------:R-:W-:Y:S01]  /*3d10*/  ISETP.GE.U32.AND P5, PT, R6, 0x7fffff2e, PT ;  /* 0x7fffff2e0600780c */ /* 0x000fe20003fa6070 */
[----:B------:R-:W4:Y:S01]  /*3d20*/  @!P0 LDG.E.U16 R92, desc[UR20][R36.64] ;  /* 0x00000014245c8981 */ /* 0x000f22000c1e1500 */
[----:B------:R-:W-:-:S03]  /*3d30*/  PRMT R29, RZ, 0x7610, R29 ;  /* 0x00007610ff1d7816 */ /* 0x000fc6000000001d */
[----:B------:R-:W4:Y:S01]  /*3d40*/  @!P2 LDG.E.U16 R91, desc[UR20][R34.64] ;  /* 0x00000014225ba981 */ /* 0x000f22000c1e1500 */
[----:B------:R-:W-:Y:S02]  /*3d50*/  PRMT R88, RZ, 0x7610, R88 ;  /* 0x00007610ff587816 */ /* 0x000fe40000000058 */
[----:B------:R-:W-:Y:S02]  /*3d60*/  PRMT R87, RZ, 0x7610, R87 ;  /* 0x00007610ff577816 */ /* 0x000fe40000000057 */
[----:B------:R-:W-:Y:S01]  /*3d70*/  PRMT R86, RZ, 0x7610, R86 ;  /* 0x00007610ff567816 */ /* 0x000fe20000000056 */
[----:B--2---:R0:W-:Y:S02]  /*3d80*/  STL [R1+0x50], R39 ;  /* 0x0000502701007387 */ /* 0x0041e40000100800 */
[----:B0-----:R-:W-:-:S05]  /*3d90*/  IMAD.WIDE R38, R4, 0x2, R62 ;  /* 0x0000000204267825 */ /* 0x001fca00078e023e */
[----:B------:R-:W-:Y:S01]  /*3da0*/  STL.64 [R1+0x298], R38 ;  /* 0x0002982601007387 */ /* 0x000fe20000100a00 */
[----:B------:R-:W-:-:S03]  /*3db0*/  VIADD R4, R58, 0xffffff95 ;  /* 0xffffff953a047836 */ /* 0x000fc60000000000 */
[----:B---3--:R-:W-:Y:S04]  /*3dc0*/  STL [R1+0x44], R30 ;  /* 0x0000441e01007387 */ /* 0x008fe80000100800 */
[----:B------:R0:W-:Y:S04]  /*3dd0*/  STL [R1+0x48], R31 ;  /* 0x0000481f01007387 */ /* 0x0001e80000100800 */
[----:B------:R1:W2:Y:S01]  /*3de0*/  @!P0 LDG.E.U16 R29, desc[UR20][R38.64] ;  /* 0x00000014261d8981 */ /* 0x0002a2000c1e1500 */
[----:B0-----:R-:W-:-:S05]  /*3df0*/  IMAD.WIDE R30, R5, 0x2, R60 ;  /* 0x00000002051e7825 */ /* 0x001fca00078e023c */
[----:B------:R0:W3:Y:S01]  /*3e00*/  @!P2 LDG.E.U16 R89, desc[UR20][R30.64] ;  /* 0x000000141e59a981 */ /* 0x0000e2000c1e1500 */
[----:B------:R-:W-:Y:S01]  /*3e10*/  ISETP.GE.U32.AND P2, PT, R4, 0x7fffff16, PT ;  /* 0x7fffff160400780c */ /* 0x000fe20003f46070 */
[----:B------:R-:W-:-:S04]  /*3e20*/  IMAD R4, R64, 0x52, RZ ;  /* 0x0000005240047824 */ /* 0x000fc800078e02ff */
[----:B-1----:R-:W-:-:S05]  /*3e30*/  IMAD.WIDE R38, R4, 0x2, R62 ;  /* 0x0000000204267825 */ /* 0x002fca00078e023e */
[----:B------:R-:W2:Y:S01]  /*3e40*/  @!P5 LDG.E.U16 R88, desc[UR20][R38.64] ;  /* 0x000000142658d981 */ /* 0x000ea2000c1e1500 */
[----:B------:R-:W-:-:S03]  /*3e50*/  IMAD R5, R64, 0x5a, RZ ;  /* 0x0000005a40057824 */ /* 0x000fc600078e02ff */
[----:B------:R1:W-:Y:S04]  /*3e60*/  STL.64 [R1+0x290], R36 ;  /* 0x0002902401007387 */ /* 0x0003e80000100a00 */
[----:B------:R0:W-:Y:S01]  /*3e70*/  STL.64 [R1+0x218], R34 ;  /* 0x0002182201007387 */ /* 0x0001e20000100a00 */
[----:B-1----:R-:W-:-:S04]  /*3e80*/  IMAD.WIDE R36, R4, 0x2, R60 ;  /* 0x0000000204247825 */ /* 0x002fc800078e023c */
[----:B0-----:R-:W-:Y:S01]  /*3e90*/  IMAD.WIDE R34, R5, 0x2, R62 ;  /* 0x0000000205227825 */ /* 0x001fe200078e023e */
[----:B------:R-:W2:Y:S04]  /*3ea0*/  @!P5 LDG.E.U16 R87, desc[UR20][R36.64] ;  /* 0x000000142457d981 */ /* 0x000ea8000c1e1500 */
[----:B------:R0:W2:Y:S01]  /*3eb0*/  @!P6 LDG.E.U16 R86, desc[UR20][R34.64] ;  /* 0x000000142256e981 */ /* 0x0000a2000c1e1500 */
[C---:B------:R-:W-:Y:S01]  /*3ec0*/  VIADD R6, R58.reuse, 0xffffff9d ;  /* 0xffffff9d3a067836 */ /* 0x040fe20000000000 */
[----:B------:R-:W-:Y:S02]  /*3ed0*/  PRMT R85, RZ, 0x7610, R85 ;  /* 0x00007610ff557816 */ /* 0x000fe40000000055 */
[----:B----4-:R-:W-:Y:S01]  /*3ee0*/  STL [R1+0x1704], R92 ;  /* 0x0017045c01007387 */ /* 0x010fe20000100800 */
[----:B------:R-:W-:-:S03]  /*3ef0*/  VIADD R4, R58, 0xffffff85 ;  /* 0xffffff853a047836 */ /* 0x000fc60000000000 */
[----:B------:R1:W-:Y:S01]  /*3f00*/  STL.64 [R1+0x210], R30 ;  /* 0x0002101e01007387 */ /* 0x0003e20000100a00 */
[----:B------:R-:W-:-:S03]  /*3f10*/  ISETP.GE.U32.AND P0, PT, R6, 0x7fffff1e, PT ;  /* 0x7fffff1e0600780c */ /* 0x000fc60003f06070 */
[----:B------:R-:W-:Y:S01]  /*3f20*/  STL [R1+0x1708], R91 ;  /* 0x0017085b01007387 */ /* 0x000fe20000100800 */
[----:B-1----:R-:W-:-:S05]  /*3f30*/  IMAD.WIDE R30, R5, 0x2, R60 ;  /* 0x00000002051e7825 */ /* 0x002fca00078e023c */
[----:B------:R1:W4:Y:S01]  /*3f40*/  @!P6 LDG.E.U16 R85, desc[UR20][R30.64] ;  /* 0x000000141e55e981 */ /* 0x000322000c1e1500 */
[----:B------:R-:W-:Y:S01]  /*3f50*/  ISETP.GE.U32.AND P6, PT, R4, 0x7fffff06, PT ;  /* 0x7fffff060400780c */ /* 0x000fe20003fc6070 */
[C---:B------:R-:W-:Y:S01]  /*3f60*/  IMAD R4, R64.reuse, 0x62, RZ ;  /* 0x0000006240047824 */ /* 0x040fe200078e02ff */
[----:B------:R-:W-:Y:S01]  /*3f70*/  PRMT R84, RZ, 0x7610, R84 ;  /* 0x00007610ff547816 */ /* 0x000fe20000000054 */
[----:B------:R-:W-:Y:S01]  /*3f80*/  IMAD R5, R64, 0x6a, RZ ;  /* 0x0000006a40057824 */ /* 0x000fe200078e02ff */
[----:B------:R-:W-:Y:S02]  /*3f90*/  PRMT R81, RZ, 0x7610, R81 ;  /* 0x00007610ff517816 */ /* 0x000fe40000000051 */
[----:B------:R-:W-:Y:S01]  /*3fa0*/  PRMT R80, RZ, 0x7610, R80 ;  /* 0x00007610ff507816 */ /* 0x000fe20000000050 */
[----:B------:R-:W-:-:S05]  /*3fb0*/  VIADD R6, R58, 0xffffff8d ;  /* 0xffffff8d3a067836 */ /* 0x000fca0000000000 */
[----:B------:R-:W-:Y:S01]  /*3fc0*/  ISETP.GE.U32.AND P5, PT, R6, 0x7fffff0e, PT ;  /* 0x7fffff0e0600780c */ /* 0x000fe20003fa6070 */
[----:B------:R-:W-:Y:S02]  /*3fd0*/  VIADD R6, R58, 0xfffffffc ;  /* 0xfffffffc3a067836 */ /* 0x000fe40000000000 */
[----:B------:R-:W-:Y:S01]  /*3fe0*/  IMAD R40, R64, 0x72, RZ ;  /* 0x0000007240287824 */ /* 0x000fe200078e02ff */
[----:B------:R-:W-:Y:S02]  /*3ff0*/  PRMT R28, RZ, 0x7610, R28 ;  /* 0x00007610ff1c7816 */ /* 0x000fe4000000001c */
[----:B------:R-:W-:Y:S01]  /*4000*/  PRMT R26, RZ, 0x7610, R26 ;  /* 0x00007610ff1a7816 */ /* 0x000fe2000000001a */
[----:B------:R-:W-:Y:S01]  /*4010*/  IMAD.WIDE R42, R40, 0x2, R62 ;  /* 0x00000002282a7825 */ /* 0x000fe200078e023e */
[----:B------:R-:W-:-:S03]  /*4020*/  PRMT R27, RZ, 0x7610, R27 ;  /* 0x00007610ff1b7816 */ /* 0x000fc6000000001b */
[----:B------:R-:W-:Y:S02]  /*4030*/  IMAD.WIDE R40, R40, 0x2, R60 ;  /* 0x0000000228287825 */ /* 0x000fe400078e023c */
[----:B------:R-:W4:Y:S04]  /*4040*/  @!P5 LDG.E.U16 R28, desc[UR20][R42.64] ;  /* 0x000000142a1cd981 */ /* 0x000f28000c1e1500 */
[----:B------:R-:W4:Y:S04]  /*4050*/  @!P5 LDG.E.U16 R27, desc[UR20][R40.64] ;  /* 0x00000014281bd981 */ /* 0x000f28000c1e1500 */
[----:B---3--:R-:W-:Y:S04]  /*4060*/  STL [R1+0x170c], R89 ;  /* 0x00170c5901007387 */ /* 0x008fe80000100800 */
[----:B------:R3:W-:Y:S04]  /*4070*/  STL.64 [R1+0x198], R38 ;  /* 0x0001982601007387 */ /* 0x0007e80000100a00 */
[----:B------:R-:W-:Y:S04]  /*4080*/  STL.64 [R1+0x190], R36 ;  /* 0x0001902401007387 */ /* 0x000fe80000100a00 */
[----:B--2---:R-:W-:Y:S01]  /*4090*/  STL [R1+0x1710], R88 ;  /* 0x0017105801007387 */ /* 0x004fe20000100800 */
[----:B---3--:R-:W-:-:S03]  /*40a0*/  IMAD.WIDE R38, R4, 0x2, R62 ;  /* 0x0000000204267825 */ /* 0x008fc600078e023e */
[----:B------:R0:W-:Y:S04]  /*40b0*/  STL.64 [R1+0x118], R34 ;  /* 0x0001182201007387 */ /* 0x0001e80000100a00 */
[----:B------:R1:W-:Y:S04]  /*40c0*/  STL.64 [R1+0x110], R30 ;  /* 0x0001101e01007387 */ /* 0x0003e80000100a00 */
[----:B------:R-:W4:Y:S01]  /*40d0*/  @!P0 LDG.E.U16 R84, desc[UR20][R38.64] ;  /* 0x0000001426548981 */ /* 0x000f22000c1e1500 */
[----:B0-----:R-:W-:-:S04]  /*40e0*/  IMAD.WIDE R34, R5, 0x2, R62 ;  /* 0x0000000205227825 */ /* 0x001fc800078e023e */
[--C-:B-1----:R-:W-:Y:S01]  /*40f0*/  IMAD.WIDE R30, R5, 0x2, R60.reuse ;  /* 0x00000002051e7825 */ /* 0x102fe200078e023c */
[----:B------:R-:W2:Y:S04]  /*4100*/  @!P2 LDG.E.U16 R81, desc[UR20][R34.64] ;  /* 0x000000142251a981 */ /* 0x000ea8000c1e1500 */
[----:B------:R-:W2:Y:S01]  /*4110*/  @!P2 LDG.E.U16 R80, desc[UR20][R30.64] ;  /* 0x000000141e50a981 */ /* 0x000ea2000c1e1500 */
[----:B------:R-:W-:-:S03]  /*4120*/  IMAD.WIDE R36, R4, 0x2, R60 ;  /* 0x0000000204247825 */ /* 0x000fc600078e023c */
[----:B------:R-:W-:Y:S04]  /*4130*/  STL [R1+0x1714], R87 ;  /* 0x0017145701007387 */ /* 0x000fe80000100800 */
[----:B------:R-:W-:Y:S04]  /*4140*/  STL [R1+0x40], R29 ;  /* 0x0000401d01007387 */ /* 0x000fe80000100800 */
[----:B------:R-:W-:Y:S04]  /*4150*/  STL [R1+0x1718], R86 ;  /* 0x0017185601007387 */ /* 0x000fe80000100800 */
[----:B------:R-:W-:Y:S04]  /*4160*/  STL.64 [R1+0x98], R38 ;  /* 0x0000982601007387 */ /* 0x000fe80000100a00 */
[----:B------:R0:W-:Y:S04]  /*4170*/  STL.64 [R1+0x90], R36 ;  /* 0x0000902401007387 */ /* 0x0001e80000100a00 */
[----:B------:R0:W3:Y:S01]  /*4180*/  @!P0 LDG.E.U16 R82, desc[UR20][R36.64] ;  /* 0x0000001424528981 */ /* 0x0000e2000c1e1500 */
[----:B------:R-:W-:-:S02]  /*4190*/  ISETP.GE.U32.AND P0, PT, R6, 0x7fffff7d, PT ;  /* 0x7fffff7d0600780c */ /* 0x000fc40003f06070 */
[----:B------:R-:W-:Y:S01]  /*41a0*/  PRMT R6, RZ, 0x7610, R6 ;  /* 0x00007610ff067816 */ /* 0x000fe20000000006 */
[----:B0-----:R-:W-:-:S04]  /*41b0*/  IMAD R36, R64, 0x7a, RZ ;  /* 0x0000007a40247824 */ /* 0x001fc800078e02ff */
[----:B------:R-:W-:-:S04]  /*41c0*/  IMAD.WIDE R38, R36, 0x2, R62 ;  /* 0x0000000224267825 */ /* 0x000fc800078e023e */
[----:B------:R-:W-:Y:S01]  /*41d0*/  IMAD.WIDE R36, R36, 0x2, R60 ;  /* 0x0000000224247825 */ /* 0x000fe200078e023c */
[----:B------:R-:W3:Y:S04]  /*41e0*/  @!P6 LDG.E.U16 R26, desc[UR20][R38.64] ;  /* 0x00000014261ae981 */ /* 0x000ee8000c1e1500 */
[----:B------:R-:W3:Y:S01]  /*41f0*/  @!P6 LDG.E.U16 R6, desc[UR20][R36.64] ;  /* 0x000000142406e981 */ /* 0x000ee2000c1e1500 */
[C---:B------:R-:W-:Y:S02]  /*4200*/  VIADD R4, R58.reuse, 0xfffffff4 ;  /* 0xfffffff43a047836 */ /* 0x040fe40000000000 */
[----:B------:R-:W-:-:S03]  /*4210*/  VIADD R5, R58, 0xffffffec ;  /* 0xffffffec3a057836 */ /* 0x000fc60000000000 */
[----:B------:R-:W-:Y:S01]  /*4220*/  ISETP.GE.U32.AND P2, PT, R4, 0x7fffff75, PT ;  /* 0x7fffff750400780c */ /* 0x000fe20003f46070 */
[----:B------:R-:W-:Y:S01]  /*4230*/  VIADD R4, R58, 0xffffffe4 ;  /* 0xffffffe43a047836 */ /* 0x000fe20000000000 */
[----:B------:R-:W-:Y:S01]  /*4240*/  ISETP.GE.U32.AND P5, PT, R5, 0x7fffff6d, PT ;  /* 0x7fffff6d0500780c */ /* 0x000fe20003fa6070 */
[----:B------:R-:W-:-:S03]  /*4250*/  IMAD R5, R64, 0xb, RZ ;  /* 0x0000000b40057824 */ /* 0x000fc600078e02ff */
[----:B------:R-:W-:Y:S01]  /*4260*/  ISETP.GE.U32.AND P6, PT, R4, 0x7fffff65, PT ;  /* 0x7fffff650400780c */ /* 0x000fe20003fc6070 */
[----:B------:R-:W-:Y:S01]  /*4270*/  IMAD R4, R64, 0x3, RZ ;  /* 0x0000000340047824 */ /* 0x000fe200078e02ff */
[----:B------:R-:W-:Y:S02]  /*4280*/  PRMT R24, RZ, 0x7610, R24 ;  /* 0x00007610ff187816 */ /* 0x000fe40000000018 */
[----:B------:R-:W-:Y:S02]  /*4290*/  PRMT R33, RZ, 0x7610, R33 ;  /* 0x00007610ff217816 */ /* 0x000fe40000000021 */
[----:B------:R-:W-:Y:S02]  /*42a0*/  PRMT R25, RZ, 0x7610, R25 ;  /* 0x00007610ff197816 */ /* 0x000fe40000000019 */
[----:B------:R-:W-:Y:S01]  /*42b0*/  PRMT R32, RZ, 0x7610, R32 ;  /* 0x00007610ff207816 */ /* 0x000fe20000000020 */
[----:B----4-:R-:W-:Y:S04]  /*42c0*/  STL.64 [R1+0x1720], R84 ;  /* 0x0017205401007387 */ /* 0x010fe80000100a00 */
[----:B------:R0:W-:Y:S04]  /*42d0*/  STL.64 [R1+0x18], R34 ;  /* 0x0000182201007387 */ /* 0x0001e80000100a00 */
[----:B------:R1:W-:Y:S04]  /*42e0*/  STL.64 [R1+0x10], R30 ;  /* 0x0000101e01007387 */ /* 0x0003e80000100a00 */
[----:B--2---:R-:W-:Y:S04]  /*42f0*/  STL.64 [R1+0x1728], R80 ;  /* 0x0017285001007387 */ /* 0x004fe80000100a00 */
        /* <DEDUP_REMOVED lines=21> */
[----:B0-----:R-:W-:-:S03]  /*4450*/  IMAD.WIDE R34, R4, 0x2, R60 ;  /* 0x0000000204227825 */ /* 0x001fc600078e023c */
[----:B------:R-:W-:Y:S01]  /*4460*/  STL [R1+0x58], R26 ;  /* 0x0000581a01007387 */ /* 0x000fe20000100800 */
[----:B-1----:R-:W-:-:S03]  /*4470*/  IMAD.WIDE R30, R5, 0x2, R62 ;  /* 0x00000002051e7825 */ /* 0x002fc600078e023e */
[----:B------:R0:W-:Y:S01]  /*4480*/  STL [R1+0x5c], R27 ;  /* 0x00005c1b01007387 */ /* 0x0001e20000100800 */
[----:B--2---:R-:W-:-:S03]  /*4490*/  IMAD.WIDE R28, R5, 0x2, R60 ;  /* 0x00000002051c7825 */ /* 0x004fc600078e023c */
[----:B------:R1:W2:Y:S04]  /*44a0*/  @!P2 LDG.E.U16 R25, desc[UR20][R30.64] ;  /* 0x000000141e19a981 */ /* 0x0002a8000c1e1500 */
[----:B------:R3:W4:Y:S01]  /*44b0*/  @!P2 LDG.E.U16 R24, desc[UR20][R28.64] ;  /* 0x000000141c18a981 */ /* 0x000722000c1e1500 */
[----:B0-----:R-:W-:-:S03]  /*44c0*/  IMAD.WIDE R26, R4, 0x2, R62 ;  /* 0x00000002041a7825 */ /* 0x001fc600078e023e */
[----:B------:R-:W2:Y:S04]  /*44d0*/  @!P0 LDG.E.U16 R32, desc[UR20][R34.64] ;  /* 0x0000001422208981 */ /* 0x000ea8000c1e1500 */
[----:B------:R0:W-:Y:S04]  /*44e0*/  STL.64 [R1+0x690], R26 ;  /* 0x0006901a01007387 */ /* 0x0001e80000100a00 */
[----:B------:R0:W-:Y:S04]  /*44f0*/  STL.64 [R1+0x688], R34 ;  /* 0x0006882201007387 */ /* 0x0001e80000100a00 */
[----:B------:R-:W2:Y:S04]  /*4500*/  @!P0 LDG.E.U16 R33, desc[UR20][R26.64] ;  /* 0x000000141a218981 */ /* 0x000ea8000c1e1500 */
[----:B0-----:R-:W2:Y:S04]  /*4510*/  LDL.LU.64 R26, [R1+0x17d8] ;  /* 0x0017d800011a7983 */ /* 0x001ea80000300a00 */
[----:B------:R-:W2:Y:S01]  /*4520*/  LDL.LU.64 R34, [R1+0x17d0] ;  /* 0x0017d00001227983 */ /* 0x000ea20000300a00 */
[----:B------:R-:W-:-:S02]  /*4530*/  VIADD R4, R58, 0xffffffd4 ;  /* 0xffffffd43a047836 */ /* 0x000fc40000000000 */
[----:B------:R-:W-:Y:S01]  /*4540*/  IMAD R5, R64, 0x1b, RZ ;  /* 0x0000001b40057824 */ /* 0x000fe200078e02ff */
[----:B------:R1:W-:Y:S02]  /*4550*/  STL.64 [R1+0x608], R30 ;  /* 0x0006081e01007387 */ /* 0x0003e40000100a00 */
[----:B------:R-:W-:Y:S01]  /*4560*/  ISETP.GE.U32.AND P2, PT, R4, 0x7fffff55, PT ;  /* 0x7fffff550400780c */ /* 0x000fe20003f46070 */
[----:B------:R-:W-:Y:S01]  /*4570*/  IMAD R4, R64, 0x13, RZ ;  /* 0x0000001340047824 */ /* 0x000fe200078e02ff */
[----:B------:R3:W-:Y:S01]  /*4580*/  STL.64 [R1+0x600], R28 ;  /* 0x0006001c01007387 */ /* 0x0007e20000100a00 */
[----:B-1----:R-:W-:-:S04]  /*4590*/  IMAD.WIDE R30, R5, 0x2, R62 ;  /* 0x00000002051e7825 */ /* 0x002fc800078e023e */
[----:B---3--:R-:W-:Y:S01]  /*45a0*/  IMAD.WIDE R28, R5, 0x2, R60 ;  /* 0x00000002051c7825 */ /* 0x008fe200078e023c */
[----:B----4-:R-:W-:Y:S04]  /*45b0*/  STL [R1+0x244], R24 ;  /* 0x0002441801007387 */ /* 0x010fe80000100800 */
[----:B--2---:R0:W-:Y:S04]  /*45c0*/  STL [R1+0x248], R25 ;  /* 0x0002481901007387 */ /* 0x0041e80000100800 */
[----:B------:R-:W-:Y:S01]  /*45d0*/  STL [R1+0x24c], R32 ;  /* 0x00024c2001007387 */ /* 0x000fe20000100800 */
[----:B0-----:R-:W-:-:S03]  /*45e0*/  IMAD.WIDE R24, R4, 0x2, R62 ;  /* 0x0000000204187825 */ /* 0x001fc600078e023e */
[----:B------:R0:W-:Y:S04]  /*45f0*/  STL [R1+0x250], R33 ;  /* 0x0002502101007387 */ /* 0x0001e80000100800 */
[----:B------:R1:W-:Y:S01]  /*4600*/  STL.64 [R1+0x588], R24 ;  /* 0x0005881801007387 */ /* 0x0003e20000100a00 */
[----:B------:R-:W-:Y:S01]  /*4610*/  PRMT R26, RZ, 0x7610, R26 ;  /* 0x00007610ff1a7816 */ /* 0x000fe2000000001a */
[----:B0-----:R-:W-:Y:S01]  /*4620*/  IMAD.WIDE R32, R4, 0x2, R60 ;  /* 0x0000000204207825 */ /* 0x001fe200078e023c */
[----:B------:R-:W-:Y:S02]  /*4630*/  PRMT R27, RZ, 0x7610, R27 ;  /* 0x00007610ff1b7816 */ /* 0x000fe4000000001b */
[----:B------:R-:W-:Y:S02]  /*4640*/  PRMT R35, RZ, 0x7610, R35 ;  /* 0x00007610ff237816 */ /* 0x000fe40000000023 */
[----:B------:R-:W-:Y:S01]  /*4650*/  PRMT R34, RZ, 0x7610, R34 ;  /* 0x00007610ff227816 */ /* 0x000fe20000000022 */
[----:B------:R-:W2:Y:S04]  /*4660*/  @!P6 LDG.E.U16 R26, desc[UR20][R28.64] ;  /* 0x000000141c1ae981 */ /* 0x000ea8000c1e1500 */
[----:B------:R0:W-:Y:S04]  /*4670*/  STL.64 [R1+0x580], R32 ;  /* 0x0005802001007387 */ /* 0x0001e80000100a00 */
[----:B------:R-:W3:Y:S04]  /*4680*/  @!P5 LDG.E.U16 R35, desc[UR20][R24.64] ;  /* 0x000000141823d981 */ /* 0x000ee8000c1e1500 */
[----:B------:R4:W3:Y:S04]  /*4690*/  @!P6 LDG.E.U16 R27, desc[UR20][R30.64] ;  /* 0x000000141e1be981 */ /* 0x0008e8000c1e1500 */
[----:B------:R-:W3:Y:S04]  /*46a0*/  @!P5 LDG.E.U16 R34, desc[UR20][R32.64] ;  /* 0x000000142022d981 */ /* 0x000ee8000c1e1500 */
[----:B-1----:R-:W3:Y:S04]  /*46b0*/  LDL.LU.64 R24, [R1+0x17c8] ;  /* 0x0017c80001187983 */ /* 0x002ee80000300a00 */
[----:B0-----:R-:W3:Y:S01]  /*46c0*/  LDL.LU.64 R32, [R1+0x17c0] ;  /* 0x0017c00001207983 */ /* 0x001ee20000300a00 */
[----:B------:R-:W-:-:S02]  /*46d0*/  VIADD R6, R58, 0xffffffdc ;  /* 0xffffffdc3a067836 */ /* 0x000fc40000000000 */
[----:B------:R-:W-:Y:S01]  /*46e0*/  VIADD R4, R58, 0xffffffc4 ;  /* 0xffffffc43a047836 */ /* 0x000fe20000000000 */
[----:B------:R4:W-:Y:S02]  /*46f0*/  STL.64 [R1+0x508], R30 ;  /* 0x0005081e01007387 */ /* 0x0009e40000100a00 */
[----:B------:R-:W-:Y:S02]  /*4700*/  ISETP.GE.U32.AND P0, PT, R6, 0x7fffff5d, PT ;  /* 0x7fffff5d0600780c */ /* 0x000fe40003f06070 */
[----:B------:R-:W-:Y:S01]  /*4710*/  ISETP.GE.U32.AND P6, PT, R4, 0x7fffff45, PT ;  /* 0x7fffff450400780c */ /* 0x000fe20003fc6070 */
[----:B------:R0:W-:Y:S01]  /*4720*/  STL.64 [R1+0x500], R28 ;  /* 0x0005001c01007387 */ /* 0x0001e20000100a00 */
[C---:B------:R-:W-:Y:S02]  /*4730*/  IMAD R4, R64.reuse, 0x23, RZ ;  /* 0x0000002340047824 */ /* 0x040fe400078e02ff */
[----:B------:R-:W-:-:S04]  /*4740*/  IMAD R5, R64, 0x2b, RZ ;  /* 0x0000002b40057824 */ /* 0x000fc800078e02ff */
[----:B----4-:R-:W-:-:S04]  /*4750*/  IMAD.WIDE R30, R5, 0x2, R62 ;  /* 0x00000002051e7825 */ /* 0x010fc800078e023e */
[----:B0-----:R-:W-:Y:S01]  /*4760*/  IMAD.WIDE R28, R5, 0x2, R60 ;  /* 0x00000002051c7825 */ /* 0x001fe200078e023c */
[----:B--2---:R-:W-:Y:S04]  /*4770*/  STL [R1+0x1d4], R26 ;  /* 0x0001d41a01007387 */ /* 0x004fe80000100800 */
[----:B---3--:R0:W-:Y:S04]  /*4780*/  STL [R1+0x1d8], R27 ;  /* 0x0001d81b01007387 */ /* 0x0081e80000100800 */
[----:B------:R-:W-:Y:S01]  /*4790*/  STL [R1+0x1dc], R34 ;  /* 0x0001dc2201007387 */ /* 0x000fe20000100800 */
[----:B------:R-:W-:-:S03]  /*47a0*/  PRMT R24, RZ, 0x7610, R24 ;  /* 0x00007610ff187816 */ /* 0x000fc60000000018 */
[----:B------:R1:W-:Y:S01]  /*47b0*/  STL [R1+0x240], R35 ;  /* 0x0002402301007387 */ /* 0x0003e20000100800 */
[C---:B0-----:R-:W-:Y:S01]  /*47c0*/  IMAD.WIDE R26, R4.reuse, 0x2, R62 ;  /* 0x00000002041a7825 */ /* 0x041fe200078e023e */
[----:B------:R-:W-:Y:S02]  /*47d0*/  PRMT R25, RZ, 0x7610, R25 ;  /* 0x00007610ff197816 */ /* 0x000fe40000000019 */
[----:B------:R-:W-:Y:S02]  /*47e0*/  PRMT R33, RZ, 0x7610, R33 ;  /* 0x00007610ff217816 */ /* 0x000fe40000000021 */
[----:B------:R-:W-:Y:S01]  /*47f0*/  PRMT R32, RZ, 0x7610, R32 ;  /* 0x00007610ff207816 */ /* 0x000fe20000000020 */
[----:B------:R-:W2:Y:S01]  /*4800*/  @!P2 LDG.E.U16 R24, desc[UR20][R28.64] ;  /* 0x000000141c18a981 */ /* 0x000ea2000c1e1500 */
[----:B-1----:R-:W-:-:S03]  /*4810*/  IMAD.WIDE R34, R4, 0x2, R60 ;  /* 0x0000000204227825 */ /* 0x002fc600078e023c */
[----:B------:R0:W-:Y:S04]  /*4820*/  STL.64 [R1+0x488], R26 ;  /* 0x0004881a01007387 */ /* 0x0001e80000100a00 */
[----:B------:R1:W-:Y:S04]  /*4830*/  STL.64 [R1+0x480], R34 ;  /* 0x0004802201007387 */ /* 0x0003e80000100a00 */
[----:B------:R-:W3:Y:S04]  /*4840*/  @!P0 LDG.E.U16 R33, desc[UR20][R26.64] ;  /* 0x000000141a218981 */ /* 0x000ee8000c1e1500 */
[----:B------:R-:W4:Y:S04]  /*4850*/  @!P0 LDG.E.U16 R32, desc[UR20][R34.64] ;  /* 0x0000001422208981 */ /* 0x000f28000c1e1500 */
[----:B------:R1:W3:Y:S04]  /*4860*/  @!P2 LDG.E.U16 R25, desc[UR20][R30.64] ;  /* 0x000000141e19a981 */ /* 0x0002e8000c1e1500 */
[----:B0-----:R-:W4:Y:S04]  /*4870*/  LDL.LU.64 R26, [R1+0x17b8] ;  /* 0x0017b800011a7983 */ /* 0x001f280000300a00 */
[----:B-1----:R-:W4:Y:S01]  /*4880*/  LDL.LU.64 R34, [R1+0x17b0] ;  /* 0x0017b00001227983 */ /* 0x002f220000300a00 */
[----:B------:R-:W-:-:S02]  /*4890*/  VIADD R6, R58, 0xffffffcc ;  /* 0xffffffcc3a067836 */ /* 0x000fc40000000000 */
[----:B------:R-:W-:-:S03]  /*48a0*/  VIADD R4, R58, 0xffffffb4 ;  /* 0xffffffb43a047836 */ /* 0x000fc60000000000 */
[----:B------:R-:W-:Y:S01]  /*48b0*/  ISETP.GE.U32.AND P5, PT, R6, 0x7fffff4d, PT ;  /* 0x7fffff4d0600780c */ /* 0x000fe20003fa6070 */
[----:B------:R0:W-:Y:S01]  /*48c0*/  STL.64 [R1+0x408], R30 ;  /* 0x0004081e01007387 */ /* 0x0001e20000100a00 */
[----:B------:R-:W-:Y:S01]  /*48d0*/  ISETP.GE.U32.AND P2, PT, R4, 0x7fffff35, PT ;  /* 0x7fffff350400780c */ /* 0x000fe20003f46070 */
[C---:B------:R-:W-:Y:S02]  /*48e0*/  IMAD R4, R64.reuse, 0x33, RZ ;  /* 0x0000003340047824 */ /* 0x040fe400078e02ff */
[----:B------:R1:W-:Y:S01]  /*48f0*/  STL.64 [R1+0x400], R28 ;  /* 0x0004001c01007387 */ /* 0x0003e20000100a00 */
[----:B------:R-:W-:-:S04]  /*4900*/  IMAD R5, R64, 0x3b, RZ ;  /* 0x0000003b40057824 */ /* 0x000fc800078e02ff */
[----:B0-----:R-:W-:-:S04]  /*4910*/  IMAD.WIDE R30, R5, 0x2, R60 ;  /* 0x00000002051e7825 */ /* 0x001fc800078e023c */
[----:B-1----:R-:W-:Y:S01]  /*4920*/  IMAD.WIDE R28, R4, 0x2, R60 ;  /* 0x00000002041c7825 */ /* 0x002fe200078e023c */
[----:B--2---:R-:W-:Y:S04]  /*4930*/  STL [R1+0x1c4], R24 ;  /* 0x0001c41801007387 */ /* 0x004fe80000100800 */
[----:B---3--:R0:W-:Y:S01]  /*4940*/  STL [R1+0x1c8], R25 ;  /* 0x0001c81901007387 */ /* 0x0081e20000100800 */
[----:B----4-:R-:W-:-:S03]  /*4950*/  PRMT R26, RZ, 0x7610, R26 ;  /* 0x00007610ff1a7816 */ /* 0x010fc6000000001a */
[----:B------:R-:W-:Y:S01]  /*4960*/  STL [R1+0x1cc], R32 ;  /* 0x0001cc2001007387 */ /* 0x000fe20000100800 */
[----:B------:R-:W-:Y:S02]  /*4970*/  PRMT R27, RZ, 0x7610, R27 ;  /* 0x00007610ff1b7816 */ /* 0x000fe4000000001b */
[----:B------:R-:W-:Y:S01]  /*4980*/  PRMT R35, RZ, 0x7610, R35 ;  /* 0x00007610ff237816 */ /* 0x000fe20000000023 */
[----:B0-----:R-:W-:Y:S01]  /*4990*/  IMAD.WIDE R24, R4, 0x2, R62 ;  /* 0x0000000204187825 */ /* 0x001fe200078e023e */
[----:B------:R-:W-:Y:S01]  /*49a0*/  PRMT R34, RZ, 0x7610, R34 ;  /* 0x00007610ff227816 */ /* 0x000fe20000000022 */
[----:B------:R0:W-:Y:S04]  /*49b0*/  STL [R1+0x1d0], R33 ;  /* 0x0001d02101007387 */ /* 0x0001e80000100800 */
[----:B------:R1:W-:Y:S04]  /*49c0*/  STL.64 [R1+0x388], R24 ;  /* 0x0003881801007387 */ /* 0x0003e80000100a00 */
[----:B------:R-:W2:Y:S01]  /*49d0*/  @!P5 LDG.E.U16 R35, desc[UR20][R24.64] ;  /* 0x000000141823d981 */ /* 0x000ea2000c1e1500 */
[----:B0-----:R-:W-:-:S03]  /*49e0*/  IMAD.WIDE R32, R5, 0x2, R62 ;  /* 0x0000000205207825 */ /* 0x001fc600078e023e */
[----:B------:R0:W-:Y:S04]  /*49f0*/  STL.64 [R1+0x380], R28 ;  /* 0x0003801c01007387 */ /* 0x0001e80000100a00 */
[----:B------:R-:W3:Y:S04]  /*4a00*/  @!P5 LDG.E.U16 R34, desc[UR20][R28.64] ;  /* 0x000000141c22d981 */ /* 0x000ee8000c1e1500 */
[----:B-1----:R-:W4:Y:S04]  /*4a10*/  LDL.LU.64 R24, [R1+0x17a8] ;  /* 0x0017a80001187983 */ /* 0x002f280000300a00 */
[----:B------:R-:W2:Y:S04]  /*4a20*/  @!P6 LDG.E.U16 R26, desc[UR20][R30.64] ;  /* 0x000000141e1ae981 */ /* 0x000ea8000c1e1500 */
[----:B0-----:R-:W3:Y:S04]  /*4a30*/  LDL.LU.64 R28, [R1+0x17a0] ;  /* 0x0017a000011c7983 */ /* 0x001ee80000300a00 */
[----:B------:R0:W4:Y:S01]  /*4a40*/  @!P6 LDG.E.U16 R27, desc[UR20][R32.64] ;  /* 0x00000014201be981 */ /* 0x000122000c1e1500 */
[----:B------:R-:W-:-:S02]  /*4a50*/  VIADD R6, R58, 0xffffffbc ;  /* 0xffffffbc3a067836 */ /* 0x000fc40000000000 */
[----:B------:R-:W-:Y:S01]  /*4a60*/  VIADD R4, R58, 0xffffffa4 ;  /* 0xffffffa43a047836 */ /* 0x000fe20000000000 */
[----:B------:R0:W-:Y:S02]  /*4a70*/  STL.64 [R1+0x308], R32 ;  /* 0x0003082001007387 */ /* 0x0001e40000100a00 */
[----:B------:R-:W-:Y:S01]  /*4a80*/  ISETP.GE.U32.AND P0, PT, R6, 0x7fffff3d, PT ;  /* 0x7fffff3d0600780c */ /* 0x000fe20003f06070 */
[----:B------:R-:W-:Y:S01]  /*4a90*/  IMAD R5, R64, 0x4b, RZ ;  /* 0x0000004b40057824 */ /* 0x000fe200078e02ff */
[----:B------:R1:W-:Y:S01]  /*4aa0*/  STL.64 [R1+0x300], R30 ;  /* 0x0003001e01007387 */ /* 0x0003e20000100a00 */
[----:B------:R-:W-:Y:S01]  /*4ab0*/  ISETP.GE.U32.AND P6, PT, R4, 0x7fffff25, PT ;  /* 0x7fffff250400780c */ /* 0x000fe20003fc6070 */
[----:B------:R-:W-:Y:S01]  /*4ac0*/  IMAD R4, R64, 0x43, RZ ;  /* 0x0000004340047824 */ /* 0x000fe200078e02ff */
[----:B------:R-:W-:Y:S02]  /*4ad0*/  PRMT R66, RZ, 0x7610, R66 ;  /* 0x00007610ff427816 */ /* 0x000fe40000000042 */
[----:B------:R-:W-:Y:S01]  /*4ae0*/  PRMT R67, RZ, 0x7610, R67 ;  /* 0x00007610ff437816 */ /* 0x000fe20000000043 */
[----:B0-----:R-:W-:-:S04]  /*4af0*/  IMAD.WIDE R32, R5, 0x2, R62 ;  /* 0x0000000205207825 */ /* 0x001fc800078e023e */
[----:B-1----:R-:W-:Y:S01]  /*4b00*/  IMAD.WIDE R30, R5, 0x2, R60 ;  /* 0x00000002051e7825 */ /* 0x002fe200078e023c */
[----:B--2---:R-:W-:Y:S01]  /*4b10*/  STL [R1+0x154], R26 ;  /* 0x0001541a01007387 */ /* 0x004fe20000100800 */
[----:B---3--:R-:W-:Y:S02]  /*4b20*/  PRMT R28, RZ, 0x7610, R28 ;  /* 0x00007610ff1c7816 */ /* 0x008fe4000000001c */
[----:B------:R-:W-:Y:S01]  /*4b30*/  PRMT R29, RZ, 0x7610, R29 ;  /* 0x00007610ff1d7816 */ /* 0x000fe2000000001d */
[----:B----4-:R0:W-:Y:S04]  /*4b40*/  STL [R1+0x158], R27 ;  /* 0x0001581b01007387 */ /* 0x0101e80000100800 */
[----:B------:R-:W-:Y:S04]  /*4b50*/  STL [R1+0x15c], R34 ;  /* 0x00015c2201007387 */ /* 0x000fe80000100800 */
[----:B------:R1:W-:Y:S01]  /*4b60*/  STL [R1+0x1c0], R35 ;  /* 0x0001c02301007387 */ /* 0x0003e20000100800 */
[----:B0-----:R-:W-:-:S03]  /*4b70*/  IMAD.WIDE R26, R4, 0x2, R62 ;  /* 0x00000002041a7825 */ /* 0x001fc600078e023e */
[----:B------:R-:W2:Y:S04]  /*4b80*/  @!P2 LDG.E.U16 R28, desc[UR20][R30.64] ;  /* 0x000000141e1ca981 */ /* 0x000ea8000c1e1500 */
[----:B------:R-:W3:Y:S01]  /*4b90*/  @!P2 LDG.E.U16 R29, desc[UR20][R32.64] ;  /* 0x00000014201da981 */ /* 0x000ee2000c1e1500 */
[----:B-1----:R-:W-:-:S03]  /*4ba0*/  IMAD.WIDE R34, R4, 0x2, R60 ;  /* 0x0000000204227825 */ /* 0x002fc600078e023c */
[----:B------:R-:W4:Y:S04]  /*4bb0*/  @!P0 LDG.E.U16 R67, desc[UR20][R26.64] ;  /* 0x000000141a438981 */ /* 0x000f28000c1e1500 */
[----:B------:R-:W4:Y:S01]  /*4bc0*/  @!P0 LDG.E.U16 R66, desc[UR20][R34.64] ;  /* 0x0000001422428981 */ /* 0x000f22000c1e1500 */
[C---:B------:R-:W-:Y:S02]  /*4bd0*/  VIADD R6, R58.reuse, 0xffffffac ;  /* 0xffffffac3a067836 */ /* 0x040fe40000000000 */
[----:B------:R-:W-:Y:S01]  /*4be0*/  VIADD R4, R58, 0xffffff94 ;  /* 0xffffff943a047836 */ /* 0x000fe20000000000 */
[----:B------:R0:W-:Y:S02]  /*4bf0*/  STL.64 [R1+0x288], R26 ;  /* 0x0002881a01007387 */ /* 0x0001e40000100a00 */
[----:B------:R-:W-:-:S02]  /*4c00*/  ISETP.GE.U32.AND P5, PT, R6, 0x7fffff2d, PT ;  /* 0x7fffff2d0600780c */ /* 0x000fc40003fa6070 */
[----:B------:R1:W-:Y:S01]  /*4c10*/  STL.64 [R1+0x280], R34 ;  /* 0x0002802201007387 */ /* 0x0003e20000100a00 */
[----:B------:R-:W-:Y:S01]  /*4c20*/  ISETP.GE.U32.AND P2, PT, R4, 0x7fffff15, PT ;  /* 0x7fffff150400780c */ /* 0x000fe20003f46070 */
[----:B------:R-:W-:Y:S02]  /*4c30*/  IMAD R4, R64, 0x53, RZ ;  /* 0x0000005340047824 */ /* 0x000fe400078e02ff */
[----:B0-----:R-:W4:Y:S04]  /*4c40*/  LDL.LU.64 R26, [R1+0x1798] ;  /* 0x00179800011a7983 */ /* 0x001f280000300a00 */
[----:B-1----:R-:W4:Y:S04]  /*4c50*/  LDL.LU.64 R34, [R1+0x1790] ;  /* 0x0017900001227983 */ /* 0x002f280000300a00 */
[----:B------:R-:W-:Y:S04]  /*4c60*/  STL.64 [R1+0x208], R32 ;  /* 0x0002082001007387 */ /* 0x000fe80000100a00 */
[----:B------:R-:W-:Y:S01]  /*4c70*/  STL.64 [R1+0x200], R30 ;  /* 0x0002001e01007387 */ /* 0x000fe20000100a00 */
[----:B------:R-:W-:-:S03]  /*4c80*/  PRMT R91, RZ, 0x7610, R91 ;  /* 0x00007610ff5b7816 */ /* 0x000fc6000000005b */
[----:B--2---:R-:W-:Y:S04]  /*4c90*/  STL [R1+0x144], R28 ;  /* 0x0001441c01007387 */ /* 0x004fe80000100800 */
[----:B---3--:R0:W-:Y:S04]  /*4ca0*/  STL [R1+0x148], R29 ;  /* 0x0001481d01007387 */ /* 0x0081e80000100800 */
[----:B----4-:R-:W-:Y:S01]  /*4cb0*/  STL [R1+0x14c], R66 ;  /* 0x00014c4201007387 */ /* 0x010fe20000100800 */
[----:B0-----:R-:W-:-:S03]  /*4cc0*/  IMAD.WIDE R28, R4, 0x2, R62 ;  /* 0x00000002041c7825 */ /* 0x001fc600078e023e */
[----:B------:R0:W-:Y:S04]  /*4cd0*/  STL [R1+0x150], R67 ;  /* 0x0001504301007387 */ /* 0x0001e80000100800 */
[----:B------:R1:W-:Y:S04]  /*4ce0*/  STL.64 [R1+0x188], R28 ;  /* 0x0001881c01007387 */ /* 0x0003e80000100a00 */
[----:B------:R-:W2:Y:S01]  /*4cf0*/  @!P5 LDG.E.U16 R91, desc[UR20][R28.64] ;  /* 0x000000141c5bd981 */ /* 0x000ea2000c1e1500 */
[----:B0-----:R-:W-:-:S05]  /*4d00*/  IMAD.WIDE R66, R4, 0x2, R60 ;  /* 0x0000000204427825 */ /* 0x001fca00078e023c */
[----:B------:R-:W-:Y:S04]  /*4d10*/  STL.64 [R1+0x180], R66 ;  /* 0x0001804201007387 */ /* 0x000fe80000100a00 */
[----:B-1----:R-:W3:Y:S01]  /*4d20*/  LDL.LU.64 R28, [R1+0x1788] ;  /* 0x00178800011c7983 */ /* 0x002ee20000300a00 */
[----:B------:R-:W-:Y:S01]  /*4d30*/  IMAD R5, R64, 0x5b, RZ ;  /* 0x0000005b40057824 */ /* 0x000fe200078e02ff */
[----:B------:R-:W-:Y:S01]  /*4d40*/  PRMT R26, RZ, 0x7610, R26 ;  /* 0x00007610ff1a7816 */ /* 0x000fe2000000001a */
[----:B------:R-:W-:Y:S01]  /*4d50*/  VIADD R6, R58, 0xffffff9c ;  /* 0xffffff9c3a067836 */ /* 0x000fe20000000000 */
[----:B------:R-:W-:Y:S01]  /*4d60*/  PRMT R27, RZ, 0x7610, R27 ;  /* 0x00007610ff1b7816 */ /* 0x000fe2000000001b */
[----:B------:R-:W-:-:S04]  /*4d70*/  IMAD.WIDE R30, R5, 0x2, R60 ;  /* 0x00000002051e7825 */ /* 0x000fc800078e023c */
[----:B------:R-:W-:Y:S01]  /*4d80*/  IMAD.WIDE R32, R5, 0x2, R62 ;  /* 0x0000000205207825 */ /* 0x000fe200078e023e */
[----:B------:R0:W4:Y:S01]  /*4d90*/  @!P6 LDG.E.U16 R26, desc[UR20][R30.64] ;  /* 0x000000141e1ae981 */ /* 0x000122000c1e1500 */
[----:B------:R-:W-:Y:S02]  /*4da0*/  ISETP.GE.U32.AND P0, PT, R6, 0x7fffff1d, PT ;  /* 0x7fffff1d0600780c */ /* 0x000fe40003f06070 */
[----:B------:R-:W-:Y:S01]  /*4db0*/  VIADD R4, R58, 0xffffff84 ;  /* 0xffffff843a047836 */ /* 0x000fe20000000000 */
[----:B------:R-:W2:Y:S01]  /*4dc0*/  @!P6 LDG.E.U16 R27, desc[UR20][R32.64] ;  /* 0x00000014201be981 */ /* 0x000ea2000c1e1500 */
[----:B------:R-:W-:Y:S01]  /*4dd0*/  IMAD R5, R64, 0x6b, RZ ;  /* 0x0000006b40057824 */ /* 0x000fe200078e02ff */
[----:B------:R-:W-:Y:S02]  /*4de0*/  PRMT R35, RZ, 0x7610, R35 ;  /* 0x00007610ff237816 */ /* 0x000fe40000000023 */
[----:B------:R-:W-:Y:S01]  /*4df0*/  STL.64 [R1+0x108], R32 ;  /* 0x0001082001007387 */ /* 0x000fe20000100a00 */
[----:B------:R-:W-:Y:S01]  /*4e00*/  ISETP.GE.U32.AND P6, PT, R4, 0x7fffff05, PT ;  /* 0x7fffff050400780c */ /* 0x000fe20003fc6070 */
[----:B------:R-:W-:-:S02]  /*4e10*/  IMAD R4, R64, 0x63, RZ ;  /* 0x0000006340047824 */ /* 0x000fc400078e02ff */
[----:B------:R0:W-:Y:S01]  /*4e20*/  STL.64 [R1+0x100], R30 ;  /* 0x0001001e01007387 */ /* 0x0001e20000100a00 */
[----:B------:R-:W-:-:S03]  /*4e30*/  PRMT R34, RZ, 0x7610, R34 ;  /* 0x00007610ff227816 */ /* 0x000fc60000000022 */
[----:B------:R1:W2:Y:S01]  /*4e40*/  @!P5 LDG.E.U16 R35, desc[UR20][R66.64] ;  /* 0x000000144223d981 */ /* 0x0002a2000c1e1500 */
[----:B0-----:R-:W-:-:S04]  /*4e50*/  IMAD.WIDE R30, R5, 0x2, R62 ;  /* 0x00000002051e7825 */ /* 0x001fc800078e023e */
[----:B-1----:R-:W-:-:S04]  /*4e60*/  IMAD.WIDE R66, R4, 0x2, R62 ;  /* 0x0000000204427825 */ /* 0x002fc800078e023e */
[----:B------:R-:W-:Y:S01]  /*4e70*/  IMAD.WIDE R32, R4, 0x2, R60 ;  /* 0x0000000204207825 */ /* 0x000fe200078e023c */
[----:B------:R-:W2:Y:S01]  /*4e80*/  @!P0 LDG.E.U16 R34, desc[UR20][R66.64] ;  /* 0x0000001442228981 */ /* 0x000ea2000c1e1500 */
[----:B---3--:R-:W-:Y:S02]  /*4e90*/  PRMT R28, RZ, 0x7610, R28 ;  /* 0x00007610ff1c7816 */ /* 0x008fe4000000001c */
[----:B------:R-:W-:-:S04]  /*4ea0*/  PRMT R29, RZ, 0x7610, R29 ;  /* 0x00007610ff1d7816 */ /* 0x000fc8000000001d */
[----:B------:R-:W3:Y:S04]  /*4eb0*/  @!P2 LDG.E.U16 R28, desc[UR20][R30.64] ;  /* 0x000000141e1ca981 */ /* 0x000ee8000c1e1500 */
[----:B------:R0:W3:Y:S01]  /*4ec0*/  @!P0 LDG.E.U16 R29, desc[UR20][R32.64] ;  /* 0x00000014201d8981 */ /* 0x0000e2000c1e1500 */
[----:B------:R-:W-:-:S03]  /*4ed0*/  VIADD R6, R58, 0xffffff8c ;  /* 0xffffff8c3a067836 */ /* 0x000fc60000000000 */
[----:B------:R-:W-:Y:S04]  /*4ee0*/  STL.64 [R1+0x88], R66 ;  /* 0x0000884201007387 */ /* 0x000fe80000100a00 */
[----:B----4-:R-:W-:Y:S01]  /*4ef0*/  STL [R1+0xd4], R26 ;  /* 0x0000d41a01007387 */ /* 0x010fe20000100800 */
[----:B------:R-:W-:-:S03]  /*4f00*/  PRMT R25, RZ, 0x7610, R25 ;  /* 0x00007610ff197816 */ /* 0x000fc60000000019 */
[----:B--2---:R1:W-:Y:S01]  /*4f10*/  STL [R1+0xd8], R27 ;  /* 0x0000d81b01007387 */ /* 0x0043e20000100800 */
[----:B------:R-:W-:-:S03]  /*4f20*/  ISETP.GE.U32.AND P5, PT, R6, 0x7fffff0d, PT ;  /* 0x7fffff0d0600780c */ /* 0x000fc60003fa6070 */
[----:B------:R0:W-:Y:S01]  /*4f30*/  STL.64 [R1+0x80], R32 ;  /* 0x0000802001007387 */ /* 0x0001e20000100a00 */
[----:B-1----:R-:W-:-:S03]  /*4f40*/  IMAD.WIDE R26, R5, 0x2, R60 ;  /* 0x00000002051a7825 */ /* 0x002fc600078e023c */
[----:B------:R-:W-:Y:S04]  /*4f50*/  STL.64 [R1+0x8], R30 ;  /* 0x0000081e01007387 */ /* 0x000fe80000100a00 */
[----:B------:R-:W-:Y:S01]  /*4f60*/  STL.64 [R1], R26 ;  /* 0x0000001a01007387 */ /* 0x000fe20000100a00 */
[----:B------:R-:W-:-:S03]  /*4f70*/  VIADD R6, R58, 0xfffffffb ;  /* 0xfffffffb3a067836 */ /* 0x000fc60000000000 */
[----:B------:R-:W-:Y:S01]  /*4f80*/  STL [R1+0x140], R91 ;  /* 0x0001405b01007387 */ /* 0x000fe20000100800 */
[----:B0-----:R-:W-:-:S03]  /*4f90*/  IMAD R32, R64, 0x73, RZ ;  /* 0x0000007340207824 */ /* 0x001fc600078e02ff */
[----:B------:R-:W-:Y:S04]  /*4fa0*/  STL [R1+0xdc], R35 ;  /* 0x0000dc2301007387 */ /* 0x000fe80000100800 */
[----:B------:R-:W2:Y:S01]  /*4fb0*/  @!P2 LDG.E.U16 R25, desc[UR20][R26.64] ;  /* 0x000000141a19a981 */ /* 0x000ea2000c1e1500 */
[----:B------:R-:W-:Y:S02]  /*4fc0*/  ISETP.GE.U32.AND P0, PT, R6, 0x7fffff7c, PT ;  /* 0x7fffff7c0600780c */ /* 0x000fe40003f06070 */
[----:B------:R-:W-:Y:S02]  /*4fd0*/  PRMT R24, RZ, 0x7610, R24 ;  /* 0x00007610ff187816 */ /* 0x000fe40000000018 */
[----:B------:R-:W-:Y:S02]  /*4fe0*/  PRMT R6, RZ, 0x7610, R6 ;  /* 0x00007610ff067816 */ /* 0x000fe40000000006 */
[----:B------:R-:W-:-:S02]  /*4ff0*/  PRMT R23, RZ, 0x7610, R23 ;  /* 0x00007610ff177816 */ /* 0x000fc40000000017 */
[----:B------:R-:W-:Y:S01]  /*5000*/  PRMT R22, RZ, 0x7610, R22 ;  /* 0x00007610ff167816 */ /* 0x000fe20000000016 */
[----:B---3--:R0:W-:Y:S04]  /*5010*/  STL [R1+0xc8], R28 ;  /* 0x0000c81c01007387 */ /* 0x0081e80000100800 */
[----:B------:R1:W-:Y:S01]  /*5020*/  STL [R1+0xd0], R34 ;  /* 0x0000d02201007387 */ /* 0x0003e20000100800 */
[----:B0-----:R-:W-:-:S03]  /*5030*/  IMAD R28, R64, 0x7b, RZ ;  /* 0x0000007b401c7824 */ /* 0x001fc600078e02ff */
[----:B------:R0:W-:Y:S01]  /*5040*/  STL [R1+0xcc], R29 ;  /* 0x0000cc1d01007387 */ /* 0x0001e20000100800 */
[----:B-1----:R-:W-:-:S04]  /*5050*/  IMAD.WIDE R34, R32, 0x2, R62 ;  /* 0x0000000220227825 */ /* 0x002fc800078e023e */
[C---:B------:R-:W-:Y:S01]  /*5060*/  IMAD.WIDE R30, R28.reuse, 0x2, R62 ;  /* 0x000000021c1e7825 */ /* 0x040fe200078e023e */
[----:B------:R-:W3:Y:S03]  /*5070*/  @!P5 LDG.E.U16 R24, desc[UR20][R34.64] ;  /* 0x000000142218d981 */ /* 0x000ee6000c1e1500 */
[--C-:B0-----:R-:W-:Y:S01]  /*5080*/  IMAD.WIDE R28, R28, 0x2, R60.reuse ;  /* 0x000000021c1c7825 */ /* 0x101fe200078e023c */
[----:B------:R-:W4:Y:S03]  /*5090*/  @!P6 LDG.E.U16 R22, desc[UR20][R30.64] ;  /* 0x000000141e16e981 */ /* 0x000f26000c1e1500 */
[----:B------:R-:W-:Y:S01]  /*50a0*/  IMAD.WIDE R32, R32, 0x2, R60 ;  /* 0x0000000220207825 */ /* 0x000fe200078e023c */
[----:B------:R-:W4:Y:S04]  /*50b0*/  @!P6 LDG.E.U16 R6, desc[UR20][R28.64] ;  /* 0x000000141c06e981 */ /* 0x000f28000c1e1500 */
[----:B------:R-:W4:Y:S04]  /*50c0*/  @!P5 LDG.E.U16 R23, desc[UR20][R32.64] ;  /* 0x000000142017d981 */ /* 0x000f28000c1e1500 */
[----:B------:R-:W-:Y:S01]  /*50d0*/  STL [R1+0x11ec], R34 ;  /* 0x0011ec2201007387 */ /* 0x000fe20000100800 */
[----:B------:R-:W-:-:S03]  /*50e0*/  VIADD R4, R58, 0xfffffff3 ;  /* 0xfffffff33a047836 */ /* 0x000fc60000000000 */
[----:B------:R-:W-:Y:S04]  /*50f0*/  STL [R1+0x15e8], R34 ;  /* 0x0015e82201007387 */ /* 0x000fe80000100800 */
[----:B------:R-:W-:Y:S04]  /*5100*/  STL [R1+0x1608], R34 ;  /* 0x0016082201007387 */ /* 0x000fe80000100800 */
[----:B------:R-:W-:Y:S04]  /*5110*/  STL [R1+0x1650], R34 ;  /* 0x0016502201007387 */ /* 0x000fe80000100800 */
[----:B------:R-:W-:Y:S04]  /*5120*/  STL [R1+0x1670], R34 ;  /* 0x0016702201007387 */ /* 0x000fe80000100800 */
[----:B------:R-:W-:Y:S01]  /*5130*/  STL [R1+0x16a8], R34 ;  /* 0x0016a82201007387 */ /* 0x000fe20000100800 */
[----:B------:R-:W-:-:S03]  /*5140*/  ISETP.GE.U32.AND P2, PT, R4, 0x7fffff74, PT ;  /* 0x7fffff740400780c */ /* 0x000fc60003f46070 */
        /* <DEDUP_REMOVED lines=8> */
[----:B------:R-:W-:Y:S01]  /*51d0*/  STL.64 [R1+0x1630], R32 ;  /* 0x0016302001007387 */ /* 0x000fe20000100a00 */
[----:B------:R-:W-:-:S03]  /*51e0*/  SHF.L.U32 R4, R64, 0x2, RZ ;  /* 0x0000000240047819 */ /* 0x000fc600000006ff */
[----:B------:R-:W-:Y:S04]  /*51f0*/  STL [R1+0x11fc], R30 ;  /* 0x0011fc1e01007387 */ /* 0x000fe80000100800 */
[----:B--2---:R-:W-:Y:S04]  /*5200*/  STL [R1+0xc4], R25 ;  /* 0x0000c41901007387 */ /* 0x004fe80000100800 */
[----:B------:R-:W-:Y:S01]  /*5210*/  STL [R1+0x11f8], R31 ;  /* 0x0011f81f01007387 */ /* 0x000fe20000100800 */
[----:B------:R-:W-:-:S03]  /*5220*/  VIADD R5, R58, 0xffffffeb ;  /* 0xffffffeb3a057836 */ /* 0x000fc60000000000 */
[----:B------:R-:W-:Y:S04]  /*5230*/  STL [R1+0x1384], R31 ;  /* 0x0013841f01007387 */ /* 0x000fe80000100800 */
[----:B------:R-:W-:Y:S01]  /*5240*/  STL [R1+0x16b0], R31 ;  /* 0x0016b01f01007387 */ /* 0x000fe20000100800 */
[----:B------:R-:W-:-:S03]  /*5250*/  IMAD.WIDE R26, R4, 0x2, R62 ;  /* 0x00000002041a7825 */ /* 0x000fc600078e023e */
[----:B------:R-:W-:Y:S04]  /*5260*/  STL [R1+0x1204], R28 ;  /* 0x0012041c01007387 */ /* 0x000fe80000100800 */
[----:B------:R-:W-:Y:S04]  /*5270*/  STL [R1+0x1394], R28 ;  /* 0x0013941c01007387 */ /* 0x000fe80000100800 */
[----:B------:R-:W-:Y:S01]  /*5280*/  STL [R1+0x16b4], R28 ;  /* 0x0016b41c01007387 */ /* 0x000fe20000100800 */
[----:B------:R-:W-:-:S03]  /*5290*/  ISETP.GE.U32.AND P5, PT, R5, 0x7fffff6c, PT ;  /* 0x7fffff6c0500780c */ /* 0x000fc60003fa6070 */
[----:B------:R-:W-:Y:S01]  /*52a0*/  STL [R1+0x1200], R29 ;  /* 0x0012001d01007387 */ /* 0x000fe20000100800 */
[----:B------:R-:W-:-:S03]  /*52b0*/  IMAD R5, R64, 0xc, RZ ;  /* 0x0000000c40057824 */ /* 0x000fc600078e02ff */
[----:B------:R-:W-:Y:S04]  /*52c0*/  STL [R1+0x138c], R29 ;  /* 0x00138c1d01007387 */ /* 0x000fe80000100800 */
[----:B------:R-:W-:Y:S01]  /*52d0*/  STL [R1+0x16b8], R29 ;  /* 0x0016b81d01007387 */ /* 0x000fe20000100800 */
[----:B------:R-:W-:Y:S01]  /*52e0*/  PRMT R16, RZ, 0x7610, R16 ;  /* 0x00007610ff107816 */ /* 0x000fe20000000010 */
[----:B------:R-:W-:Y:S01]  /*52f0*/  IMAD.WIDE R66, R5, 0x2, R62 ;  /* 0x0000000205427825 */ /* 0x000fe200078e023e */
[----:B------:R-:W-:Y:S02]  /*5300*/  PRMT R17, RZ, 0x7610, R17 ;  /* 0x00007610ff117816 */ /* 0x000fe40000000011 */
[----:B------:R-:W-:Y:S02]  /*5310*/  PRMT R78, RZ, 0x7610, R78 ;  /* 0x00007610ff4e7816 */ /* 0x000fe4000000004e */
[----:B------:R-:W-:-:S02]  /*5320*/  PRMT R79, RZ, 0x7610, R79 ;  /* 0x00007610ff4f7816 */ /* 0x000fc4000000004f */
[----:B------:R0:W2:Y:S04]  /*5330*/  @!P2 LDG.E.U16 R17, desc[UR20][R66.64] ;  /* 0x000000144211a981 */ /* 0x0000a8000c1e1500 */
[----:B------:R-:W2:Y:S04]  /*5340*/  @!P0 LDG.E.U16 R79, desc[UR20][R26.64] ;  /* 0x000000141a4f8981 */ /* 0x000ea8000c1e1500 */
[----:B---3--:R1:W-:Y:S04]  /*5350*/  STL [R1+0x2c8], R24 ;  /* 0x0002c81801007387 */ /* 0x0083e80000100800 */
[----:B----4-:R-:W-:Y:S04]  /*5360*/  STL [R1+0x254], R6 ;  /* 0x0002540601007387 */ /* 0x010fe80000100800 */
[----:B------:R-:W-:Y:S04]  /*5370*/  STL.64 [R1+0x680], R26 ;  /* 0x0006801a01007387 */ /* 0x000fe80000100a00 */
[----:B------:R-:W-:Y:S01]  /*5380*/  STL [R1+0x2c4], R23 ;  /* 0x0002c41701007387 */ /* 0x000fe20000100800 */
[----:B-1----:R-:W-:-:S03]  /*5390*/  IMAD.WIDE R24, R4, 0x2, R60 ;  /* 0x0000000204187825 */ /* 0x002fc600078e023c */
[----:B------:R1:W-:Y:S04]  /*53a0*/  STL [R1+0x258], R22 ;  /* 0x0002581601007387 */ /* 0x0003e80000100800 */
[----:B------:R-:W3:Y:S01]  /*53b0*/  @!P0 LDG.E.U16 R78, desc[UR20][R24.64] ;  /* 0x00000014184e8981 */ /* 0x000ee2000c1e1500 */
[----:B-1----:R-:W-:-:S05]  /*53c0*/  IMAD.WIDE R22, R5, 0x2, R60 ;  /* 0x0000000205167825 */ /* 0x002fca00078e023c */
[----:B------:R1:W4:Y:S01]  /*53d0*/  @!P2 LDG.E.U16 R16, desc[UR20][R22.64] ;  /* 0x000000141610a981 */ /* 0x000322000c1e1500 */
[----:B------:R-:W-:-:S03]  /*53e0*/  VIADD R4, R58, 0xffffffd3 ;  /* 0xffffffd33a047836 */ /* 0x000fc60000000000 */
[----:B------:R0:W-:Y:S01]  /*53f0*/  STL.64 [R1+0x678], R24 ;  /* 0x0006781801007387 */ /* 0x0001e20000100a00 */
[----:B------:R-:W-:-:S03]  /*5400*/  IMAD R5, R64, 0x1c, RZ ;  /* 0x0000001c40057824 */ /* 0x000fc600078e02ff */
[----:B------:R-:W3:Y:S01]  /*5410*/  LDL.LU.64 R26, [R1+0x1780] ;  /* 0x00178000011a7983 */ /* 0x000ee20000300a00 */
        /* <DEDUP_REMOVED lines=14> */
[----:B--2---:R0:W-:Y:S04]  /*5500*/  STL [R1+0x4c0], R17 ;  /* 0x0004c01101007387 */ /* 0x0041e80000100800 */
[----:B---3--:R-:W-:Y:S04]  /*5510*/  STL [R1+0x4c4], R78 ;  /* 0x0004c44e01007387 */ /* 0x008fe80000100800 */
[----:B------:R1:W-:Y:S01]  /*5520*/  STL [R1+0x4c8], R79 ;  /* 0x0004c84f01007387 */ /* 0x0003e20000100800 */
[----:B0-----:R-:W-:-:S05]  /*5530*/  IMAD.WIDE R16, R4, 0x2, R60 ;  /* 0x0000000204107825 */ /* 0x001fca00078e023c */
[----:B------:R-:W2:Y:S01]  /*5540*/  @!P5 LDG.E.U16 R80, desc[UR20][R16.64] ;  /* 0x000000141050d981 */ /* 0x000ea2000c1e1500 */
[----:B-1----:R-:W-:-:S05]  /*5550*/  IMAD.WIDE R78, R5, 0x2, R62 ;  /* 0x00000002054e7825 */ /* 0x002fca00078e023e */
[----:B------:R0:W3:Y:S04]  /*5560*/  @!P6 LDG.E.U16 R3, desc[UR20][R78.64] ;  /* 0x000000144e03e981 */ /* 0x0000e8000c1e1500 */
[----:B------:R1:W-:Y:S01]  /*5570*/  STL.64 [R1+0x578], R22 ;  /* 0x0005781601007387 */ /* 0x0003e20000100a00 */
[----:B------:R-:W-:-:S03]  /*5580*/  VIADD R6, R58, 0xffffffdb ;  /* 0xffffffdb3a067836 */ /* 0x000fc60000000000 */
[----:B------:R4:W-:Y:S01]  /*5590*/  STL.64 [R1+0x570], R16 ;  /* 0x0005701001007387 */ /* 0x0009e20000100a00 */
[----:B------:R-:W-:Y:S01]  /*55a0*/  IMAD R5, R64, 0x2c, RZ ;  /* 0x0000002c40057824 */ /* 0x000fe200078e02ff */
[----:B------:R-:W-:Y:S01]  /*55b0*/  PRMT R68, RZ, 0x7610, R68 ;  /* 0x00007610ff447816 */ /* 0x000fe20000000044 */
[----:B------:R-:W-:Y:S01]  /*55c0*/  VIADD R4, R58, 0xffffffc3 ;  /* 0xffffffc33a047836 */ /* 0x000fe20000000000 */
[----:B-1----:R-:W2:Y:S04]  /*55d0*/  LDL.LU.64 R22, [R1+0x1770] ;  /* 0x0017700001167983 */ /* 0x002ea80000300a00 */
[----:B----4-:R-:W4:Y:S04]  /*55e0*/  LDL.LU.64 R16, [R1+0x1768] ;  /* 0x0017680001107983 */ /* 0x010f280000300a00 */
[----:B------:R0:W-:Y:S04]  /*55f0*/  STL.64 [R1+0x4f8], R78 ;  /* 0x0004f84e01007387 */ /* 0x0001e80000100a00 */
[----:B------:R1:W-:Y:S01]  /*5600*/  STL.64 [R1+0x4f0], R66 ;  /* 0x0004f04201007387 */ /* 0x0003e20000100a00 */
[----:B------:R-:W-:-:S03]  /*5610*/  ISETP.GE.U32.AND P0, PT, R6, 0x7fffff5c, PT ;  /* 0x7fffff5c0600780c */ /* 0x000fc60003f06070 */
[----:B------:R-:W-:Y:S01]  /*5620*/  STL [R1+0x44c], R2 ;  /* 0x00044c0201007387 */ /* 0x000fe20000100800 */
[----:B------:R-:W-:Y:S01]  /*5630*/  PRMT R69, RZ, 0x7610, R69 ;  /* 0x00007610ff457816 */ /* 0x000fe20000000045 */
[----:B0-----:R-:W-:Y:S01]  /*5640*/  IMAD.WIDE R78, R5, 0x2, R60 ;  /* 0x00000002054e7825 */ /* 0x001fe200078e023c */
[----:B------:R-:W-:-:S03]  /*5650*/  ISETP.GE.U32.AND P6, PT, R4, 0x7fffff44, PT ;  /* 0x7fffff440400780c */ /* 0x000fc60003fc6070 */
[----:B------:R-:W-:Y:S01]  /*5660*/  IMAD R4, R64, 0x24, RZ ;  /* 0x0000002440047824 */ /* 0x000fe200078e02ff */
[----:B------:R-:W4:Y:S01]  /*5670*/  @!P2 LDG.E.U16 R68, desc[UR20][R78.64] ;  /* 0x000000144e44a981 */ /* 0x000f22000c1e1500 */
[----:B------:R-:W-:Y:S02]  /*5680*/  PRMT R86, RZ, 0x7610, R86 ;  /* 0x00007610ff567816 */ /* 0x000fe40000000056 */
[----:B------:R-:W-:Y:S01]  /*5690*/  PRMT R87, RZ, 0x7610, R87 ;  /* 0x00007610ff577816 */ /* 0x000fe20000000057 */
[----:B-1----:R-:W-:-:S05]  /*56a0*/  IMAD.WIDE R66, R4, 0x2, R60 ;  /* 0x0000000204427825 */ /* 0x002fca00078e023c */
[----:B------:R-:W4:Y:S04]  /*56b0*/  @!P0 LDG.E.U16 R86, desc[UR20][R66.64] ;  /* 0x0000001442568981 */ /* 0x000f28000c1e1500 */
[----:B---3--:R0:W-:Y:S04]  /*56c0*/  STL [R1+0x450], R3 ;  /* 0x0004500301007387 */ /* 0x0081e80000100800 */
[----:B--2---:R-:W-:Y:S04]  /*56d0*/  STL [R1+0x454], R80 ;  /* 0x0004545001007387 */ /* 0x004fe80000100800 */
[----:B------:R1:W-:Y:S01]  /*56e0*/  STL [R1+0x458], R81 ;  /* 0x0004585101007387 */ /* 0x0003e20000100800 */
        /* <DEDUP_REMOVED lines=10> */
[----:B------:R-:W-:Y:S01]  /*5790*/  IMAD R4, R64, 0x34, RZ ;  /* 0x0000003440047824 */ /* 0x000fe200078e02ff */
[----:B------:R-:W-:Y:S01]  /*57a0*/  PRMT R88, RZ, 0x7610, R88 ;  /* 0x00007610ff587816 */ /* 0x000fe20000000058 */
[----:B-1----:R-:W2:Y:S04]  /*57b0*/  LDL.LU.64 R2, [R1+0x1760] ;  /* 0x0017600001027983 */ /* 0x002ea80000300a00 */
[----:B0-----:R-:W2:Y:S01]  /*57c0*/  LDL.LU.64 R66, [R1+0x1758] ;  /* 0x0017580001427983 */ /* 0x001ea20000300a00 */
[----:B------:R-:W-:-:S03]  /*57d0*/  PRMT R89, RZ, 0x7610, R89 ;  /* 0x00007610ff597816 */ /* 0x000fc60000000059 */
[----:B------:R-:W-:Y:S04]  /*57e0*/  STL.64 [R1+0x3f8], R80 ;  /* 0x0003f85001007387 */ /* 0x000fe80000100a00 */
[----:B------:R0:W-:Y:S04]  /*57f0*/  STL.64 [R1+0x3f0], R78 ;  /* 0x0003f04e01007387 */ /* 0x0001e80000100a00 */
[----:B----4-:R-:W-:Y:S01]  /*5800*/  STL [R1+0x3cc], R68 ;  /* 0x0003cc4401007387 */ /* 0x010fe20000100800 */
[----:B------:R-:W-:Y:S02]  /*5810*/  IMAD R5, R64, 0x3c, RZ ;  /* 0x0000003c40057824 */ /* 0x000fe400078e02ff */
[----:B0-----:R-:W-:Y:S01]  /*5820*/  IMAD.WIDE R78, R4, 0x2, R60 ;  /* 0x00000002044e7825 */ /* 0x001fe200078e023c */
[----:B------:R-:W-:-:S04]  /*5830*/  PRMT R26, RZ, 0x7610, R26 ;  /* 0x00007610ff1a7816 */ /* 0x000fc8000000001a */
[----:B------:R-:W4:Y:S01]  /*5840*/  @!P5 LDG.E.U16 R88, desc[UR20][R78.64] ;  /* 0x000000144e58d981 */ /* 0x000f22000c1e1500 */
[----:B------:R-:W-:Y:S01]  /*5850*/  PRMT R27, RZ, 0x7610, R27 ;  /* 0x00007610ff1b7816 */ /* 0x000fe2000000001b */
[----:B------:R-:W-:-:S05]  /*5860*/  IMAD.WIDE R80, R5, 0x2, R60 ;  /* 0x0000000205507825 */ /* 0x000fca00078e023c */
[----:B------:R-:W4:Y:S04]  /*5870*/  @!P6 LDG.E.U16 R26, desc[UR20][R80.64] ;  /* 0x00000014501ae981 */ /* 0x000f28000c1e1500 */
[----:B---3--:R0:W-:Y:S04]  /*5880*/  STL [R1+0x3d0], R69 ;  /* 0x0003d04501007387 */ /* 0x0081e80000100800 */
[----:B------:R-:W-:Y:S01]  /*5890*/  STL [R1+0x3dc], R86 ;  /* 0x0003dc5601007387 */ /* 0x000fe20000100800 */
[----:B0-----:R-:W-:-:S03]  /*58a0*/  IMAD.WIDE R68, R4, 0x2, R62 ;  /* 0x0000000204447825 */ /* 0x001fc600078e023e */
[----:B--2---:R0:W-:Y:S04]  /*58b0*/  STL [R1+0x440], R87 ;  /* 0x0004405701007387 */ /* 0x0041e80000100800 */
[----:B------:R-:W2:Y:S01]  /*58c0*/  @!P5 LDG.E.U16 R89, desc[UR20][R68.64] ;  /* 0x000000144459d981 */ /* 0x000ea2000c1e1500 */
[----:B0-----:R-:W-:-:S05]  /*58d0*/  IMAD.WIDE R86, R5, 0x2, R62 ;  /* 0x0000000205567825 */ /* 0x001fca00078e023e */
        /* <DEDUP_REMOVED lines=9> */
[----:B-1----:R-:W3:Y:S04]  /*5970*/  LDL.LU.64 R68, [R1+0x1750] ;  /* 0x0017500001447983 */ /* 0x002ee80000300a00 */
        /* <DEDUP_REMOVED lines=15> */
[----:B------:R-:W-:Y:S04]  /*5a70*/  STL [R1+0x35c], R26 ;  /* 0x00035c1a01007387 */ /* 0x000fe80000100800 */
[----:B------:R-:W2:Y:S04]  /*5a80*/  @!P0 LDG.E.U16 R85, desc[UR20][R88.64] ;  /* 0x0000001458558981 */ /* 0x000ea8000c1e1500 */
[----:B---3--:R1:W-:Y:S02]  /*5a90*/  STL [R1+0x3c0], R27 ;  /* 0x0003c01b01007387 */ /* 0x0083e40000100800 */
        /* <DEDUP_REMOVED lines=12> */
[----:B------:R-:W-:Y:S02]  /*5b60*/  PRMT R32, RZ, 0x7610, R32 ;  /* 0x00007610ff207816 */ /* 0x000fe40000000020 */
[----:B------:R-:W-:Y:S01]  /*5b70*/  PRMT R33, RZ, 0x7610, R33 ;  /* 0x00007610ff217816 */ /* 0x000fe20000000021 */
[----:B0-----:R-:W-:Y:S01]  /*5b80*/  IMAD.WIDE R80, R4, 0x2, R60 ;  /* 0x0000000204507825 */ /* 0x001fe200078e023c */
[----:B------:R-:W-:-:S02]  /*5b90*/  PRMT R22, RZ, 0x7610, R22 ;  /* 0x00007610ff167816 */ /* 0x000fc40000000016 */
[----:B------:R-:W-:Y:S01]  /*5ba0*/  PRMT R23, RZ, 0x7610, R23 ;  /* 0x00007610ff177816 */ /* 0x000fe20000000017 */
[--C-:B-1----:R-:W-:Y:S01]  /*5bb0*/  IMAD.WIDE R26, R5, 0x2, R62.reuse ;  /* 0x00000002051a7825 */ /* 0x102fe200078e023e */
[----:B------:R-:W4:Y:S04]  /*5bc0*/  @!P5 LDG.E.U16 R32, desc[UR20][R80.64] ;  /* 0x000000145020d981 */ /* 0x000f28000c1e1500 */
[----:B------:R-:W4:Y:S04]  /*5bd0*/  @!P6 LDG.E.U16 R23, desc[UR20][R26.64] ;  /* 0x000000141a17e981 */ /* 0x000f28000c1e1500 */
[----:B--2---:R0:W-:Y:S02]  /*5be0*/  STL [R1+0x358], R85 ;  /* 0x0003585501007387 */ /* 0x0041e40000100800 */
[----:B0-----:R-:W-:-:S05]  /*5bf0*/  IMAD.WIDE R84, R4, 0x2, R62 ;  /* 0x0000000204547825 */ /* 0x001fca00078e023e */
[----:B------:R-:W-:Y:S04]  /*5c00*/  STL.64 [R1+0x178], R84 ;  /* 0x0001785401007387 */ /* 0x000fe80000100a00 */
[----:B---3--:R-:W-:Y:S04]  /*5c10*/  STL [R1+0x34c], R24 ;  /* 0x00034c1801007387 */ /* 0x008fe80000100800 */
[----:B------:R0:W-:Y:S04]  /*5c20*/  STL [R1+0x350], R25 ;  /* 0x0003501901007387 */ /* 0x0001e80000100800 */
[----:B------:R-:W2:Y:S01]  /*5c30*/  @!P5 LDG.E.U16 R33, desc[UR20][R84.64] ;  /* 0x000000145421d981 */ /* 0x000ea2000c1e1500 */
[----:B0-----:R-:W-:-:S05]  /*5c40*/  IMAD.WIDE R24, R5, 0x2, R60 ;  /* 0x0000000205187825 */ /* 0x001fca00078e023c */
[----:B------:R0:W3:Y:S01]  /*5c50*/  @!P6 LDG.E.U16 R22, desc[UR20][R24.64] ;  /* 0x000000141816e981 */ /* 0x0000e2000c1e1500 */
[C---:B------:R-:W-:Y:S02]  /*5c60*/  VIADD R6, R58.reuse, 0xffffff9b ;  /* 0xffffff9b3a067836 */ /* 0x040fe40000000000 */
[----:B------:R-:W-:Y:S01]  /*5c70*/  VIADD R4, R58, 0xffffff83 ;  /* 0xffffff833a047836 */ /* 0x000fe20000000000 */
[----:B------:R-:W-:Y:S02]  /*5c80*/  STL.64 [R1+0x170], R80 ;  /* 0x0001705001007387 */ /* 0x000fe40000100a00 */
[----:B------:R-:W-:Y:S02]  /*5c90*/  ISETP.GE.U32.AND P0, PT, R6, 0x7fffff1c, PT ;  /* 0x7fffff1c0600780c */ /* 0x000fe40003f06070 */
[----:B------:R-:W-:Y:S01]  /*5ca0*/  STL.64 [R1+0xf8], R26 ;  /* 0x0000f81a01007387 */ /* 0x000fe20000100a00 */
[----:B------:R-:W-:Y:S01]  /*5cb0*/  ISETP.GE.U32.AND P6, PT, R4, 0x7fffff04, PT ;  /* 0x7fffff040400780c */ /* 0x000fe20003fc6070 */
[----:B------:R-:W-:-:S02]  /*5cc0*/  IMAD R4, R64, 0x64, RZ ;  /* 0x0000006440047824 */ /* 0x000fc400078e02ff */
[----:B------:R0:W-:Y:S01]  /*5cd0*/  STL.64 [R1+0xf0], R24 ;  /* 0x0000f01801007387 */ /* 0x0001e20000100a00 */
[----:B------:R-:W-:-:S03]  /*5ce0*/  PRMT R7, RZ, 0x7610, R7 ;  /* 0x00007610ff077816 */ /* 0x000fc60000000007 */
[----:B----4-:R-:W-:Y:S01]  /*5cf0*/  STL [R1+0x344], R32 ;  /* 0x0003442001007387 */ /* 0x010fe20000100800 */
[----:B------:R-:W-:Y:S01]  /*5d00*/  PRMT R16, RZ, 0x7610, R16 ;  /* 0x00007610ff107816 */ /* 0x000fe20000000010 */
[----:B0-----:R-:W-:Y:S01]  /*5d10*/  IMAD R24, R64, 0x6c, RZ ;  /* 0x0000006c40187824 */ /* 0x001fe200078e02ff */
[----:B------:R-:W-:-:S03]  /*5d20*/  PRMT R17, RZ, 0x7610, R17 ;  /* 0x00007610ff117816 */ /* 0x000fc60000000011 */
[----:B------:R-:W-:-:S04]  /*5d30*/  IMAD.WIDE R26, R24, 0x2, R62 ;  /* 0x00000002181a7825 */ /* 0x000fc800078e023e */
[--C-:B------:R-:W-:Y:S01]  /*5d40*/  IMAD.WIDE R24, R24, 0x2, R60.reuse ;  /* 0x0000000218187825 */ /* 0x100fe200078e023c */
[----:B------:R-:W4:Y:S04]  /*5d50*/  @!P2 LDG.E.U16 R17, desc[UR20][R26.64] ;  /* 0x000000141a11a981 */ /* 0x000f28000c1e1500 */
[----:B------:R-:W4:Y:S04]  /*5d60*/  @!P2 LDG.E.U16 R16, desc[UR20][R24.64] ;  /* 0x000000141810a981 */ /* 0x000f28000c1e1500 */
[----:B--2---:R-:W-:Y:S04]  /*5d70*/  STL [R1+0x348], R33 ;  /* 0x0003482101007387 */ /* 0x004fe80000100800 */
[----:B---3--:R-:W-:Y:S04]  /*5d80*/  STL [R1+0x2dc], R22 ;  /* 0x0002dc1601007387 */ /* 0x008fe80000100800 */
[----:B------:R0:W-:Y:S02]  /*5d90*/  STL [R1+0x340], R23 ;  /* 0x0003401701007387 */ /* 0x0001e40000100800 */
[----:B0-----:R-:W-:-:S05]  /*5da0*/  IMAD.WIDE R22, R4, 0x2, R60 ;  /* 0x0000000204167825 */ /* 0x001fca00078e023c */
[----:B------:R-:W2:Y:S01]  /*5db0*/  @!P0 LDG.E.U16 R7, desc[UR20][R22.64] ;  /* 0x0000001416078981 */ /* 0x000ea2000c1e1500 */
[----:B------:R-:W-:-:S05]  /*5dc0*/  IMAD.WIDE R32, R4, 0x2, R62 ;  /* 0x0000000204207825 */ /* 0x000fca00078e023e */
[----:B------:R-:W3:Y:S04]  /*5dd0*/  @!P0 LDG.E.U16 R21, desc[UR20][R32.64] ;  /* 0x0000001420158981 */ /* 0x000ee8000c1e1500 */
[----:B------:R-:W-:Y:S01]  /*5de0*/  STL.64 [R1+0x78], R32 ;  /* 0x0000782001007387 */ /* 0x000fe20000100a00 */
[----:B------:R-:W-:-:S03]  /*5df0*/  VIADD R6, R58, 0xffffff8b ;  /* 0xffffff8b3a067836 */ /* 0x000fc60000000000 */
[----:B------:R-:W-:Y:S01]  /*5e00*/  STL.64 [R1+0x70], R22 ;  /* 0x0000701601007387 */ /* 0x000fe20000100a00 */
[C---:B------:R-:W-:Y:S02]  /*5e10*/  VIADD R5, R58.reuse, 0xfffffffa ;  /* 0xfffffffa3a057836 */ /* 0x040fe40000000000 */
[----:B------:R-:W-:Y:S01]  /*5e20*/  VIADD R4, R58, 0xfffffff2 ;  /* 0xfffffff23a047836 */ /* 0x000fe20000000000 */
[----:B------:R-:W-:Y:S02]  /*5e30*/  ISETP.GE.U32.AND P5, PT, R6, 0x7fffff0c, PT ;  /* 0x7fffff0c0600780c */ /* 0x000fe40003fa6070 */
[----:B------:R-:W-:Y:S02]  /*5e40*/  ISETP.GE.U32.AND P0, PT, R5, 0x7fffff7b, PT ;  /* 0x7fffff7b0500780c */ /* 0x000fe40003f06070 */
[----:B------:R-:W-:Y:S02]  /*5e50*/  PRMT R5, RZ, 0x7610, R5 ;  /* 0x00007610ff057816 */ /* 0x000fe40000000005 */
[----:B------:R-:W-:-:S02]  /*5e60*/  ISETP.GE.U32.AND P2, PT, R4, 0x7fffff73, PT ;  /* 0x7fffff730400780c */ /* 0x000fc40003f46070 */
[----:B------:R-:W-:Y:S02]  /*5e70*/  PRMT R4, RZ, 0x7610, R4 ;  /* 0x00007610ff047816 */ /* 0x000fe40000000004 */
[----:B------:R-:W-:Y:S01]  /*5e80*/  PRMT R6, RZ, 0x7610, R6 ;  /* 0x00007610ff067816 */ /* 0x000fe20000000006 */
[----:B--2---:R0:W-:Y:S04]  /*5e90*/  STL [R1+0x2d4], R7 ;  /* 0x0002d40701007387 */ /* 0x0041e80000100800 */
[----:B------:R-:W-:Y:S04]  /*5ea0*/  STL [R1+0x120c], R26 ;  /* 0x00120c1a01007387 */ /* 0x000fe80000100800 */
[----:B------:R-:W-:Y:S04]  /*5eb0*/  STL [R1+0x13a4], R26 ;  /* 0x0013a41a01007387 */ /* 0x000fe80000100800 */
[----:B------:R-:W-:Y:S04]  /*5ec0*/  STL [R1+0x16bc], R26 ;  /* 0x0016bc1a01007387 */ /* 0x000fe80000100800 */
[----:B------:R-:W-:Y:S01]  /*5ed0*/  STL [R1+0x1208], R27 ;  /* 0x0012081b01007387 */ /* 0x000fe20000100800 */
[----:B0-----:R-:W-:-:S03]  /*5ee0*/  IMAD.MOV.U32 R7, RZ, RZ, R20 ;  /* 0x000000ffff077224 */ /* 0x001fc600078e0014 */
[----:B------:R-:W-:Y:S01]  /*5ef0*/  STL [R1+0x139c], R27 ;  /* 0x00139c1b01007387 */ /* 0x000fe20000100800 */
[----:B------:R-:W-:-:S03]  /*5f00*/  IMAD R20, R64, 0x74, RZ ;  /* 0x0000007440147824 */ /* 0x000fc600078e02ff */
[----:B------:R-:W-:Y:S04]  /*5f10*/  STL [R1+0x16c0], R27 ;  /* 0x0016c01b01007387 */ /* 0x000fe80000100800 */
[----:B------:R-:W-:Y:S04]  /*5f20*/  STL [R1+0x1214], R24 ;  /* 0x0012141801007387 */ /* 0x000fe80000100800 */
[----:B------:R-:W-:Y:S04]  /*5f30*/  STL [R1+0x13b8], R24 ;  /* 0x0013b81801007387 */ /* 0x000fe80000100800 */
[----:B------:R-:W-:Y:S01]  /*5f40*/  STL [R1+0x16c4], R24 ;  /* 0x0016c41801007387 */ /* 0x000fe20000100800 */
[----:B------:R-:W-:-:S03]  /*5f50*/  IMAD.WIDE R22, R20, 0x2, R62 ;  /* 0x0000000214167825 */ /* 0x000fc600078e023e */
[----:B------:R-:W-:Y:S04]  /*5f60*/  STL [R1+0x1210], R25 ;  /* 0x0012101901007387 */ /* 0x000fe80000100800 */
[----:B------:R-:W-:Y:S04]  /*5f70*/  STL [R1+0x13ac], R25 ;  /* 0x0013ac1901007387 */ /* 0x000fe80000100800 */
[----:B------:R-:W-:Y:S04]  /*5f80*/  STL [R1+0x16c8], R25 ;  /* 0x0016c81901007387 */ /* 0x000fe80000100800 */
[----:B------:R-:W-:Y:S04]  /*5f90*/  STL.S16 [R1+0x4d0], R5 ;  /* 0x0004d00501007387 */ /* 0x000fe80000100600 */
[----:B----4-:R-:W-:Y:S04]  /*5fa0*/  STL [R1+0x2cc], R16 ;  /* 0x0002cc1001007387 */ /* 0x010fe80000100800 */
[----:B------:R-:W-:Y:S04]  /*5fb0*/  STL.S16 [R1+0x4cc], R4 ;  /* 0x0004cc0401007387 */ /* 0x000fe80000100600 */
[----:B---3--:R-:W-:Y:S04]  /*5fc0*/  STL [R1+0x2d8], R21 ;  /* 0x0002d81501007387 */ /* 0x008fe80000100800 */
[----:B------:R-:W-:Y:S04]  /*5fd0*/  STL [R1+0x2d0], R17 ;  /* 0x0002d01101007387 */ /* 0x000fe80000100800 */
[----:B------:R-:W-:Y:S04]  /*5fe0*/  STL [R1+0x121c], R22 ;  /* 0x00121c1601007387 */ /* 0x000fe80000100800 */
[----:B------:R-:W-:Y:S04]  /*5ff0*/  STL [R1+0x14fc], R22 ;  /* 0x0014fc1601007387 */ /* 0x000fe80000100800 */
[----:B------:R-:W2:Y:S04]  /*6000*/  @!P5 LDG.E.U16 R6, desc[UR20][R22.64] ;  /* 0x000000141606d981 */ /* 0x000ea8000c1e1500 */
[----:B------:R0:W-:Y:S04]  /*6010*/  STL [R1+0x16cc], R22 ;  /* 0x0016cc1601007387 */ /* 0x0001e80000100800 */
[----:B0-----:R-:W3:Y:S04]  /*6020*/  LDL.LU R22, [R1+0x4cc] ;  /* 0x0004cc0001167983 */ /* 0x001ee80000300800 */
[----:B------:R-:W-:Y:S04]  /*6030*/  STL [R1+0x1218], R23 ;  /* 0x0012181701007387 */ /* 0x000fe80000100800 */
[----:B------:R-:W-:Y:S04]  /*6040*/  STL [R1+0x13c4], R23 ;  /* 0x0013c41701007387 */ /* 0x000fe80000100800 */
[----:B------:R0:W-:Y:S04]  /*6050*/  STL [R1+0x16d0], R23 ;  /* 0x0016d01701007387 */ /* 0x0001e80000100800 */
[----:B0-----:R-:W4:Y:S01]  /*6060*/  LDL.LU R23, [R1+0x4d0] ;  /* 0x0004d00001177983 */ /* 0x001f220000300800 */
[----:B------:R-:W-:Y:S01]  /*6070*/  PRMT R30, RZ, 0x7610, R30 ;  /* 0x00007610ff1e7816 */ /* 0x000fe2000000001e */
[----:B------:R-:W-:-:S04]  /*6080*/  IMAD.WIDE R20, R20, 0x2, R60 ;  /* 0x0000000214147825 */ /* 0x000fc800078e023c */
[----:B------:R-:W-:Y:S01]  /*6090*/  IMAD R16, R64, 0x7c, RZ ;  /* 0x0000007c40107824 */ /* 0x000fe200078e02ff */
[----:B------:R-:W2:Y:S01]  /*60a0*/  @!P5 LDG.E.U16 R30, desc[UR20][R20.64] ;  /* 0x00000014141ed981 */ /* 0x000ea2000c1e1500 */
[----:B------:R-:W-:Y:S02]  /*60b0*/  IMAD.MOV.U32 R91, RZ, RZ, R19 ;  /* 0x000000ffff5b7224 */ /* 0x000fe400078e0013 */
[----:B------:R-:W-:Y:S02]  /*60c0*/  IMAD.MOV.U32 R92, RZ, RZ, R18 ;  /* 0x000000ffff5c7224 */ /* 0x000fe400078e0012 */
[----:B------:R-:W-:-:S04]  /*60d0*/  IMAD.WIDE R18, R16, 0x2, R62 ;  /* 0x0000000210127825 */ /* 0x000fc800078e023e */
[----:B------:R-:W-:-:S04]  /*60e0*/  IMAD.WIDE R16, R16, 0x2, R60 ;  /* 0x0000000210107825 */ /* 0x000fc800078e023c */
[C---:B------:R-:W-:Y:S01]  /*60f0*/  VIADD R4, R58.reuse, 0xffffffe2 ;  /* 0xffffffe23a047836 */ /* 0x040fe20000000000 */
[----:B------:R-:W-:Y:S01]  /*6100*/  PRMT R25, RZ, 0x7610, R25 ;  /* 0x00007610ff197816 */ /* 0x000fe20000000019 */
[----:B------:R-:W-:Y:S01]  /*6110*/  VIADD R5, R58, 0xffffffea ;  /* 0xffffffea3a057836 */ /* 0x000fe20000000000 */
[----:B------:R-:W-:-:S04]  /*6120*/  PRMT R24, RZ, 0x7610, R24 ;  /* 0x00007610ff187816 */ /* 0x000fc80000000018 */
[----:B------:R-:W-:Y:S01]  /*6130*/  ISETP.GE.U32.AND P5, PT, R5, 0x7fffff6b, PT ;  /* 0x7fffff6b0500780c */ /* 0x000fe20003fa6070 */
[----:B------:R-:W-:Y:S01]  /*6140*/  IMAD R5, R64, 0xd, RZ ;  /* 0x0000000d40057824 */ /* 0x000fe200078e02ff */
[----:B------:R-:W-:Y:S02]  /*6150*/  PRMT R27, RZ, 0x7610, R27 ;  /* 0x00007610ff1b7816 */ /* 0x000fe4000000001b */
[----:B------:R-:W-:Y:S01]  /*6160*/  PRMT R26, RZ, 0x7610, R26 ;  /* 0x00007610ff1a7816 */ /* 0x000fe2000000001a */
[----:B------:R-:W-:-:S04]  /*6170*/  IMAD.WIDE R80, R5, 0x2, R62 ;  /* 0x0000000205507825 */ /* 0x000fc800078e023e */
[----:B------:R-:W-:Y:S01]  /*6180*/  IMAD.WIDE R32, R5, 0x2, R60 ;  /* 0x0000000205207825 */ /* 0x000fe200078e023c */
[----:B------:R-:W2:Y:S04]  /*6190*/  @!P2 LDG.E.U16 R27, desc[UR20][R80.64] ;  /* 0x00000014501ba981 */ /* 0x000ea8000c1e1500 */
[----:B------:R-:W2:Y:S04]  /*61a0*/  @!P2 LDG.E.U16 R26, desc[UR20][R32.64] ;  /* 0x00000014201aa981 */ /* 0x000ea8000c1e1500 */
[----:B---3--:R-:W3:Y:S04]  /*61b0*/  @!P6 LDG.E.U16 R22, desc[UR20][R16.64] ;  /* 0x000000141016e981 */ /* 0x008ee8000c1e1500 */
[----:B----4-:R-:W4:Y:S01]  /*61c0*/  @!P6 LDG.E.U16 R23, desc[UR20][R18.64] ;  /* 0x000000141217e981 */ /* 0x010f22000c1e1500 */
[----:B------:R-:W-:Y:S01]  /*61d0*/  ISETP.GE.U32.AND P6, PT, R4, 0x7fffff63, PT ;  /* 0x7fffff630400780c */ /* 0x000fe20003fc6070 */
[----:B------:R-:W-:-:S04]  /*61e0*/  IMAD R4, R64, 0x5, RZ ;  /* 0x0000000540047824 */ /* 0x000fc800078e02ff */
[----:B------:R-:W-:-:S04]  /*61f0*/  IMAD.WIDE R86, R4, 0x2, R62 ;  /* 0x0000000204567825 */ /* 0x000fc800078e023e */
[----:B------:R-:W-:Y:S01]  /*6200*/  IMAD.WIDE R84, R4, 0x2, R60 ;  /* 0x0000000204547825 */ /* 0x000fe200078e023c */
[----:B------:R-:W3:Y:S04]  /*6210*/  @!P0 LDG.E.U16 R25, desc[UR20][R86.64] ;  /* 0x0000001456198981 */ /* 0x000ee8000c1e1500 */
[----:B------:R-:W3:Y:S04]  /*6220*/  @!P0 LDG.E.U16 R24, desc[UR20][R84.64] ;  /* 0x0000001454188981 */ /* 0x000ee8000c1e1500 */
[----:B--2---:R-:W-:Y:S04]  /*6230*/  STL [R1+0x16d4], R30 ;  /* 0x0016d41e01007387 */ /* 0x004fe80000100800 */
[----:B------:R-:W-:Y:S04]  /*6240*/  STL [R1+0x1224], R20 ;  /* 0x0012241401007387 */ /* 0x000fe80000100800 */
[----:B------:R-:W-:Y:S04]  /*6250*/  STL [R1+0x1530], R20 ;  /* 0x0015301401007387 */ /* 0x000fe80000100800 */
[----:B------:R-:W-:Y:S04]  /*6260*/  STL [R1+0x16d8], R20 ;  /* 0x0016d81401007387 */ /* 0x000fe80000100800 */
[----:B------:R-:W-:Y:S04]  /*6270*/  STL [R1+0x1220], R21 ;  /* 0x0012201501007387 */ /* 0x000fe80000100800 */
[----:B------:R-:W-:Y:S04]  /*6280*/  STL [R1+0x1510], R21 ;  /* 0x0015101501007387 */ /* 0x000fe80000100800 */
[----:B------:R0:W-:Y:S01]  /*6290*/  STL [R1+0x16dc], R21 ;  /* 0x0016dc1501007387 */ /* 0x0001e20000100800 */
[----:B------:R-:W-:-:S02]  /*62a0*/  VIADD R4, R58, 0xffffffd2 ;  /* 0xffffffd23a047836 */ /* 0x000fc40000000000 */
[----:B------:R-:W-:-:S03]  /*62b0*/  IMAD R5, R64, 0x1d, RZ ;  /* 0x0000001d40057824 */ /* 0x000fc600078e02ff */
[----:B------:R-:W-:Y:S01]  /*62c0*/  ISETP.GE.U32.AND P2, PT, R4, 0x7fffff53, PT ;  /* 0x7fffff530400780c */ /* 0x000fe20003f46070 */
[----:B------:R-:W-:Y:S01]  /*62d0*/  IMAD R4, R64, 0x15, RZ ;  /* 0x0000001540047824 */ /* 0x000fe200078e02ff */
[----:B------:R-:W-:Y:S02]  /*62e0*/  PRMT R29, RZ, 0x7610, R29 ;  /* 0x00007610ff1d7816 */ /* 0x000fe4000000001d */
[----:B------:R-:W-:Y:S01]  /*62f0*/  PRMT R31, RZ, 0x7610, R31 ;  /* 0x00007610ff1f7816 */ /* 0x000fe2000000001f */
[----:B0-----:R-:W-:Y:S01]  /*6300*/  IMAD.WIDE R20, R5, 0x2, R62 ;  /* 0x0000000205147825 */ /* 0x001fe200078e023e */
[----:B------:R-:W-:Y:S02]  /*6310*/  PRMT R35, RZ, 0x7610, R35 ;  /* 0x00007610ff237816 */ /* 0x000fe40000000023 */
[----:B------:R-:W-:Y:S02]  /*6320*/  PRMT R28, RZ, 0x7610, R28 ;  /* 0x00007610ff1c7816 */ /* 0x000fe4000000001c */
[----:B------:R-:W2:Y:S01]  /*6330*/  @!P6 LDG.E.U16 R31, desc[UR20][R20.64] ;  /* 0x00000014141fe981 */ /* 0x000ea2000c1e1500 */
[----:B------:R-:W-:-:S03]  /*6340*/  PRMT R34, RZ, 0x7610, R34 ;  /* 0x00007610ff227816 */ /* 0x000fc60000000022 */
[----:B----4-:R-:W-:Y:S04]  /*6350*/  STL [R1+0x16e0], R23 ;  /* 0x0016e01701007387 */ /* 0x010fe80000100800 */
[----:B------:R-:W-:Y:S04]  /*6360*/  STL [R1+0x122c], R18 ;  /* 0x00122c1201007387 */ /* 0x000fe80000100800 */
[----:B------:R-:W-:Y:S04]  /*6370*/  STL [R1+0x156c], R18 ;  /* 0x00156c1201007387 */ /* 0x000fe80000100800 */
[----:B------:R-:W-:Y:S04]  /*6380*/  STL [R1+0x16e4], R18 ;  /* 0x0016e41201007387 */ /* 0x000fe80000100800 */
[----:B------:R-:W-:Y:S04]  /*6390*/  STL [R1+0x1228], R19 ;  /* 0x0012281301007387 */ /* 0x000fe80000100800 */
[----:B------:R-:W-:Y:S04]  /*63a0*/  STL [R1+0x154c], R19 ;  /* 0x00154c1301007387 */ /* 0x000fe80000100800 */
[----:B------:R-:W-:Y:S04]  /*63b0*/  STL [R1+0x16e8], R19 ;  /* 0x0016e81301007387 */ /* 0x000fe80000100800 */
[----:B---3--:R-:W-:Y:S04]  /*63c0*/  STL [R1+0x16ec], R22 ;  /* 0x0016ec1601007387 */ /* 0x008fe80000100800 */
[----:B------:R-:W-:Y:S04]  /*63d0*/  STL [R1+0x1234], R16 ;  /* 0x0012341001007387 */ /* 0x000fe80000100800 */
[----:B------:R0:W-:Y:S04]  /*63e0*/  STL [R1+0x2c0], R6 ;  /* 0x0002c00601007387 */ /* 0x0001e80000100800 */
[----:B------:R-:W-:Y:S04]  /*63f0*/  STL [R1+0x1230], R17 ;  /* 0x0012301101007387 */ /* 0x000fe80000100800 */
[----:B------:R-:W-:Y:S04]  /*6400*/  STL.64 [R1+0x15e0], R16 ;  /* 0x0015e01001007387 */ /* 0x000fe80000100a00 */
[----:B------:R-:W-:Y:S01]  /*6410*/  STL.64 [R1+0x670], R86 ;  /* 0x0006705601007387 */ /* 0x000fe20000100a00 */
[----:B0-----:R-:W-:-:S03]  /*6420*/  VIADD R6, R58, 0xffffffda ;  /* 0xffffffda3a067836 */ /* 0x001fc60000000000 */
[----:B------:R-:W-:Y:S04]  /*6430*/  STL.64 [R1+0x668], R84 ;  /* 0x0006685401007387 */ /* 0x000fe80000100a00 */
[----:B------:R-:W-:Y:S01]  /*6440*/  STL [R1+0x16f0], R25 ;  /* 0x0016f01901007387 */ /* 0x000fe20000100800 */
[----:B------:R-:W-:-:S03]  /*6450*/  IMAD.WIDE R22, R4, 0x2, R60 ;  /* 0x0000000204167825 */ /* 0x000fc600078e023c */
[----:B------:R-:W-:Y:S01]  /*6460*/  STL.64 [R1+0x5e8], R80 ;  /* 0x0005e85001007387 */ /* 0x000fe20000100a00 */
[----:B------:R-:W-:-:S03]  /*6470*/  IMAD.WIDE R18, R5, 0x2, R60 ;  /* 0x0000000205127825 */ /* 0x000fc600078e023c */
[----:B------:R-:W-:Y:S04]  /*6480*/  STL.64 [R1+0x5e0], R32 ;  /* 0x0005e02001007387 */ /* 0x000fe80000100a00 */
[----:B------:R0:W-:Y:S01]  /*6490*/  STL [R1+0x16f4], R24 ;  /* 0x0016f41801007387 */ /* 0x0001e20000100800 */
[----:B------:R-:W-:-:S03]  /*64a0*/  ISETP.GE.U32.AND P0, PT, R6, 0x7fffff5b, PT ;  /* 0x7fffff5b0600780c */ /* 0x000fc60003f06070 */
[----:B------:R-:W3:Y:S04]  /*64b0*/  @!P6 LDG.E.U16 R35, desc[UR20][R18.64] ;  /* 0x000000141223e981 */ /* 0x000ee8000c1e1500 */
[----:B------:R-:W4:Y:S01]  /*64c0*/  @!P5 LDG.E.U16 R28, desc[UR20][R22.64] ;  /* 0x00000014161cd981 */ /* 0x000f22000c1e1500 */
[----:B0-----:R-:W-:-:S04]  /*64d0*/  IMAD.WIDE R24, R4, 0x2, R62 ;  /* 0x0000000204187825 */ /* 0x001fc800078e023e */
[----:B------:R-:W-:Y:S01]  /*64e0*/  VIADD R4, R58, 0xffffffc2 ;  /* 0xffffffc23a047836 */ /* 0x000fe20000000000 */
[----:B------:R0:W2:Y:S04]  /*64f0*/  @!P5 LDG.E.U16 R29, desc[UR20][R24.64] ;  /* 0x00000014181dd981 */ /* 0x0000a8000c1e1500 */
[----:B------:R-:W-:Y:S01]  /*6500*/  ISETP.GE.U32.AND P6, PT, R4, 0x7fffff43, PT ;  /* 0x7fffff430400780c */ /* 0x000fe20003fc6070 */
[----:B------:R-:W-:Y:S01]  /*6510*/  STL [R1+0x16f8], R27 ;  /* 0x0016f81b01007387 */ /* 0x000fe20000100800 */
[----:B------:R-:W-:-:S03]  /*6520*/  IMAD R4, R64, 0x25, RZ ;  /* 0x0000002540047824 */ /* 0x000fc600078e02ff */
[----:B------:R-:W-:Y:S04]  /*6530*/  STL [R1+0x16fc], R26 ;  /* 0x0016fc1a01007387 */ /* 0x000fe80000100800 */
[----:B------:R-:W-:Y:S04]  /*6540*/  STL.64 [R1+0x1738], R26 ;  /* 0x0017381a01007387 */ /* 0x000fe80000100a00 */
[----:B------:R0:W-:Y:S02]  /*6550*/  STL.64 [R1+0x568], R24 ;  /* 0x0005681801007387 */ /* 0x0001e40000100a00 */
[----:B0-----:R-:W-:-:S05]  /*6560*/  IMAD.WIDE R24, R4, 0x2, R62 ;  /* 0x0000000204187825 */ /* 0x001fca00078e023e */
[----:B------:R-:W3:Y:S01]  /*6570*/  @!P0 LDG.E.U16 R34, desc[UR20][R24.64] ;  /* 0x0000001418228981 */ /* 0x000ee2000c1e1500 */
[----:B------:R-:W-:-:S03]  /*6580*/  IMAD R5, R64, 0x2d, RZ ;  /* 0x0000002d40057824 */ /* 0x000fc600078e02ff */
[----:B------:R0:W-:Y:S01]  /*6590*/  STL.64 [R1+0x560], R22 ;  /* 0x0005601601007387 */ /* 0x0001e20000100a00 */
[----:B------:R-:W-:Y:S02]  /*65a0*/  PRMT R40, RZ, 0x7610, R40 ;  /* 0x00007610ff287816 */ /* 0x000fe40000000028 */
[----:B------:R-:W-:Y:S01]  /*65b0*/  PRMT R42, RZ, 0x7610, R42 ;  /* 0x00007610ff2a7816 */ /* 0x000fe2000000002a */
[----:B------:R-:W-:Y:S01]  /*65c0*/  VIADD R6, R58, 0xffffffca ;  /* 0xffffffca3a067836 */ /* 0x000fe20000000000 */
[----:B------:R-:W-:Y:S01]  /*65d0*/  PRMT R41, RZ, 0x7610, R41 ;  /* 0x00007610ff297816 */ /* 0x000fe20000000029 */
[----:B0-----:R-:W-:-:S04]  /*65e0*/  IMAD.WIDE R22, R4, 0x2, R60 ;  /* 0x0000000204167825 */ /* 0x001fc800078e023c */
[----:B------:R-:W-:Y:S01]  /*65f0*/  VIADD R4, R58, 0xffffffb2 ;  /* 0xffffffb23a047836 */ /* 0x000fe20000000000 */
[----:B------:R-:W-:Y:S01]  /*6600*/  ISETP.GE.U32.AND P5, PT, R6, 0x7fffff4b, PT ;  /* 0x7fffff4b0600780c */ /* 0x000fe20003fa6070 */
[----:B------:R0:W3:Y:S01]  /*6610*/  @!P0 LDG.E.U16 R41, desc[UR20][R22.64] ;  /* 0x0000001416298981 */ /* 0x0000e2000c1e1500 */
[----:B------:R-:W-:Y:S02]  /*6620*/  PRMT R59, RZ, 0x7610, R59 ;  /* 0x00007610ff3b7816 */ /* 0x000fe4000000003b */
[----:B------:R-:W-:Y:S01]  /*6630*/  PRMT R93, RZ, 0x7610, R93 ;  /* 0x00007610ff5d7816 */ /* 0x000fe2000000005d */
[----:B------:R-:W-:Y:S01]  /*6640*/  VIADD R6, R58, 0xffffffba ;  /* 0xffffffba3a067836 */ /* 0x000fe20000000000 */
[----:B------:R-:W-:Y:S02]  /*6650*/  PRMT R46, RZ, 0x7610, R46 ;  /* 0x00007610ff2e7816 */ /* 0x000fe4000000002e */
[----:B------:R-:W-:Y:S02]  /*6660*/  PRMT R48, RZ, 0x7610, R48 ;  /* 0x00007610ff307816 */ /* 0x000fe40000000030 */
[----:B------:R-:W-:-:S02]  /*6670*/  ISETP.GE.U32.AND P0, PT, R6, 0x7fffff3b, PT ;  /* 0x7fffff3b0600780c */ /* 0x000fc40003f06070 */
[----:B------:R-:W-:Y:S02]  /*6680*/  PRMT R57, RZ, 0x7610, R57 ;  /* 0x00007610ff397816 */ /* 0x000fe40000000039 */
[----:B------:R-:W-:Y:S01]  /*6690*/  PRMT R56, RZ, 0x7610, R56 ;  /* 0x00007610ff387816 */ /* 0x000fe20000000038 */
[----:B------:R-:W-:Y:S01]  /*66a0*/  VIADD R6, R58, 0xffffffaa ;  /* 0xffffffaa3a067836 */ /* 0x000fe20000000000 */
[----:B------:R-:W-:Y:S02]  /*66b0*/  PRMT R65, RZ, 0x7610, R65 ;  /* 0x00007610ff417816 */ /* 0x000fe40000000041 */
[----:B------:R-:W-:Y:S02]  /*66c0*/  PRMT R83, RZ, 0x7610, R83 ;  /* 0x00007610ff537816 */ /* 0x000fe40000000053 */
[----:B------:R-:W-:Y:S02]  /*66d0*/  PRMT R53, RZ, 0x7610, R53 ;  /* 0x00007610ff357816 */ /* 0x000fe40000000035 */
[----:B------:R-:W-:-:S02]  /*66e0*/  PRMT R52, RZ, 0x7610, R52 ;  /* 0x00007610ff347816 */ /* 0x000fc40000000034 */
[----:B------:R-:W-:Y:S02]  /*66f0*/  PRMT R55, RZ, 0x7610, R55 ;  /* 0x00007610ff377816 */ /* 0x000fe40000000037 */
[----:B------:R-:W-:Y:S02]  /*6700*/  PRMT R54, RZ, 0x7610, R54 ;  /* 0x00007610ff367816 */ /* 0x000fe40000000036 */
[----:B------:R-:W-:Y:S02]  /*6710*/  PRMT R51, RZ, 0x7610, R51 ;  /* 0x00007610ff337816 */ /* 0x000fe40000000033 */
[----:B------:R-:W-:Y:S01]  /*6720*/  PRMT R50, RZ, 0x7610, R50 ;  /* 0x00007610ff327816 */ /* 0x000fe20000000032 */
[----:B------:R-:W-:Y:S02]  /*6730*/  IMAD.MOV.U32 R89, RZ, RZ, R8 ;  /* 0x000000ffff597224 */ /* 0x000fe400078e0008 */
[----:B------:R-:W-:Y:S02]  /*6740*/  IMAD R8, R64, 0x75, RZ ;  /* 0x0000007540087824 */ /* 0x000fe400078e02ff */
[----:B------:R-:W-:Y:S01]  /*6750*/  IMAD.MOV.U32 R85, RZ, RZ, R92 ;  /* 0x000000ffff557224 */ /* 0x000fe200078e005c */
[----:B------:R-:W-:Y:S01]  /*6760*/  PRMT R45, RZ, 0x7610, R45 ;  /* 0x00007610ff2d7816 */ /* 0x000fe2000000002d */
[----:B------:R-:W-:Y:S01]  /*6770*/  IMAD.MOV.U32 R80, RZ, RZ, R11 ;  /* 0x000000ffff507224 */ /* 0x000fe200078e000b */
[----:B------:R-:W-:Y:S01]  /*6780*/  PRMT R44, RZ, 0x7610, R44 ;  /* 0x00007610ff2c7816 */ /* 0x000fe2000000002c */
[----:B------:R-:W-:-:S02]  /*6790*/  IMAD.MOV.U32 R92, RZ, RZ, R10 ;  /* 0x000000ffff5c7224 */ /* 0x000fc400078e000a */
[----:B------:R-:W-:Y:S02]  /*67a0*/  IMAD.MOV.U32 R88, RZ, RZ, R12 ;  /* 0x000000ffff587224 */ /* 0x000fe400078e000c */
[----:B------:R-:W-:Y:S02]  /*67b0*/  IMAD.MOV.U32 R86, RZ, RZ, R9 ;  /* 0x000000ffff567224 */ /* 0x000fe400078e0009 */
[----:B------:R-:W-:-:S04]  /*67c0*/  IMAD.WIDE R10, R8, 0x2, R62 ;  /* 0x00000002080a7825 */ /* 0x000fc800078e023e */
[----:B------:R-:W-:Y:S02]  /*67d0*/  IMAD R12, R64, 0x6d, RZ ;  /* 0x0000006d400c7824 */ /* 0x000fe400078e02ff */
[----:B------:R-:W-:Y:S01]  /*67e0*/  IMAD.WIDE R8, R8, 0x2, R60 ;  /* 0x0000000208087825 */ /* 0x000fe200078e023c */
[----:B------:R-:W-:-:S03]  /*67f0*/  PRMT R49, RZ, 0x7610, R49 ;  /* 0x00007610ff317816 */ /* 0x000fc60000000031 */
[----:B------:R-:W-:Y:S01]  /*6800*/  IMAD.MOV.U32 R81, RZ, RZ, R91 ;  /* 0x000000ffff517224 */ /* 0x000fe200078e005b */
[----:B------:R-:W-:Y:S01]  /*6810*/  PRMT R47, RZ, 0x7610, R47 ;  /* 0x00007610ff2f7816 */ /* 0x000fe2000000002f */
[----:B------:R-:W-:Y:S02]  /*6820*/  IMAD.MOV.U32 R30, RZ, RZ, R15 ;  /* 0x000000ffff1e7224 */ /* 0x000fe400078e000f */
[----:B------:R-:W-:Y:S02]  /*6830*/  IMAD.MOV.U32 R91, RZ, RZ, R14 ;  /* 0x000000ffff5b7224 */ /* 0x000fe400078e000e */
[----:B------:R-:W-:Y:S02]  /*6840*/  IMAD.MOV.U32 R87, RZ, RZ, R13 ;  /* 0x000000ffff577224 */ /* 0x000fe400078e000d */
[----:B------:R-:W-:-:S04]  /*6850*/  IMAD.WIDE R14, R12, 0x2, R62 ;  /* 0x000000020c0e7825 */ /* 0x000fc800078e023e */
[----:B------:R-:W-:Y:S01]  /*6860*/  IMAD.WIDE R12, R12, 0x2, R60 ;  /* 0x000000020c0c7825 */ /* 0x000fe200078e023c */
[----:B------:R-:W-:Y:S02]  /*6870*/  MOV R33, R7 ;  /* 0x0000000700217202 */ /* 0x000fe40000000f00 */
[----:B------:R-:W-:Y:S02]  /*6880*/  PRMT R43, RZ, 0x7610, R43 ;  /* 0x00007610ff2b7816 */ /* 0x000fe4000000002b */
[----:B------:R-:W-:Y:S01]  /*6890*/  PRMT R39, RZ, 0x7610, R39 ;  /* 0x00007610ff277816 */ /* 0x000fe20000000027 */
[----:B------:R-:W-:Y:S02]  /*68a0*/  IMAD.MOV.U32 R84, RZ, RZ, R75 ;  /* 0x000000ffff547224 */ /* 0x000fe400078e004b */
[----:B------:R-:W-:Y:S01]  /*68b0*/  VIADD R75, R0, 0x4 ;  /* 0x00000004004b7836 */ /* 0x000fe20000000000 */
[----:B------:R-:W-:Y:S02]  /*68c0*/  PRMT R38, RZ, 0x7610, R38 ;  /* 0x00007610ff267816 */ /* 0x000fe40000000026 */
[----:B------:R-:W-:Y:S01]  /*68d0*/  PRMT R37, RZ, 0x7610, R37 ;  /* 0x00007610ff257816 */ /* 0x000fe20000000025 */
[----:B------:R-:W-:-:S02]  /*68e0*/  IMAD.MOV.U32 R32, RZ, RZ, R74 ;  /* 0x000000ffff207224 */ /* 0x000fc400078e004a */
[----:B------:R-:W-:Y:S01]  /*68f0*/  IMAD R74, R64, 0xe, RZ ;  /* 0x0000000e404a7824 */ /* 0x000fe200078e02ff */
[----:B------:R-:W-:Y:S02]  /*6900*/  PRMT R17, RZ, 0x7610, R17 ;  /* 0x00007610ff117816 */ /* 0x000fe40000000011 */
[----:B------:R-:W-:Y:S02]  /*6910*/  PRMT R36, RZ, 0x7610, R36 ;  /* 0x00007610ff247816 */ /* 0x000fe40000000024 */
[----:B------:R-:W-:Y:S01]  /*6920*/  PRMT R79, RZ, 0x7610, R79 ;  /* 0x00007610ff4f7816 */ /* 0x000fe2000000004f */
[----:B--2---:R-:W-:Y:S04]  /*6930*/  STL [R1+0x1700], R29 ;  /* 0x0017001d01007387 */ /* 0x004fe80000100800 */
[----:B------:R1:W-:Y:S04]  /*6940*/  STL.64 [R1+0x4e8], R20 ;  /* 0x0004e81401007387 */ /* 0x0003e80000100a00 */
[----:B------:R2:W-:Y:S01]  /*6950*/  STL.64 [R1+0x4e0], R18 ;  /* 0x0004e01201007387 */ /* 0x0005e20000100a00 */
[----:B-1----:R-:W-:-:S04]  /*6960*/  IMAD.WIDE R20, R5, 0x2, R62 ;  /* 0x0000000205147825 */ /* 0x002fc800078e023e */
[----:B--2---:R-:W-:Y:S01]  /*6970*/  IMAD.WIDE R18, R5, 0x2, R60 ;  /* 0x0000000205127825 */ /* 0x004fe200078e023c */
[----:B----4-:R-:W-:Y:S04]  /*6980*/  STL [R1+0x1730], R28 ;  /* 0x0017301c01007387 */ /* 0x010fe80000100800 */
[----:B------:R1:W2:Y:S01]  /*6990*/  @!P2 LDG.E.U16 R40, desc[UR20][R20.64] ;  /* 0x000000141428a981 */ /* 0x0002a2000c1e1500 */
[----:B------:R-:W-:-:S03]  /*69a0*/  IMAD R5, R64, 0x3d, RZ ;  /* 0x0000003d40057824 */ /* 0x000fc600078e02ff */
[----:B------:R4:W2:Y:S01]  /*69b0*/  @!P2 LDG.E.U16 R42, desc[UR20][R18.64] ;  /* 0x00000014122aa981 */ /* 0x0008a2000c1e1500 */
[----:B------:R-:W-:Y:S01]  /*69c0*/  ISETP.GE.U32.AND P2, PT, R4, 0x7fffff33, PT ;  /* 0x7fffff330400780c */ /* 0x000fe20003f46070 */
[----:B------:R-:W-:Y:S02]  /*69d0*/  IMAD R4, R64, 0x35, RZ ;  /* 0x0000003540047824 */ /* 0x000fe400078e02ff */
[----:B------:R0:W-:Y:S04]  /*69e0*/  STL.64 [R1+0x468], R24 ;  /* 0x0004681801007387 */ /* 0x0001e80000100a00 */
[----:B------:R1:W-:Y:S04]  /*69f0*/  STL.64 [R1+0x460], R22 ;  /* 0x0004601601007387 */ /* 0x0003e80000100a00 */
[----:B---3--:R-:W-:Y:S04]  /*6a00*/  STL.64 [R1+0x1740], R34 ;  /* 0x0017402201007387 */ /* 0x008fe80000100a00 */
[----:B------:R3:W-:Y:S01]  /*6a10*/  STL.64 [R1+0x3e8], R20 ;  /* 0x0003e81401007387 */ /* 0x0007e20000100a00 */
[----:B0-----:R-:W-:-:S03]  /*6a20*/  IMAD.WIDE R24, R4, 0x2, R62 ;  /* 0x0000000204187825 */ /* 0x001fc600078e023e */
[----:B------:R4:W-:Y:S01]  /*6a30*/  STL.64 [R1+0x3e0], R18 ;  /* 0x0003e01201007387 */ /* 0x0009e20000100a00 */
[----:B-1----:R-:W-:-:S03]  /*6a40*/  IMAD.WIDE R22, R4, 0x2, R60 ;  /* 0x0000000204167825 */ /* 0x002fc600078e023c */
[----:B------:R0:W2:Y:S01]  /*6a50*/  @!P5 LDG.E.U16 R46, desc[UR20][R24.64] ;  /* 0x00000014182ed981 */ /* 0x0000a2000c1e1500 */
[----:B------:R-:W-:Y:S02]  /*6a60*/  VIADD R4, R58, 0xffffffa2 ;  /* 0xffffffa23a047836 */ /* 0x000fe40000000000 */
[----:B---3--:R-:W-:-:S04]  /*6a70*/  IMAD.WIDE R20, R5, 0x2, R62 ;  /* 0x0000000205147825 */ /* 0x008fc800078e023e */
[----:B----4-:R-:W-:Y:S01]  /*6a80*/  IMAD.WIDE R18, R5, 0x2, R60 ;  /* 0x0000000205127825 */ /* 0x010fe200078e023c */
[----:B------:R1:W3:Y:S04]  /*6a90*/  @!P6 LDG.E.U16 R59, desc[UR20][R20.64] ;  /* 0x00000014143be981 */ /* 0x0002e8000c1e1500 */
[----:B------:R-:W4:Y:S01]  /*6aa0*/  @!P6 LDG.E.U16 R93, desc[UR20][R18.64] ;  /* 0x00000014125de981 */ /* 0x000f22000c1e1500 */
[----:B------:R-:W-:Y:S01]  /*6ab0*/  ISETP.GE.U32.AND P6, PT, R4, 0x7fffff23, PT ;  /* 0x7fffff230400780c */ /* 0x000fe20003fc6070 */
[C---:B------:R-:W-:Y:S02]  /*6ac0*/  IMAD R4, R64.reuse, 0x45, RZ ;  /* 0x0000004540047824 */ /* 0x040fe400078e02ff */
[----:B------:R0:W-:Y:S01]  /*6ad0*/  STL.64 [R1+0x368], R24 ;  /* 0x0003681801007387 */ /* 0x0001e20000100a00 */
[----:B------:R-:W-:-:S03]  /*6ae0*/  IMAD R5, R64, 0x4d, RZ ;  /* 0x0000004d40057824 */ /* 0x000fc600078e02ff */
[----:B------:R-:W-:Y:S04]  /*6af0*/  STL.64 [R1+0x360], R22 ;  /* 0x0003601601007387 */ /* 0x000fe80000100a00 */
[----:B------:R1:W-:Y:S04]  /*6b00*/  STL.64 [R1+0x2e8], R20 ;  /* 0x0002e81401007387 */ /* 0x0003e80000100a00 */
[----:B------:R1:W2:Y:S01]  /*6b10*/  @!P5 LDG.E.U16 R48, desc[UR20][R22.64] ;  /* 0x000000141630d981 */ /* 0x0002a2000c1e1500 */
[----:B0-----:R-:W-:-:S03]  /*6b20*/  IMAD.WIDE R24, R4, 0x2, R62 ;  /* 0x0000000204187825 */ /* 0x001fc600078e023e */
[----:B------:R0:W-:Y:S01]  /*6b30*/  STL.64 [R1+0x2e0], R18 ;  /* 0x0002e01201007387 */ /* 0x0001e20000100a00 */
[----:B-1----:R-:W-:-:S04]  /*6b40*/  IMAD.WIDE R20, R5, 0x2, R62 ;  /* 0x0000000205147825 */ /* 0x002fc800078e023e */
[--C-:B------:R-:W-:Y:S01]  /*6b50*/  IMAD.WIDE R22, R4, 0x2, R60.reuse ;  /* 0x0000000204167825 */ /* 0x100fe200078e023c */
[----:B------:R1:W2:Y:S03]  /*6b60*/  @!P2 LDG.E.U16 R57, desc[UR20][R20.64] ;  /* 0x000000141439a981 */ /* 0x0002a6000c1e1500 */
[----:B0-----:R-:W-:Y:S01]  /*6b70*/  IMAD.WIDE R18, R5, 0x2, R60 ;  /* 0x0000000205127825 */ /* 0x001fe200078e023c */
[----:B------:R-:W-:Y:S03]  /*6b80*/  STL.64 [R1+0x268], R24 ;  /* 0x0002681801007387 */ /* 0x000fe60000100a00 */
[----:B------:R-:W-:Y:S01]  /*6b90*/  VIADD R4, R58, 0xffffff92 ;  /* 0xffffff923a047836 */ /* 0x000fe20000000000 */
[----:B------:R-:W2:Y:S01]  /*6ba0*/  @!P2 LDG.E.U16 R56, desc[UR20][R18.64] ;  /* 0x000000141238a981 */ /* 0x000ea2000c1e1500 */
[----:B------:R-:W-:Y:S01]  /*6bb0*/  IMAD R5, R64, 0x5d, RZ ;  /* 0x0000005d40057824 */ /* 0x000fe200078e02ff */
[----:B------:R-:W-:-:S02]  /*6bc0*/  ISETP.GE.U32.AND P5, PT, R6, 0x7fffff2b, PT ;  /* 0x7fffff2b0600780c */ /* 0x000fc40003fa6070 */
[----:B------:R-:W-:Y:S01]  /*6bd0*/  ISETP.GE.U32.AND P2, PT, R4, 0x7fffff13, PT ;  /* 0x7fffff130400780c */ /* 0x000fe20003f46070 */
[----:B------:R-:W-:Y:S01]  /*6be0*/  IMAD R4, R64, 0x55, RZ ;  /* 0x0000005540047824 */ /* 0x000fe200078e02ff */
[----:B------:R-:W-:Y:S01]  /*6bf0*/  STL.64 [R1+0x260], R22 ;  /* 0x0002601601007387 */ /* 0x000fe20000100a00 */
[----:B------:R-:W-:-:S03]  /*6c00*/  VIADD R6, R58, 0xffffff9a ;  /* 0xffffff9a3a067836 */ /* 0x000fc60000000000 */
[----:B------:R1:W-:Y:S04]  /*6c10*/  STL.64 [R1+0x1e8], R20 ;  /* 0x0001e81401007387 */ /* 0x0003e80000100a00 */
[----:B------:R0:W2:Y:S04]  /*6c20*/  @!P0 LDG.E.U16 R65, desc[UR20][R24.64] ;  /* 0x0000001418418981 */ /* 0x0000a8000c1e1500 */
[----:B------:R0:W2:Y:S04]  /*6c30*/  @!P0 LDG.E.U16 R83, desc[UR20][R22.64] ;  /* 0x0000001416538981 */ /* 0x0000a8000c1e1500 */
[----:B------:R0:W-:Y:S01]  /*6c40*/  STL.64 [R1+0x1e0], R18 ;  /* 0x0001e01201007387 */ /* 0x0001e20000100a00 */
[----:B-1----:R-:W-:Y:S01]  /*6c50*/  IMAD.WIDE R20, R5, 0x2, R62 ;  /* 0x0000000205147825 */ /* 0x002fe200078e023e */
[----:B------:R-:W-:-:S02]  /*6c60*/  ISETP.GE.U32.AND P0, PT, R6, 0x7fffff1b, PT ;  /* 0x7fffff1b0600780c */ /* 0x000fc40003f06070 */
[----:B------:R-:W2:Y:S01]  /*6c70*/  @!P2 LDG.E.U16 R49, desc[UR20][R14.64] ;  /* 0x000000140e31a981 */ /* 0x000ea2000c1e1500 */
[----:B0-----:R-:W-:-:S03]  /*6c80*/  IMAD.WIDE R24, R4, 0x2, R62 ;  /* 0x0000000204187825 */ /* 0x001fc600078e023e */
[----:B------:R0:W2:Y:S01]  /*6c90*/  @!P6 LDG.E.U16 R53, desc[UR20][R20.64] ;  /* 0x000000141435e981 */ /* 0x0000a2000c1e1500 */
[----:B------:R-:W-:-:S03]  /*6ca0*/  IMAD.WIDE R22, R4, 0x2, R60 ;  /* 0x0000000204167825 */ /* 0x000fc600078e023c */
[----:B------:R-:W2:Y:S01]  /*6cb0*/  @!P5 LDG.E.U16 R55, desc[UR20][R24.64] ;  /* 0x000000141837d981 */ /* 0x000ea2000c1e1500 */
[----:B------:R-:W-:-:S03]  /*6cc0*/  IMAD.WIDE R18, R5, 0x2, R60 ;  /* 0x0000000205127825 */ /* 0x000fc600078e023c */
[----:B------:R-:W-:Y:S01]  /*6cd0*/  STL.64 [R1+0x168], R24 ;  /* 0x0001681801007387 */ /* 0x000fe20000100a00 */
[C---:B------:R-:W-:Y:S02]  /*6ce0*/  VIADD R4, R58.reuse, 0xffffff82 ;  /* 0xffffff823a047836 */ /* 0x040fe40000000000 */
[----:B------:R-:W-:Y:S01]  /*6cf0*/  VIADD R6, R58, 0xffffff8a ;  /* 0xffffff8a3a067836 */ /* 0x000fe20000000000 */
[----:B------:R1:W2:Y:S02]  /*6d00*/  @!P6 LDG.E.U16 R52, desc[UR20][R18.64] ;  /* 0x000000141234e981 */ /* 0x0002a4000c1e1500 */
[----:B------:R-:W-:Y:S01]  /*6d10*/  ISETP.GE.U32.AND P6, PT, R4, 0x7fffff03, PT ;  /* 0x7fffff030400780c */ /* 0x000fe20003fc6070 */
[----:B------:R-:W-:Y:S01]  /*6d20*/  IMAD R4, R64, 0x65, RZ ;  /* 0x0000006540047824 */ /* 0x000fe200078e02ff */
[----:B------:R-:W-:Y:S04]  /*6d30*/  STL.64 [R1+0x160], R22 ;  /* 0x0001601601007387 */ /* 0x000fe80000100a00 */
[----:B------:R0:W-:Y:S04]  /*6d40*/  STL.64 [R1+0xe8], R20 ;  /* 0x0000e81401007387 */ /* 0x0001e80000100a00 */
[----:B------:R-:W2:Y:S01]  /*6d50*/  @!P5 LDG.E.U16 R54, desc[UR20][R22.64] ;  /* 0x000000141636d981 */ /* 0x000ea2000c1e1500 */
[----:B------:R-:W-:-:S03]  /*6d60*/  ISETP.GE.U32.AND P5, PT, R6, 0x7fffff0b, PT ;  /* 0x7fffff0b0600780c */ /* 0x000fc60003fa6070 */
[----:B------:R1:W-:Y:S01]  /*6d70*/  STL.64 [R1+0xe0], R18 ;  /* 0x0000e01201007387 */ /* 0x0003e20000100a00 */
[----:B0-----:R-:W-:-:S03]  /*6d80*/  IMAD.WIDE R20, R4, 0x2, R62 ;  /* 0x0000000204147825 */ /* 0x001fc600078e023e */
[----:B------:R-:W2:Y:S04]  /*6d90*/  @!P2 LDG.E.U16 R47, desc[UR20][R12.64] ;  /* 0x000000140c2fa981 */ /* 0x000ea8000c1e1500 */
[----:B------:R0:W2:Y:S01]  /*6da0*/  @!P0 LDG.E.U16 R51, desc[UR20][R20.64] ;  /* 0x0000001414338981 */ /* 0x0000a2000c1e1500 */
[----:B-1----:R-:W-:-:S03]  /*6db0*/  IMAD.WIDE R18, R4, 0x2, R60 ;  /* 0x0000000204127825 */ /* 0x002fc600078e023c */
[----:B------:R-:W2:Y:S04]  /*6dc0*/  @!P5 LDG.E.U16 R45, desc[UR20][R10.64] ;  /* 0x000000140a2dd981 */ /* 0x000ea8000c1e1500 */
[----:B------:R1:W2:Y:S01]  /*6dd0*/  @!P0 LDG.E.U16 R50, desc[UR20][R18.64] ;  /* 0x0000001412328981 */ /* 0x0002a2000c1e1500 */
[----:B------:R-:W-:Y:S01]  /*6de0*/  ISETP.GT.U32.AND P0, PT, R3, R66, PT ;  /* 0x000000420300720c */ /* 0x000fe20003f04070 */
[C---:B------:R-:W-:Y:S02]  /*6df0*/  VIADD R4, R58.reuse, 0xfffffff1 ;  /* 0xfffffff13a047836 */ /* 0x040fe40000000000 */
[----:B------:R-:W2:Y:S01]  /*6e00*/  @!P5 LDG.E.U16 R44, desc[UR20][R8.64] ;  /* 0x00000014082cd981 */ /* 0x000ea2000c1e1500 */
[----:B------:R-:W-:Y:S02]  /*6e10*/  VIADD R5, R58, 0xfffffff9 ;  /* 0xfffffff93a057836 */ /* 0x000fe40000000000 */
[----:B------:R-:W-:Y:S01]  /*6e20*/  ISETP.GE.U32.AND P5, PT, R4, 0x7fffff72, PT ;  /* 0x7fffff720400780c */ /* 0x000fe20003fa6070 */
[----:B------:R-:W-:-:S02]  /*6e30*/  IMAD R4, R64, 0x7d, RZ ;  /* 0x0000007d40047824 */ /* 0x000fc400078e02ff */
[----:B------:R-:W-:Y:S02]  /*6e40*/  ISETP.GE.U32.AND P2, PT, R5, 0x7fffff7a, PT ;  /* 0x7fffff7a0500780c */ /* 0x000fe40003f46070 */
[----:B------:R-:W-:-:S04]  /*6e50*/  IMAD.WIDE R6, R4, 0x2, R62 ;  /* 0x0000000204067825 */ /* 0x000fc800078e023e */
[----:B------:R-:W-:Y:S01]  /*6e60*/  @!P0 IMAD.IADD R66, R66, 0x1, -R3 ;  /* 0x0000000142428824 */ /* 0x000fe200078e0a03 */
[----:B------:R-:W2:Y:S01]  /*6e70*/  @!P6 LDG.E.U16 R43, desc[UR20][R6.64] ;  /* 0x00000014062be981 */ /* 0x000ea2000c1e1500 */
[----:B------:R-:W-:-:S03]  /*6e80*/  IMAD.WIDE R4, R4, 0x2, R60 ;  /* 0x0000000204047825 */ /* 0x000fc600078e023c */
[C---:B------:R-:W-:Y:S02]  /*6e90*/  ISETP.GT.U32.AND P0, PT, R3.reuse, R66, PT ;  /* 0x000000420300720c */ /* 0x040fe40003f04070 */
[----:B------:R-:W2:Y:S01]  /*6ea0*/  @!P6 LDG.E.U16 R39, desc[UR20][R4.64] ;  /* 0x000000140427e981 */ /* 0x000ea2000c1e1500 */
[----:B------:R-:W-:-:S03]  /*6eb0*/  ISETP.GT.U32.AND P6, PT, R3, R69, PT ;  /* 0x000000450300720c */ /* 0x000fc60003fc4070 */
[----:B------:R0:W-:Y:S04]  /*6ec0*/  STL.64 [R1+0x68], R20 ;  /* 0x0000681401007387 */ /* 0x0001e80000100a00 */
[----:B------:R1:W-:Y:S03]  /*6ed0*/  STL.64 [R1+0x60], R18 ;  /* 0x0000601201007387 */ /* 0x0003e60000100a00 */
[--C-:B------:R-:W-:Y:S01]  /*6ee0*/  @!P0 IMAD.IADD R66, R66, 0x1, -R3.reuse ;  /* 0x0000000142428824 */ /* 0x100fe200078e0a03 */
[----:B------:R-:W-:Y:S01]  /*6ef0*/  STL [R1+0x123c], R14 ;  /* 0x00123c0e01007387 */ /* 0x000fe20000100800 */
[----:B------:R-:W-:Y:S01]  /*6f00*/  ISETP.GE.AND P0, PT, R0, RZ, PT ;  /* 0x000000ff0000720c */ /* 0x000fe20003f06270 */
[----:B------:R-:W-:-:S02]  /*6f10*/  @!P6 IMAD.IADD R69, R69, 0x1, -R3 ;  /* 0x000000014545e824 */ /* 0x000fc400078e0a03 */
[----:B0-----:R-:W-:Y:S01]  /*6f20*/  IMAD.MOV.U32 R20, RZ, RZ, R73 ;  /* 0x000000ffff147224 */ /* 0x001fe200078e0049 */
[----:B------:R-:W-:Y:S01]  /*6f30*/  STL [R1+0x13d0], R14 ;  /* 0x0013d00e01007387 */ /* 0x000fe20000100800 */
[----:B------:R-:W-:Y:S01]  /*6f40*/  IMAD.MOV.U32 R21, RZ, RZ, R70 ;  /* 0x000000ffff157224 */ /* 0x000fe200078e0046 */
[----:B------:R-:W-:Y:S01]  /*6f50*/  IABS R70, R75 ;  /* 0x0000004b00467213 */ /* 0x000fe20000000000 */
[----:B------:R-:W-:Y:S01]  /*6f60*/  IMAD R73, R64, 0x6, RZ ;  /* 0x0000000640497824 */ /* 0x000fe200078e02ff */
[----:B------:R-:W-:Y:S01]  /*6f70*/  STL [R1+0x1238], R15 ;  /* 0x0012380f01007387 */ /* 0x000fe20000100800 */
[----:B------:R-:W-:-:S03]  /*6f80*/  IMAD.MOV.U32 R23, RZ, RZ, R72 ;  /* 0x000000ffff177224 */ /* 0x000fc600078e0048 */
[----:B------:R-:W-:Y:S01]  /*6f90*/  STL [R1+0x1244], R12 ;  /* 0x0012440c01007387 */ /* 0x000fe20000100800 */
[----:B-1----:R-:W-:Y:S01]  /*6fa0*/  IMAD.WIDE R18, R73, 0x2, R62 ;  /* 0x0000000249127825 */ /* 0x002fe200078e023e */
[----:B------:R-:W-:Y:S02]  /*6fb0*/  ISETP.GT.U32.AND P6, PT, R3, R69, PT ;  /* 0x000000450300720c */ /* 0x000fe40003fc4070 */
[----:B------:R-:W-:Y:S01]  /*6fc0*/  STL [R1+0x13dc], R12 ;  /* 0x0013dc0c01007387 */ /* 0x000fe20000100800 */
[----:B------:R-:W-:-:S03]  /*6fd0*/  IMAD.WIDE R26, R73, 0x2, R60 ;  /* 0x00000002491a7825 */ /* 0x000fc600078e023c */
[----:B------:R-:W-:Y:S01]  /*6fe0*/  STL [R1+0x1240], R13 ;  /* 0x0012400d01007387 */ /* 0x000fe20000100800 */
[----:B------:R-:W-:-:S03]  /*6ff0*/  IMAD.HI.U32 R72, R2, R70, RZ ;  /* 0x0000004602487227 */ /* 0x000fc600078e00ff */
[----:B------:R-:W-:Y:S01]  /*7000*/  STL [R1+0x124c], R10 ;  /* 0x00124c0a01007387 */ /* 0x000fe20000100800 */
[----:B------:R-:W-:-:S03]  /*7010*/  IMAD.MOV.U32 R16, RZ, RZ, R66 ;  /* 0x000000ffff107224 */ /* 0x000fc600078e0042 */
[----:B------:R-:W-:Y:S01]  /*7020*/  STL [R1+0x13f4], R10 ;  /* 0x0013f40a01007387 */ /* 0x000fe20000100800 */
[----:B------:R-:W-:-:S03]  /*7030*/  IMAD.MOV R72, RZ, RZ, -R72 ;  /* 0x000000ffff487224 */ /* 0x000fc600078e0a48 */
[----:B------:R-:W-:Y:S04]  /*7040*/  STL [R1+0x1248], R11 ;  /* 0x0012480b01007387 */ /* 0x000fe80000100800 */
[----:B------:R-:W-:Y:S01]  /*7050*/  STL [R1+0x13e8], R11 ;  /* 0x0013e80b01007387 */ /* 0x000fe20000100800 */
[----:B------:R-:W-:-:S03]  /*7060*/  @!P0 IMAD.MOV R16, RZ, RZ, -R16 ;  /* 0x000000ffff108224 */ /* 0x000fc600078e0a10 */
[----:B------:R-:W-:Y:S04]  /*7070*/  STL [R1+0x1254], R8 ;  /* 0x0012540801007387 */ /* 0x000fe80000100800 */
[----:B------:R0:W2:Y:S04]  /*7080*/  @!P2 LDG.E.U16 R38, desc[UR20][R18.64] ;  /* 0x000000141226a981 */ /* 0x0000a8000c1e1500 */
[----:B------:R-:W2:Y:S01]  /*7090*/  @!P2 LDG.E.U16 R37, desc[UR20][R26.64] ;  /* 0x000000141a25a981 */ /* 0x000ea2000c1e1500 */
[----:B------:R-:W-:-:S03]  /*70a0*/  ISETP.GT.U32.AND P2, PT, R3, R68, PT ;  /* 0x000000440300720c */ /* 0x000fc60003f44070 */
[----:B------:R-:W-:Y:S01]  /*70b0*/  STL [R1+0x1404], R8 ;  /* 0x0014040801007387 */ /* 0x000fe20000100800 */
[----:B------:R-:W-:-:S03]  /*70c0*/  ISETP.GT.U32.AND P0, PT, R3, R67, PT ;  /* 0x000000430300720c */ /* 0x000fc60003f04070 */
[----:B------:R-:W-:Y:S01]  /*70d0*/  STL [R1+0x1250], R9 ;  /* 0x0012500901007387 */ /* 0x000fe20000100800 */
[----:B------:R-:W-:-:S03]  /*70e0*/  IMAD R66, R3, R72, R70 ;  /* 0x0000004803427224 */ /* 0x000fc600078e0246 */
[----:B------:R-:W-:Y:S04]  /*70f0*/  STL [R1+0x13fc], R9 ;  /* 0x0013fc0901007387 */ /* 0x000fe80000100800 */
[----:B------:R-:W-:Y:S04]  /*7100*/  STL [R1+0x125c], R6 ;  /* 0x00125c0601007387 */ /* 0x000fe80000100800 */
[----:B------:R-:W-:Y:S01]  /*7110*/  STL [R1+0x1414], R6 ;  /* 0x0014140601007387 */ /* 0x000fe20000100800 */
[----:B------:R-:W-:-:S03]  /*7120*/  @!P6 IMAD.IADD R69, R69, 0x1, -R3 ;  /* 0x000000014545e824 */ /* 0x000fc600078e0a03 */
[----:B------:R-:W-:Y:S01]  /*7130*/  STL [R1+0x1258], R7 ;  /* 0x0012580701007387 */ /* 0x000fe20000100800 */
[----:B------:R-:W-:-:S03]  /*7140*/  ISETP.GT.U32.AND P6, PT, R3, R66, PT ;  /* 0x000000420300720c */ /* 0x000fc60003fc4070 */
[----:B------:R-:W-:Y:S04]  /*7150*/  STL [R1+0x140c], R7 ;  /* 0x00140c0701007387 */ /* 0x000fe80000100800 */
[----:B------:R-:W-:Y:S01]  /*7160*/  STL [R1+0x1264], R4 ;  /* 0x0012640401007387 */ /* 0x000fe20000100800 */
[----:B------:R-:W-:-:S03]  /*7170*/  IMAD.WIDE R24, R74, 0x2, R62 ;  /* 0x000000024a187825 */ /* 0x000fc600078e023e */
[----:B------:R-:W-:Y:S04]  /*7180*/  STL [R1+0x1514], R4 ;  /* 0x0015140401007387 */ /* 0x000fe80000100800 */
[----:B------:R-:W-:Y:S01]  /*7190*/  STL [R1+0x1260], R5 ;  /* 0x0012600501007387 */ /* 0x000fe20000100800 */
[----:B------:R-:W-:-:S03]  /*71a0*/  @!P2 IMAD.IADD R68, R68, 0x1, -R3 ;  /* 0x000000014444a824 */ /* 0x000fc600078e0a03 */
[----:B------:R-:W-:Y:S04]  /*71b0*/  STL [R1+0x1500], R5 ;  /* 0x0015000501007387 */ /* 0x000fe80000100800 */
[----:B------:R0:W-:Y:S01]  /*71c0*/  STL.64 [R1+0x660], R18 ;  /* 0x0006601201007387 */ /* 0x0001e20000100a00 */
[----:B------:R-:W-:-:S03]  /*71d0*/  @!P0 IMAD.IADD R67, R67, 0x1, -R3 ;  /* 0x0000000143438824 */ /* 0x000fc600078e0a03 */
[----:B------:R-:W-:Y:S01]  /*71e0*/  STL.64 [R1+0x658], R26 ;  /* 0x0006581a01007387 */ /* 0x000fe20000100a00 */
[----:B------:R-:W-:Y:S01]  /*71f0*/  VIADD R73, R0, 0x5 ;  /* 0x0000000500497836 */ /* 0x000fe20000000000 */
[C---:B------:R-:W-:Y:S02]  /*7200*/  ISETP.GT.U32.AND P2, PT, R3.reuse, R68, PT ;  /* 0x000000440300720c */ /* 0x040fe40003f44070 */
[----:B------:R-:W-:Y:S01]  /*7210*/  STL.64 [R1+0x5d8], R24 ;  /* 0x0005d81801007387 */ /* 0x000fe20000100a00 */
[----:B0-----:R-:W-:Y:S01]  /*7220*/  IMAD.WIDE R18, R74, 0x2, R60 ;  /* 0x000000024a127825 */ /* 0x001fe200078e023c */
[----:B------:R-:W-:Y:S02]  /*7230*/  ISETP.GT.U32.AND P0, PT, R3, R67, PT ;  /* 0x000000430300720c */ /* 0x000fe40003f04070 */
[----:B------:R-:W2:Y:S01]  /*7240*/  @!P5 LDG.E.U16 R36, desc[UR20][R24.64] ;  /* 0x000000141824d981 */ /* 0x000ea2000c1e1500 */
[----:B------:R-:W-:-:S03]  /*7250*/  VIADD R70, R0, 0x6 ;  /* 0x0000000600467836 */ /* 0x000fc60000000000 */
[----:B------:R0:W-:Y:S04]  /*7260*/  STL.64 [R1+0x5d0], R18 ;  /* 0x0005d01201007387 */ /* 0x0001e80000100a00 */
[----:B------:R0:W2:Y:S01]  /*7270*/  @!P5 LDG.E.U16 R17, desc[UR20][R18.64] ;  /* 0x000000141211d981 */ /* 0x0000a2000c1e1500 */
[----:B------:R-:W-:Y:S01]  /*7280*/  IABS R72, R73 ;  /* 0x0000004900487213 */ /* 0x000fe20000000000 */
[----:B------:R-:W-:Y:S02]  /*7290*/  @!P6 IMAD.IADD R66, R66, 0x1, -R3 ;  /* 0x000000014242e824 */ /* 0x000fe400078e0a03 */
[----:B------:R1:W-:Y:S01]  /*72a0*/  STL [R1+0x888], R16 ;  /* 0x0008881001007387 */ /* 0x0003e20000100800 */
[----:B------:R-:W-:Y:S01]  /*72b0*/  ISETP.GE.AND P5, PT, R71, RZ, PT ;  /* 0x000000ff4700720c */ /* 0x000fe20003fa6270 */
[----:B0-----:R-:W-:-:S02]  /*72c0*/  IMAD.MOV.U32 R18, RZ, RZ, R23 ;  /* 0x000000ffff127224 */ /* 0x001fc400078e0017 */
[----:B------:R-:W-:Y:S02]  /*72d0*/  IMAD.MOV.U32 R23, RZ, RZ, R20 ;  /* 0x000000ffff177224 */ /* 0x000fe400078e0014 */
[----:B------:R-:W-:Y:S02]  /*72e0*/  IMAD.MOV.U32 R20, RZ, RZ, R32 ;  /* 0x000000ffff147224 */ /* 0x000fe400078e0020 */
[----:B------:R-:W-:Y:S02]  /*72f0*/  IMAD.MOV.U32 R32, RZ, RZ, R33 ;  /* 0x000000ffff207224 */ /* 0x000fe400078e0021 */
[----:B-1----:R-:W-:Y:S02]  /*7300*/  IMAD.MOV.U32 R16, RZ, RZ, R69 ;  /* 0x000000ffff107224 */ /* 0x002fe400078e0045 */
[----:B------:R-:W-:Y:S01]  /*7310*/  IMAD.MOV.U32 R33, RZ, RZ, R88 ;  /* 0x000000ffff217224 */ /* 0x000fe200078e0058 */
[----:B------:R-:W-:Y:S01]  /*7320*/  IABS R71, R70 ;  /* 0x0000004600477213 */ /* 0x000fe20000000000 */
[----:B------:R-:W-:-:S02]  /*7330*/  IMAD.MOV.U32 R88, RZ, RZ, R89 ;  /* 0x000000ffff587224 */ /* 0x000fc400078e0059 */
[----:B------:R-:W-:Y:S02]  /*7340*/  IMAD.MOV.U32 R89, RZ, RZ, R76 ;  /* 0x000000ffff597224 */ /* 0x000fe400078e004c */
[----:B------:R-:W-:Y:S02]  /*7350*/  VIADD R76, R0, 0x7 ;  /* 0x00000007004c7836 */ /* 0x000fe40000000000 */
[----:B------:R-:W-:Y:S01]  /*7360*/  @!P3 IMAD.MOV R16, RZ, RZ, -R16 ;  /* 0x000000ffff10b224 */ /* 0x000fe200078e0a10 */
[----:B------:R-:W-:Y:S01]  /*7370*/  ISETP.GT.U32.AND P6, PT, R3, R66, PT ;  /* 0x000000420300720c */ /* 0x000fe20003fc4070 */
[C---:B------:R-:W-:Y:S01]  /*7380*/  IMAD.HI.U32 R69, R2.reuse, R72, RZ ;  /* 0x0000004802457227 */ /* 0x040fe200078e00ff */
[----:B------:R-:W-:Y:S02]  /*7390*/  ISETP.GE.AND P3, PT, R75, RZ, PT ;  /* 0x000000ff4b00720c */ /* 0x000fe40003f66270 */
[----:B------:R-:W-:Y:S01]  /*73a0*/  IABS R74, R76 ;  /* 0x0000004c004a7213 */ /* 0x000fe20000000000 */
[----:B------:R-:W-:Y:S01]  /*73b0*/  IMAD.HI.U32 R75, R2, R71, RZ ;  /* 0x00000047024b7227 */ /* 0x000fe200078e00ff */
[----:B------:R0:W-:Y:S03]  /*73c0*/  STL [R1+0x884], R16 ;  /* 0x0008841001007387 */ /* 0x0001e60000100800 */
[----:B------:R-:W-:Y:S01]  /*73d0*/  @!P2 IMAD.IADD R68, R68, 0x1, -R3 ;  /* 0x000000014444a824 */ /* 0x000fe200078e0a03 */
[----:B------:R-:W-:Y:S01]  /*73e0*/  ISETP.GE.AND P2, PT, R73, RZ, PT ;  /* 0x000000ff4900720c */ /* 0x000fe20003f46270 */
[----:B------:R-:W-:-:S02]  /*73f0*/  IMAD.MOV R69, RZ, RZ, -R69 ;  /* 0x000000ffff457224 */ /* 0x000fc400078e0a45 */
[----:B------:R-:W-:Y:S01]  /*7400*/  IMAD.MOV R73, RZ, RZ, -R75 ;  /* 0x000000ffff497224 */ /* 0x000fe200078e0a4b */
[----:B0-----:R-:W-:Y:S01]  /*7410*/  MOV R16, R20 ;  /* 0x0000001400107202 */ /* 0x001fe20000000f00 */
[----:B------:R-:W-:Y:S02]  /*7420*/  IMAD.MOV.U32 R20, RZ, RZ, R80 ;  /* 0x000000ffff147224 */ /* 0x000fe400078e0050 */
[----:B------:R-:W-:Y:S02]  /*7430*/  IMAD.MOV.U32 R80, RZ, RZ, R86 ;  /* 0x000000ffff507224 */ /* 0x000fe400078e0056 */
[----:B------:R-:W-:Y:S02]  /*7440*/  IMAD.MOV.U32 R86, RZ, RZ, R77 ;  /* 0x000000ffff567224 */ /* 0x000fe400078e004d */
[----:B------:R-:W-:Y:S02]  /*7450*/  @!P0 IMAD.IADD R67, R67, 0x1, -R3 ;  /* 0x0000000143438824 */ /* 0x000fe400078e0a03 */
[----:B------:R-:W-:-:S04]  /*7460*/  IMAD.HI.U32 R77, R2, R74, RZ ;  /* 0x0000004a024d7227 */ /* 0x000fc800078e00ff */
[C---:B------:R-:W-:Y:S02]  /*7470*/  IMAD R69, R3.reuse, R69, R72 ;  /* 0x0000004503457224 */ /* 0x040fe400078e0248 */
[----:B------:R-:W-:Y:S02]  /*7480*/  VIADD R72, R0, 0x8 ;  /* 0x0000000800487836 */ /* 0x000fe40000000000 */
[----:B------:R-:W-:Y:S02]  /*7490*/  IMAD R71, R3, R73, R71 ;  /* 0x0000004903477224 */ /* 0x000fe400078e0247 */
[----:B------:R-:W-:Y:S02]  /*74a0*/  IMAD.MOV.U32 R19, RZ, RZ, R18 ;  /* 0x000000ffff137224 */ /* 0x000fe400078e0012 */
[----:B------:R-:W-:Y:S02]  /*74b0*/  VIADD R73, R58, 0xffffffe9 ;  /* 0xffffffe93a497836 */ /* 0x000fe40000000000 */
[----:B------:R-:W-:-:S02]  /*74c0*/  IMAD.MOV.U32 R24, RZ, RZ, R67 ;  /* 0x000000ffff187224 */ /* 0x000fc400078e0043 */
[----:B------:R-:W-:Y:S02]  /*74d0*/  IMAD.MOV.U32 R18, RZ, RZ, R32 ;  /* 0x000000ffff127224 */ /* 0x000fe400078e0020 */
[----:B------:R-:W-:Y:S02]  /*74e0*/  IMAD.MOV R75, RZ, RZ, -R77 ;  /* 0x000000ffff4b7224 */ /* 0x000fe400078e0a4d */
[----:B------:R-:W-:Y:S02]  /*74f0*/  @!P6 IMAD.IADD R66, R66, 0x1, -R3 ;  /* 0x000000014242e824 */ /* 0x000fe400078e0a03 */
[----:B------:R-:W-:Y:S01]  /*7500*/  IMAD.MOV.U32 R32, RZ, RZ, R68 ;  /* 0x000000ffff207224 */ /* 0x000fe200078e0044 */
[----:B------:R-:W-:Y:S01]  /*7510*/  IABS R68, R72 ;  /* 0x0000004800447213 */ /* 0x000fe20000000000 */
[----:B------:R-:W-:Y:S01]  /*7520*/  IMAD.MOV.U32 R22, RZ, RZ, R23 ;  /* 0x000000ffff167224 */ /* 0x000fe200078e0017 */
[----:B------:R-:W-:Y:S01]  /*7530*/  ISETP.GE.AND P0, PT, R70, RZ, PT ;  /* 0x000000ff4600720c */ /* 0x000fe20003f06270 */
[----:B------:R-:W-:Y:S01]  /*7540*/  @!P5 IMAD.MOV R24, RZ, RZ, -R24 ;  /* 0x000000ffff18d224 */ /* 0x000fe200078e0a18 */
[----:B------:R-:W-:Y:S01]  /*7550*/  ISETP.GE.U32.AND P5, PT, R73, 0x7fffff6a, PT ;  /* 0x7fffff6a4900780c */ /* 0x000fe20003fa6070 */
[----:B------:R-:W-:-:S02]  /*7560*/  IMAD.MOV.U32 R23, RZ, RZ, R33 ;  /* 0x000000ffff177224 */ /* 0x000fc400078e0021 */
[----:B------:R-:W-:Y:S02]  /*7570*/  IMAD R70, R3, R75, R74 ;  /* 0x0000004b03467224 */ /* 0x000fe400078e024a */
[----:B------:R-:W-:Y:S02]  /*7580*/  VIADD R74, R58, 0xfffffff8 ;  /* 0xfffffff83a4a7836 */ /* 0x000fe40000000000 */
[----:B------:R-:W-:Y:S02]  /*7590*/  IMAD.MOV.U32 R33, RZ, RZ, R66 ;  /* 0x000000ffff217224 */ /* 0x000fe400078e0042 */
[----:B------:R-:W-:Y:S02]  /*75a0*/  IMAD.MOV.U32 R66, RZ, RZ, R68 ;  /* 0x000000ffff427224 */ /* 0x000fe400078e0044 */
[----:B------:R-:W-:Y:S02]  /*75b0*/  IMAD R68, R64, 0x16, RZ ;  /* 0x0000001640447824 */ /* 0x000fe400078e02ff */
[----:B------:R-:W-:Y:S01]  /*75c0*/  @!P3 IMAD.MOV R33, RZ, RZ, -R33 ;  /* 0x000000ffff21b224 */ /* 0x000fe200078e0a21 */
[----:B------:R-:W-:Y:S01]  /*75d0*/  ISETP.GE.U32.AND P3, PT, R74, 0x7fffff79, PT ;  /* 0x7fffff794a00780c */ /* 0x000fe20003f66070 */
[----:B------:R0:W-:Y:S01]  /*75e0*/  STL [R1+0x87c], R24 ;  /* 0x00087c1801007387 */ /* 0x0001e20000100800 */
[----:B------:R-:W-:Y:S01]  /*75f0*/  IMAD R73, R64, 0x7, RZ ;  /* 0x0000000740497824 */ /* 0x000fe200078e02ff */
[----:B------:R-:W-:Y:S01]  /*7600*/  PRMT R10, RZ, 0x7610, R10 ;  /* 0x00007610ff0a7816 */ /* 0x000fe2000000000a */
[----:B0-----:R-:W-:-:S05]  /*7610*/  IMAD.WIDE R24, R68, 0x2, R62 ;  /* 0x0000000244187825 */ /* 0x001fca00078e023e */
[----:B------:R0:W-:Y:S04]  /*7620*/  STL.64 [R1+0x558], R24 ;  /* 0x0005581801007387 */ /* 0x0001e80000100a00 */
[----:B------:R0:W2:Y:S01]  /*7630*/  @!P5 LDG.E.U16 R79, desc[UR20][R24.64] ;  /* 0x00000014184fd981 */ /* 0x0000a2000c1e1500 */
[----:B------:R-:W-:Y:S01]  /*7640*/  PRMT R74, RZ, 0x7610, R74 ;  /* 0x00007610ff4a7816 */ /* 0x000fe2000000004a */
[----:B0-----:R-:W-:-:S05]  /*7650*/  IMAD.WIDE R24, R73, 0x2, R60 ;  /* 0x0000000249187825 */ /* 0x001fca00078e023c */
[----:B------:R-:W2:Y:S01]  /*7660*/  @!P3 LDG.E.U16 R10, desc[UR20][R24.64] ;  /* 0x00000014180ab981 */ /* 0x000ea2000c1e1500 */
[----:B------:R-:W-:Y:S01]  /*7670*/  IMAD.WIDE R34, R68, 0x2, R60 ;  /* 0x0000000244227825 */ /* 0x000fe200078e023c */
[----:B------:R-:W-:-:S03]  /*7680*/  PRMT R28, RZ, 0x7610, R28 ;  /* 0x00007610ff1c7816 */ /* 0x000fc6000000001c */
[----:B------:R-:W-:Y:S01]  /*7690*/  IMAD.WIDE R26, R73, 0x2, R62 ;  /* 0x00000002491a7825 */ /* 0x000fe200078e023e */
[----:B------:R0:W-:Y:S04]  /*76a0*/  STL.64 [R1+0x550], R34 ;  /* 0x0005502201007387 */ /* 0x0001e80000100a00 */
[----:B------:R1:W-:Y:S04]  /*76b0*/  STL.64 [R1+0x650], R26 ;  /* 0x0006501a01007387 */ /* 0x0003e80000100a00 */
[----:B------:R-:W3:Y:S04]  /*76c0*/  @!P5 LDG.E.U16 R74, desc[UR20][R34.64] ;  /* 0x00000014224ad981 */ /* 0x000ee8000c1e1500 */
[----:B------:R-:W3:Y:S04]  /*76d0*/  @!P3 LDG.E.U16 R28, desc[UR20][R26.64] ;  /* 0x000000141a1cb981 */ /* 0x000ee8000c1e1500 */
[----:B0-----:R-:W4:Y:S04]  /*76e0*/  LDL.LU.64 R34, [R1+0x1740] ;  /* 0x0017400001227983 */ /* 0x001f280000300a00 */
[----:B------:R-:W-:Y:S04]  /*76f0*/  STL.64 [R1+0x640], R24 ;  /* 0x0006401801007387 */ /* 0x000fe80000100a00 */
[----:B-1----:R-:W4:Y:S01]  /*7700*/  LDL.LU.64 R26, [R1+0x1738] ;  /* 0x00173800011a7983 */ /* 0x002f220000300a00 */
[C---:B------:R-:W-:Y:S01]  /*7710*/  ISETP.GT.U32.AND P6, PT, R3.reuse, R69, PT ;  /* 0x000000450300720c */ /* 0x040fe20003fc4070 */
[----:B------:R-:W-:Y:S01]  /*7720*/  @!P4 IMAD.MOV R32, RZ, RZ, -R32 ;  /* 0x000000ffff20c224 */ /* 0x000fe200078e0a20 */
[----:B------:R-:W-:-:S11]  /*7730*/  ISETP.GT.U32.AND P4, PT, R3, R71, PT ;  /* 0x000000470300720c */ /* 0x000fd60003f84070 */
[--C-:B------:R-:W-:Y:S02]  /*7740*/  @!P6 IMAD.IADD R69, R69, 0x1, -R3.reuse ;  /* 0x000000014545e824 */ /* 0x100fe400078e0a03 */
[----:B------:R-:W-:-:S03]  /*7750*/  @!P4 IMAD.IADD R71, R71, 0x1, -R3 ;  /* 0x000000014747c824 */ /* 0x000fc600078e0a03 */
[----:B------:R-:W-:Y:S01]  /*7760*/  ISETP.GT.U32.AND P4, PT, R3, R69, PT ;  /* 0x000000450300720c */ /* 0x000fe20003f84070 */
[----:B------:R-:W-:-:S12]  /*7770*/  VIADD R68, R58, 0xfffffff0 ;  /* 0xfffffff03a447836 */ /* 0x000fd80000000000 */
[----:B------:R-:W-:Y:S01]  /*7780*/  @!P4 IMAD.IADD R69, R69, 0x1, -R3 ;  /* 0x000000014545c824 */ /* 0x000fe200078e0a03 */
[----:B------:R-:W-:Y:S01]  /*7790*/  ISETP.GE.AND P3, PT, R72, RZ, PT ;  /* 0x000000ff4800720c */ /* 0x000fe20003f66270 */
[----:B------:R-:W-:Y:S01]  /*77a0*/  IMAD R72, R64, 0xf, RZ ;  /* 0x0000000f40487824 */ /* 0x000fe200078e02ff */
[----:B------:R-:W-:-:S03]  /*77b0*/  ISETP.GE.AND P4, PT, R76, RZ, PT ;  /* 0x000000ff4c00720c */ /* 0x000fc60003f86270 */
[----:B------:R-:W-:Y:S01]  /*77c0*/  IMAD.WIDE R76, R72, 0x2, R60 ;  /* 0x00000002484c7825 */ /* 0x000fe200078e023c */
[----:B--2---:R0:W-:Y:S03]  /*77d0*/  STL [R1+0x9ac], R10 ;  /* 0x0009ac0a01007387 */ /* 0x0041e60000100800 */
[----:B0-----:R-:W-:-:S04]  /*77e0*/  IMAD.MOV.U32 R10, RZ, RZ, R69 ;  /* 0x000000ffff0a7224 */ /* 0x001fc800078e0045 */
[----:B------:R-:W-:Y:S01]  /*77f0*/  @!P2 IMAD.MOV R10, RZ, RZ, -R10 ;  /* 0x000000ffff0aa224 */ /* 0x000fe200078e0a0a */
[----:B------:R-:W-:-:S04]  /*7800*/  ISETP.GE.U32.AND P2, PT, R68, 0x7fffff71, PT ;  /* 0x7fffff714400780c */ /* 0x000fc80003f46070 */
[----:B------:R-:W-:Y:S04]  /*7810*/  STL [R1+0x874], R10 ;  /* 0x0008740a01007387 */ /* 0x000fe80000100800 */
[----:B---3--:R0:W-:Y:S01]  /*7820*/  STL [R1+0x9b0], R28 ;  /* 0x0009b01c01007387 */ /* 0x0081e20000100800 */
[----:B----4-:R-:W-:Y:S01]  /*7830*/  PRMT R27, RZ, 0x7610, R27 ;  /* 0x00007610ff1b7816 */ /* 0x010fe2000000001b */
[----:B0-----:R-:W-:-:S05]  /*7840*/  IMAD.WIDE R28, R72, 0x2, R62 ;  /* 0x00000002481c7825 */ /* 0x001fca00078e023e */
[----:B------:R-:W2:Y:S01]  /*7850*/  @!P2 LDG.E.U16 R27, desc[UR20][R28.64] ;  /* 0x000000141c1ba981 */ /* 0x000ea2000c1e1500 */
[----:B------:R-:W-:-:S06]  /*7860*/  PRMT R26, RZ, 0x7610, R26 ;  /* 0x00007610ff1a7816 */ /* 0x000fcc000000001a */
[----:B------:R0:W3:Y:S01]  /*7870*/  @!P2 LDG.E.U16 R26, desc[UR20][R76.64] ;  /* 0x000000144c1aa981 */ /* 0x0000e2000c1e1500 */
[----:B------:R-:W-:-:S13]  /*7880*/  ISETP.GT.U32.AND P6, PT, R3, R70, PT ;  /* 0x000000460300720c */ /* 0x000fda0003fc4070 */
[----:B------:R-:W-:-:S05]  /*7890*/  @!P6 IMAD.IADD R70, R70, 0x1, -R3 ;  /* 0x000000014646e824 */ /* 0x000fca00078e0a03 */
[C---:B------:R-:W-:Y:S01]  /*78a0*/  ISETP.GT.U32.AND P6, PT, R3.reuse, R70, PT ;  /* 0x000000460300720c */ /* 0x040fe20003fc4070 */
[----:B------:R-:W-:Y:S01]  /*78b0*/  VIADD R69, R58, 0xffffffe1 ;  /* 0xffffffe13a457836 */ /* 0x000fe20000000000 */
[----:B------:R-:W-:Y:S01]  /*78c0*/  ISETP.GT.U32.AND P5, PT, R3, R71, PT ;  /* 0x000000470300720c */ /* 0x000fe20003fa4070 */
[----:B------:R-:W-:Y:S02]  /*78d0*/  IMAD.MOV.U32 R24, RZ, RZ, R22 ;  /* 0x000000ffff187224 */ /* 0x000fe400078e0016 */
[----:B------:R-:W-:Y:S02]  /*78e0*/  IMAD R10, R64, 0x1e, RZ ;  /* 0x0000001e400a7824 */ /* 0x000fe400078e02ff */
[----:B------:R-:W-:Y:S02]  /*78f0*/  IMAD.MOV.U32 R25, RZ, RZ, R19 ;  /* 0x000000ffff197224 */ /* 0x000fe400078e0013 */
[----:B------:R-:W-:-:S04]  /*7900*/  IMAD.MOV.U32 R22, RZ, RZ, R18 ;  /* 0x000000ffff167224 */ /* 0x000fc800078e0012 */
[----:B------:R-:W-:Y:S01]  /*7910*/  @!P6 IMAD.IADD R70, R70, 0x1, -R3 ;  /* 0x000000014646e824 */ /* 0x000fe200078e0a03 */
[----:B------:R-:W-:Y:S01]  /*7920*/  ISETP.GE.U32.AND P6, PT, R69, 0x7fffff62, PT ;  /* 0x7fffff624500780c */ /* 0x000fe20003fc6070 */
[----:B------:R-:W-:Y:S01]  /*7930*/  IMAD.MOV.U32 R19, RZ, RZ, R23 ;  /* 0x000000ffff137224 */ /* 0x000fe200078e0017 */
[----:B------:R-:W-:Y:S01]  /*7940*/  MOV R23, R80 ;  /* 0x0000005000177202 */ /* 0x000fe20000000f00 */
[----:B------:R-:W-:Y:S02]  /*7950*/  IMAD.MOV.U32 R18, RZ, RZ, R20 ;  /* 0x000000ffff127224 */ /* 0x000fe400078e0014 */
[----:B------:R-:W-:Y:S01]  /*7960*/  IMAD.MOV.U32 R20, RZ, RZ, R81 ;  /* 0x000000ffff147224 */ /* 0x000fe200078e0051 */
[----:B------:R-:W-:Y:S01]  /*7970*/  PRMT R78, RZ, 0x7610, R78 ;  /* 0x00007610ff4e7816 */ /* 0x000fe2000000004e */
[----:B------:R-:W-:Y:S01]  /*7980*/  IMAD.WIDE R80, R10, 0x2, R62 ;  /* 0x000000020a507825 */ /* 0x000fe200078e023e */
[----:B------:R1:W-:Y:S03]  /*7990*/  STL.64 [R1+0x5c8], R28 ;  /* 0x0005c81c01007387 */ /* 0x0003e60000100a00 */
[----:B------:R-:W-:Y:S01]  /*79a0*/  @!P5 IMAD.IADD R71, R71, 0x1, -R3 ;  /* 0x000000014747d824 */ /* 0x000fe200078e0a03 */
[----:B------:R4:W-:Y:S01]  /*79b0*/  STL.64 [R1+0x4d8], R80 ;  /* 0x0004d85001007387 */ /* 0x0009e20000100a00 */
[----:B------:R-:W-:-:S03]  /*79c0*/  VIADD R72, R58, 0xffffffe8 ;  /* 0xffffffe83a487836 */ /* 0x000fc60000000000 */
[----:B------:R-:W3:Y:S04]  /*79d0*/  @!P6 LDG.E.U16 R78, desc[UR20][R80.64] ;  /* 0x00000014504ee981 */ /* 0x000ee8000c1e1500 */
[----:B-1----:R-:W3:Y:S04]  /*79e0*/  LDL.LU R28, [R1+0x1730] ;  /* 0x00173000011c7983 */ /* 0x002ee80000300800 */
[----:B------:R0:W-:Y:S04]  /*79f0*/  STL.64 [R1+0x5c0], R76 ;  /* 0x0005c04c01007387 */ /* 0x0001e80000100a00 */
[----:B----4-:R-:W4:Y:S01]  /*7a00*/  LDL.LU.64 R80, [R1+0x1728] ;  /* 0x0017280001507983 */ /* 0x010f220000300a00 */
[----:B------:R-:W-:Y:S01]  /*7a10*/  IMAD R73, R64, 0x17, RZ ;  /* 0x0000001740497824 */ /* 0x000fe200078e02ff */
[----:B------:R-:W-:-:S03]  /*7a20*/  PRMT R12, RZ, 0x7610, R12 ;  /* 0x00007610ff0c7816 */ /* 0x000fc6000000000c */
[----:B0-----:R-:W-:Y:S01]  /*7a30*/  IMAD.WIDE R76, R73, 0x2, R60 ;  /* 0x00000002494c7825 */ /* 0x001fe200078e023c */
[----:B------:R-:W-:Y:S01]  /*7a40*/  PRMT R13, RZ, 0x7610, R13 ;  /* 0x00007610ff0d7816 */ /* 0x000fe2000000000d */
[----:B--2---:R0:W-:Y:S02]  /*7a50*/  STL [R1+0x9a8], R27 ;  /* 0x0009a81b01007387 */ /* 0x0041e40000100800 */
[----:B0-----:R-:W-:-:S04]  /*7a60*/  IMAD.MOV.U32 R27, RZ, RZ, R71 ;  /* 0x000000ffff1b7224 */ /* 0x001fc800078e0047 */
[----:B------:R-:W-:Y:S01]  /*7a70*/  @!P0 IMAD.MOV R27, RZ, RZ, -R27 ;  /* 0x000000ffff1b8224 */ /* 0x000fe200078e0a1b */
[----:B------:R-:W-:Y:S01]  /*7a80*/  ISETP.GE.U32.AND P0, PT, R72, 0x7fffff69, PT ;  /* 0x7fffff694800780c */ /* 0x000fe20003f06070 */
[----:B---3--:R0:W-:Y:S02]  /*7a90*/  STL [R1+0x9a4], R26 ;  /* 0x0009a41a01007387 */ /* 0x0081e40000100800 */
[----:B0-----:R-:W-:-:S10]  /*7aa0*/  IMAD.MOV.U32 R26, RZ, RZ, R70 ;  /* 0x000000ffff1a7224 */ /* 0x001fd400078e0046 */
[----:B------:R0:W2:Y:S01]  /*7ab0*/  @!P0 LDG.E.U16 R12, desc[UR20][R76.64] ;  /* 0x000000144c0c8981 */ /* 0x0000a2000c1e1500 */
[----:B------:R-:W-:-:S03]  /*7ac0*/  @!P4 IMAD.MOV R26, RZ, RZ, -R26 ;  /* 0x000000ffff1ac224 */ /* 0x000fc600078e0a1a */
[----:B------:R1:W-:Y:S04]  /*7ad0*/  STL [R1+0x870], R27 ;  /* 0x0008701b01007387 */ /* 0x0003e80000100800 */
[----:B------:R3:W-:Y:S01]  /*7ae0*/  STL [R1+0x86c], R26 ;  /* 0x00086c1a01007387 */ /* 0x0007e20000100800 */
[----:B-1----:R-:W-:Y:S02]  /*7af0*/  IMAD.MOV.U32 R27, RZ, RZ, R16 ;  /* 0x000000ffff1b7224 */ /* 0x002fe400078e0010 */
[----:B------:R-:W-:Y:S02]  /*7b00*/  IMAD.MOV.U32 R16, RZ, RZ, R85 ;  /* 0x000000ffff107224 */ /* 0x000fe400078e0055 */
[----:B---3--:R-:W-:Y:S02]  /*7b10*/  IMAD.MOV.U32 R26, RZ, RZ, R84 ;  /* 0x000000ffff1a7224 */ /* 0x008fe400078e0054 */
[----:B------:R-:W-:-:S05]  /*7b20*/  IMAD.WIDE R84, R73, 0x2, R62 ;  /* 0x0000000249547825 */ /* 0x000fca00078e023e */
[----:B------:R-:W3:Y:S01]  /*7b30*/  @!P0 LDG.E.U16 R13, desc[UR20][R84.64] ;  /* 0x00000014540d8981 */ /* 0x000ee2000c1e1500 */
[----:B------:R-:W-:-:S04]  /*7b40*/  IMAD.HI.U32 R67, R2, R66, RZ ;  /* 0x0000004202437227 */ /* 0x000fc800078e00ff */
[----:B------:R-:W-:-:S04]  /*7b50*/  IMAD.MOV R67, RZ, RZ, -R67 ;  /* 0x000000ffff437224 */ /* 0x000fc800078e0a43 */
[----:B------:R-:W-:Y:S02]  /*7b60*/  IMAD R66, R3, R67, R66 ;  /* 0x0000004303427224 */ /* 0x000fe400078e0242 */
[----:B------:R-:W-:-:S03]  /*7b70*/  VIADD R67, R0, 0x9 ;  /* 0x0000000900437836 */ /* 0x000fc60000000000 */
[----:B------:R-:W-:Y:S02]  /*7b80*/  ISETP.GT.U32.AND P5, PT, R3, R66, PT ;  /* 0x000000420300720c */ /* 0x000fe40003fa4070 */
[----:B------:R-:W-:-:S05]  /*7b90*/  IABS R68, R67 ;  /* 0x0000004300447213 */ /* 0x000fca0000000000 */
[----:B------:R-:W-:-:S04]  /*7ba0*/  IMAD.HI.U32 R69, R2, R68, RZ ;  /* 0x0000004402457227 */ /* 0x000fc800078e00ff */
[----:B------:R-:W-:Y:S02]  /*7bb0*/  IMAD.MOV R69, RZ, RZ, -R69 ;  /* 0x000000ffff457224 */ /* 0x000fe400078e0a45 */
[----:B------:R-:W-:Y:S01]  /*7bc0*/  @!P5 IMAD.IADD R66, R66, 0x1, -R3 ;  /* 0x000000014242d824 */ /* 0x000fe200078e0a03 */
[----:B------:R-:W-:Y:S01]  /*7bd0*/  ISETP.GE.AND P5, PT, R67, RZ, PT ;  /* 0x000000ff4300720c */ /* 0x000fe20003fa6270 */
[----:B------:R-:W-:-:S05]  /*7be0*/  IMAD R67, R3, R69, R68 ;  /* 0x0000004503437224 */ /* 0x000fca00078e0244 */
[C---:B------:R-:W-:Y:S02]  /*7bf0*/  ISETP.GT.U32.AND P4, PT, R3.reuse, R67, PT ;  /* 0x000000430300720c */ /* 0x040fe40003f84070 */
[----:B------:R-:W-:Y:S01]  /*7c00*/  ISETP.GT.U32.AND P2, PT, R3, R66, PT ;  /* 0x000000420300720c */ /* 0x000fe20003f44070 */
[C---:B------:R-:W-:Y:S02]  /*7c10*/  VIADD R68, R0.reuse, 0xa ;  /* 0x0000000a00447836 */ /* 0x040fe40000000000 */
[----:B------:R-:W-:-:S03]  /*7c20*/  VIADD R69, R0, 0xb ;  /* 0x0000000b00457836 */ /* 0x000fc60000000000 */
[----:B------:R-:W-:Y:S01]  /*7c30*/  IABS R70, R68 ;  /* 0x0000004400467213 */ /* 0x000fe20000000000 */
[----:B------:R1:W-:Y:S01]  /*7c40*/  STL.64 [R1+0x548], R84 ;  /* 0x0005485401007387 */ /* 0x0003e20000100a00 */
[----:B------:R-:W-:-:S03]  /*7c50*/  IABS R71, R69 ;  /* 0x0000004500477213 */ /* 0x000fc60000000000 */
[--C-:B------:R-:W-:Y:S01]  /*7c60*/  @!P4 IMAD.IADD R67, R67, 0x1, -R3.reuse ;  /* 0x000000014343c824 */ /* 0x100fe200078e0a03 */
[----:B------:R0:W-:Y:S01]  /*7c70*/  STL.64 [R1+0x540], R76 ;  /* 0x0005404c01007387 */ /* 0x0001e20000100a00 */
[----:B------:R-:W-:Y:S02]  /*7c80*/  @!P2 IMAD.IADD R66, R66, 0x1, -R3 ;  /* 0x000000014242a824 */ /* 0x000fe400078e0a03 */
[----:B------:R-:W-:Y:S01]  /*7c90*/  IMAD.HI.U32 R72, R2, R70, RZ ;  /* 0x0000004602487227 */ /* 0x000fe200078e00ff */
[----:B------:R-:W-:Y:S02]  /*7ca0*/  ISETP.GT.U32.AND P0, PT, R3, R67, PT ;  /* 0x000000430300720c */ /* 0x000fe40003f04070 */
[----:B------:R-:W-:Y:S01]  /*7cb0*/  ISETP.GE.AND P2, PT, R68, RZ, PT ;  /* 0x000000ff4400720c */ /* 0x000fe20003f46270 */
[----:B-1----:R-:W4:Y:S01]  /*7cc0*/  LDL.LU.64 R84, [R1+0x1720] ;  /* 0x0017200001547983 */ /* 0x002f220000300a00 */
[----:B------:R-:W-:Y:S02]  /*7cd0*/  IMAD.MOV.U32 R68, RZ, RZ, R71 ;  /* 0x000000ffff447224 */ /* 0x000fe400078e0047 */
[----:B------:R-:W-:Y:S01]  /*7ce0*/  IMAD.MOV R72, RZ, RZ, -R72 ;  /* 0x000000ffff487224 */ /* 0x000fe200078e0a48 */
[----:B------:R-:W-:Y:S01]  /*7cf0*/  ISETP.GE.AND P4, PT, R69, RZ, PT ;  /* 0x000000ff4500720c */ /* 0x000fe20003f86270 */
[----:B------:R-:W-:-:S04]  /*7d00*/  IMAD.HI.U32 R71, R2, R68, RZ ;  /* 0x0000004402477227 */ /* 0x000fc800078e00ff */
[----:B------:R-:W-:Y:S02]  /*7d10*/  IMAD R69, R3, R72, R70 ;  /* 0x0000004803457224 */ /* 0x000fe400078e0246 */
[----:B------:R-:W-:Y:S02]  /*7d20*/  IMAD.MOV R71, RZ, RZ, -R71 ;  /* 0x000000ffff477224 */ /* 0x000fe400078e0a47 */
[C---:B0-----:R-:W-:Y:S02]  /*7d30*/  VIADD R77, R0.reuse, 0xe ;  /* 0x0000000e004d7836 */ /* 0x041fe40000000000 */
[----:B------:R-:W-:Y:S02]  /*7d40*/  VIADD R76, R0, 0xf ;  /* 0x0000000f004c7836 */ /* 0x000fe40000000000 */
[----:B------:R-:W-:Y:S02]  /*7d50*/  @!P0 IMAD.IADD R67, R67, 0x1, -R3 ;  /* 0x0000000143438824 */ /* 0x000fe400078e0a03 */
[----:B------:R-:W-:Y:S01]  /*7d60*/  IMAD R68, R3, R71, R68 ;  /* 0x0000004703447224 */ /* 0x000fe200078e0244 */
[----:B------:R-:W-:-:S02]  /*7d70*/  IABS R71, R77 ;  /* 0x0000004d00477213 */ /* 0x000fc40000000000 */
[----:B------:R-:W-:Y:S01]  /*7d80*/  IABS R73, R76 ;  /* 0x0000004c00497213 */ /* 0x000fe20000000000 */
[----:B------:R-:W-:-:S04]  /*7d90*/  IMAD.MOV.U32 R29, RZ, RZ, R16 ;  /* 0x000000ffff1d7224 */ /* 0x000fc800078e0010 */
[----:B------:R-:W-:Y:S01]  /*7da0*/  IMAD.HI.U32 R16, R2, R73, RZ ;  /* 0x0000004902107227 */ /* 0x000fe200078e00ff */
[----:B------:R-:W-:-:S04]  /*7db0*/  @!UP1 UIADD3 UR8, UPT, UPT, -UR8, 0x100000, URZ ;  /* 0x0010000008089890 */ /* 0x000fc8000fffe1ff */
[----:B------:R-:W-:Y:S02]  /*7dc0*/  @!UP1 USHF.L.U32 UR9, UR8, 0xb, URZ ;  /* 0x0000000b08099899 */ /* 0x000fe400080006ff */
[----:B------:R-:W-:Y:S01]  /*7dd0*/  @!UP1 USHF.L.U32 UR8, UR8, 0x1, URZ ;  /* 0x0000000108089899 */ /* 0x000fe200080006ff */
[----:B------:R-:W-:-:S04]  /*7de0*/  IMAD R90, R90, 0x80, R90 ;  /* 0x000000805a5a7824 */ /* 0x000fc800078e025a */
[----:B------:R-:W-:Y:S01]  /*7df0*/  IMAD.SHL.U32 R90, R90, 0x2, RZ ;  /* 0x000000025a5a7824 */ /* 0x000fe200078e00ff */
[----:B------:R-:W-:-:S04]  /*7e00*/  VOTEU.ALL UP1, P1 ;  /* 0x0000000000ff7886 */ /* 0x000fc80000820000 */
[----:B------:R-:W-:Y:S02]  /*7e10*/  LOP3.LUT R90, R90, 0x407e, RZ, 0xc0, !PT ;  /* 0x0000407e5a5a7812 */ /* 0x000fe400078ec0ff */
[----:B------:R0:W1:Y:S03]  /*7e20*/  @!UP1 SYNCS.EXCH.64 URZ, [UR4+0x30008], UR8 ;  /* 0x0300080804ff95b2 */ /* 0x0000660008000100 */
[----:B------:R-:W-:Y:S04]  /*7e30*/  STS.U16 [R90+UR4], R20 ;  /* 0x000000145a007988 */ /* 0x000fe80008000404 */
[----:B------:R-:W-:Y:S04]  /*7e40*/  STS.U16 [R90+UR4+0x9000], R21 ;  /* 0x009000155a007988 */ /* 0x000fe80008000404 */
[----:B------:R-:W-:Y:S01]  /*7e50*/  STS.U16 [R90+UR4+0x1400], R30 ;  /* 0x0014001e5a007988 */ /* 0x000fe20008000404 */
[----:B------:R-:W-:Y:S01]  /*7e60*/  PRMT R7, RZ, 0x7610, R7 ;  /* 0x00007610ff077816 */ /* 0x000fe20000000007 */
[----:B0-----:R-:W0:Y:S02]  /*7e70*/  LDCU UR8, c[0x0][0x3b0] ;  /* 0x00007600ff0877ac */ /* 0x001e240008000800 */
[----:B--2---:R2:W-:Y:S01]  /*7e80*/  STL [R1+0x99c], R12 ;  /* 0x00099c0c01007387 */ /* 0x0045e20000100800 */
[----:B------:R-:W-:Y:S01]  /*7e90*/  PRMT R14, RZ, 0x7610, R14 ;  /* 0x00007610ff0e7816 */ /* 0x000fe2000000000e */
[----:B------:R-:W0:Y:S01]  /*7ea0*/  LDCU UR9, c[0x0][0x3b0] ;  /* 0x00007600ff0977ac */ /* 0x000e220008000800 */
[----:B--2---:R-:W-:-:S02]  /*7eb0*/  IMAD.MOV.U32 R12, RZ, RZ, R66 ;  /* 0x000000ffff0c7224 */ /* 0x004fc400078e0042 */
[----:B------:R-:W-:Y:S02]  /*7ec0*/  VIADD R66, R0, 0xc ;  /* 0x0000000c00427836 */ /* 0x000fe40000000000 */
[----:B------:R-:W-:-:S03]  /*7ed0*/  @!P3 IMAD.MOV R12, RZ, RZ, -R12 ;  /* 0x000000ffff0cb224 */ /* 0x000fc600078e0a0c */
[----:B------:R-:W-:Y:S02]  /*7ee0*/  ISETP.GE.AND P3, PT, R66, RZ, PT ;  /* 0x000000ff4200720c */ /* 0x000fe40003f66270 */
[----:B------:R-:W-:Y:S01]  /*7ef0*/  IABS R70, R66 ;  /* 0x0000004200467213 */ /* 0x000fe20000000000 */
[----:B------:R-:W-:Y:S01]  /*7f00*/  VIADD R66, R0, 0xd ;  /* 0x0000000d00427836 */ /* 0x000fe20000000000 */
[----:B------:R-:W-:Y:S04]  /*7f10*/  STL [R1+0x868], R12 ;  /* 0x0008680c01007387 */ /* 0x000fe80000100800 */
[----:B------:R-:W-:Y:S02]  /*7f20*/  ISETP.GE.AND P0, PT, R66, RZ, PT ;  /* 0x000000ff4200720c */ /* 0x000fe40003f06270 */
[----:B------:R-:W-:Y:S01]  /*7f30*/  IABS R72, R66 ;  /* 0x0000004200487213 */ /* 0x000fe20000000000 */
[----:B------:R-:W-:Y:S01]  /*7f40*/  IMAD.HI.U32 R66, R2, R70, RZ ;  /* 0x0000004602427227 */ /* 0x000fe200078e00ff */
[----:B---3--:R2:W-:Y:S03]  /*7f50*/  STL [R1+0x9a0], R13 ;  /* 0x0009a00d01007387 */ /* 0x0085e60000100800 */
[----:B------:R-:W-:-:S02]  /*7f60*/  IMAD.MOV R66, RZ, RZ, -R66 ;  /* 0x000000ffff427224 */ /* 0x000fc400078e0a42 */
[----:B------:R-:W-:-:S04]  /*7f70*/  IMAD.HI.U32 R75, R2, R72, RZ ;  /* 0x00000048024b7227 */ /* 0x000fc800078e00ff */
[----:B--2---:R-:W-:Y:S02]  /*7f80*/  IMAD.MOV.U32 R13, RZ, RZ, R19 ;  /* 0x000000ffff0d7224 */ /* 0x004fe400078e0013 */
[----:B------:R-:W-:Y:S02]  /*7f90*/  IMAD.MOV.U32 R19, RZ, RZ, R18 ;  /* 0x000000ffff137224 */ /* 0x000fe400078e0012 */
[----:B------:R-:W-:-:S04]  /*7fa0*/  IMAD.HI.U32 R18, R2, R71, RZ ;  /* 0x0000004702127227 */ /* 0x000fc800078e00ff */
[C---:B------:R-:W-:Y:S02]  /*7fb0*/  IMAD R66, R3.reuse, R66, R70 ;  /* 0x0000004203427224 */ /* 0x040fe400078e0246 */
[----:B------:R-:W-:Y:S01]  /*7fc0*/  IMAD.MOV R70, RZ, RZ, -R75 ;  /* 0x000000ffff467224 */ /* 0x000fe200078e0a4b */
[----:B------:R-:W-:Y:S01]  /*7fd0*/  IADD3 R75, PT, PT, -R18, RZ, RZ ;  /* 0x000000ff124b7210 */ /* 0x000fe20007ffe1ff */
[----:B------:R-:W-:Y:S02]  /*7fe0*/  IMAD.MOV R18, RZ, RZ, -R16 ;  /* 0x000000ffff127224 */ /* 0x000fe400078e0a10 */
[----:B------:R-:W-:Y:S02]  /*7ff0*/  IMAD.MOV.U32 R12, RZ, RZ, R22 ;  /* 0x000000ffff0c7224 */ /* 0x000fe400078e0016 */
[----:B------:R-:W-:Y:S02]  /*8000*/  IMAD.MOV.U32 R22, RZ, RZ, R19 ;  /* 0x000000ffff167224 */ /* 0x000fe400078e0013 */
[C---:B------:R-:W-:Y:S01]  /*8010*/  IMAD R72, R3.reuse, R70, R72 ;  /* 0x0000004603487224 */ /* 0x040fe200078e0248 */
[----:B------:R-:W2:Y:S01]  /*8020*/  LDL.LU R19, [R1+0x7e8] ;  /* 0x0007e80001137983 */ /* 0x000ea20000300800 */
[----:B------:R-:W-:-:S02]  /*8030*/  IMAD R70, R3, R18, R73 ;  /* 0x0000001203467224 */ /* 0x000fc400078e0249 */
[----:B------:R-:W-:Y:S01]  /*8040*/  IMAD.MOV.U32 R16, RZ, RZ, R23 ;  /* 0x000000ffff107224 */ /* 0x000fe200078e0017 */
[----:B------:R-:W3:Y:S01]  /*8050*/  LDL.LU R18, [R1+0x7e4] ;  /* 0x0007e40001127983 */ /* 0x000ee20000300800 */
[----:B------:R-:W-:Y:S02]  /*8060*/  IMAD R71, R3, R75, R71 ;  /* 0x0000004b03477224 */ /* 0x000fe400078e0247 */
[----:B------:R-:W-:Y:S01]  /*8070*/  IMAD.MOV.U32 R75, RZ, RZ, R92 ;  /* 0x000000ffff4b7224 */ /* 0x000fe200078e005c */
[----:B------:R-:W2:Y:S04]  /*8080*/  LDL.LU R23, [R1+0x7e0] ;  /* 0x0007e00001177983 */ /* 0x000ea80000300800 */
[----:B------:R-:W2:Y:S04]  /*8090*/  LDL.LU R92, [R1+0x7dc] ;  /* 0x0007dc00015c7983 */ /* 0x000ea80000300800 */
[----:B------:R-:W3:Y:S04]  /*80a0*/  LDL.LU R20, [R1+0x7d8] ;  /* 0x0007d80001147983 */ /* 0x000ee80000300800 */
[----:B------:R-:W3:Y:S04]  /*80b0*/  LDL.LU R21, [R1+0x7d4] ;  /* 0x0007d40001157983 */ /* 0x000ee80000300800 */
[----:B------:R-:W3:Y:S04]  /*80c0*/  LDL.LU R30, [R1+0x7d0] ;  /* 0x0007d000011e7983 */ /* 0x000ee80000300800 */
[----:B------:R0:W-:Y:S04]  /*80d0*/  STS.U16 [R90+UR4+0x9400], R86 ;  /* 0x009400565a007988 */ /* 0x0001e80008000404 */
[----:B------:R1:W-:Y:S04]  /*80e0*/  STS.U16 [R90+UR4+0x1800], R87 ;  /* 0x001800575a007988 */ /* 0x0003e80008000404 */
[----:B------:R4:W-:Y:S04]  /*80f0*/  STS.U16 [R90+UR4+0x9800], R89 ;  /* 0x009800595a007988 */ /* 0x0009e80008000404 */
[----:B0-----:R-:W3:Y:S04]  /*8100*/  LDL.LU R86, [R1+0x7bc] ;  /* 0x0007bc0001567983 */ /* 0x001ee80000300800 */
[----:B-1----:R-:W3:Y:S04]  /*8110*/  LDL.LU R87, [R1+0x7b8] ;  /* 0x0007b80001577983 */ /* 0x002ee80000300800 */
[----:B----4-:R-:W4:Y:S04]  /*8120*/  LDL.LU R89, [R1+0x7b4] ;  /* 0x0007b40001597983 */ /* 0x010f280000300800 */
[----:B------:R0:W-:Y:S04]  /*8130*/  STS.U16 [R90+UR4+0x2000], R88 ;  /* 0x002000585a007988 */ /* 0x0001e80008000404 */
[----:B------:R1:W-:Y:S04]  /*8140*/  STS.U16 [R90+UR4+0xa000], R91 ;  /* 0x00a0005b5a007988 */ /* 0x0003e80008000404 */
[----:B------:R1:W-:Y:S04]  /*8150*/  STS.U16 [R90+UR4+0x8000], R75 ;  /* 0x0080004b5a007988 */ /* 0x0003e80008000404 */
[----:B0-----:R-:W4:Y:S04]  /*8160*/  LDL.LU R88, [R1+0x850] ;  /* 0x0008500001587983 */ /* 0x001f280000300800 */
[----:B-1----:R-:W4:Y:S04]  /*8170*/  LDL.LU R91, [R1+0x84c] ;  /* 0x00084c00015b7983 */ /* 0x002f280000300800 */
[----:B------:R-:W4:Y:S04]  /*8180*/  LDL.LU R75, [R1+0x848] ;  /* 0x00084800014b7983 */ /* 0x000f280000300800 */
[----:B------:R-:W-:Y:S04]  /*8190*/  STS.U16 [R90+UR4+0x400], R13 ;  /* 0x0004000d5a007988 */ /* 0x000fe80008000404 */
        /* <DEDUP_REMOVED lines=8> */
[----:B--2---:R0:W-:Y:S04]  /*8220*/  STS.U16 [R90+UR4+0xa800], R92 ;  /* 0x00a8005c5a007988 */ /* 0x0041e80008000404 */
[----:B0-----:R-:W2:Y:S04]  /*8230*/  LDL.LU R92, [R1+0x844] ;  /* 0x00084400015c7983 */ /* 0x001ea80000300800 */
[----:B------:R-:W2:Y:S04]  /*8240*/  LDL.LU R13, [R1+0x82c] ;  /* 0x00082c00010d7983 */ /* 0x000ea80000300800 */
[----:B------:R-:W2:Y:S04]  /*8250*/  LDL.LU R12, [R1+0x828] ;  /* 0x00082800010c7983 */ /* 0x000ea80000300800 */
[----:B------:R-:W2:Y:S04]  /*8260*/  LDL.LU R29, [R1+0x824] ;  /* 0x00082400011d7983 */ /* 0x000ea80000300800 */
[----:B------:R-:W2:Y:S04]  /*8270*/  LDL.LU R26, [R1+0x820] ;  /* 0x00082000011a7983 */ /* 0x000ea80000300800 */
[----:B------:R-:W2:Y:S04]  /*8280*/  LDL.LU R27, [R1+0x7fc] ;  /* 0x0007fc00011b7983 */ /* 0x000ea80000300800 */
[----:B------:R-:W2:Y:S04]  /*8290*/  LDL.LU R24, [R1+0x7f8] ;  /* 0x0007f80001187983 */ /* 0x000ea80000300800 */
[----:B------:R-:W2:Y:S04]  /*82a0*/  LDL.LU R25, [R1+0x7f4] ;  /* 0x0007f40001197983 */ /* 0x000ea80000300800 */
[----:B------:R-:W2:Y:S04]  /*82b0*/  LDL.LU R16, [R1+0x7f0] ;  /* 0x0007f00001107983 */ /* 0x000ea80000300800 */
[----:B---3--:R0:W-:Y:S04]  /*82c0*/  STS.U16 [R90+UR4+0x2c00], R20 ;  /* 0x002c00145a007988 */ /* 0x0081e80008000404 */
[----:B------:R-:W3:Y:S04]  /*82d0*/  LDL.LU R22, [R1+0x7cc] ;  /* 0x0007cc0001167983 */ /* 0x000ee80000300800 */
[----:B------:R1:W-:Y:S04]  /*82e0*/  STS.U16 [R90+UR4+0x2400], R19 ;  /* 0x002400135a007988 */ /* 0x0003e80008000404 */
[----:B0-----:R-:W3:Y:S04]  /*82f0*/  LDL.LU R20, [R1+0x7c8] ;  /* 0x0007c80001147983 */ /* 0x001ee80000300800 */
[----:B------:R0:W-:Y:S04]  /*8300*/  STS.U16 [R90+UR4+0x3000], R30 ;  /* 0x0030001e5a007988 */ /* 0x0001e80008000404 */
[----:B-1----:R-:W3:Y:S04]  /*8310*/  LDL.LU R19, [R1+0x7c4] ;  /* 0x0007c40001137983 */ /* 0x002ee80000300800 */
[----:B0-----:R-:W3:Y:S04]  /*8320*/  LDL.LU R30, [R1+0x7c0] ;  /* 0x0007c000011e7983 */ /* 0x001ee80000300800 */
[----:B------:R0:W-:Y:S04]  /*8330*/  STS.U16 [R90+UR4+0xa400], R18 ;  /* 0x00a400125a007988 */ /* 0x0001e80008000404 */
[----:B------:R1:W-:Y:S04]  /*8340*/  STS.U16 [R90+UR4+0x2800], R23 ;  /* 0x002800175a007988 */ /* 0x0003e80008000404 */
[----:B------:R4:W-:Y:S04]  /*8350*/  STS.U16 [R90+UR4+0xac00], R21 ;  /* 0x00ac00155a007988 */ /* 0x0009e80008000404 */
[----:B0-----:R-:W3:Y:S04]  /*8360*/  LDL.LU R18, [R1+0x7b0] ;  /* 0x0007b00001127983 */ /* 0x001ee80000300800 */
[----:B-1----:R-:W3:Y:S04]  /*8370*/  LDL.LU R23, [R1+0x7ac] ;  /* 0x0007ac0001177983 */ /* 0x002ee80000300800 */
[----:B------:R0:W-:Y:S04]  /*8380*/  STS.U16 [R90+UR4+0xb000], R86 ;  /* 0x00b000565a007988 */ /* 0x0001e80008000404 */
[----:B----4-:R-:W4:Y:S04]  /*8390*/  LDL.LU R21, [R1+0x7a8] ;  /* 0x0007a80001157983 */ /* 0x010f280000300800 */
[----:B------:R1:W-:Y:S04]  /*83a0*/  STS.U16 [R90+UR4+0x3400], R87 ;  /* 0x003400575a007988 */ /* 0x0003e80008000404 */
[----:B0-----:R-:W4:Y:S04]  /*83b0*/  LDL.LU R86, [R1+0x7a4] ;  /* 0x0007a40001567983 */ /* 0x001f280000300800 */
[----:B------:R0:W-:Y:S04]  /*83c0*/  STS.U16 [R90+UR4+0xb400], R89 ;  /* 0x00b400595a007988 */ /* 0x0001e80008000404 */
[----:B------:R0:W-:Y:S04]  /*83d0*/  STS.U16 [R90+UR4+0x3800], R88 ;  /* 0x003800585a007988 */ /* 0x0001e80008000404 */
[----:B-1----:R-:W4:Y:S01]  /*83e0*/  LDL.LU R87, [R1+0x7a0] ;  /* 0x0007a00001577983 */ /* 0x002f220000300800 */
[----:B0-----:R-:W-:-:S03]  /*83f0*/  LOP3.LUT R89, R90, 0x10, RZ, 0x3c, !PT ;  /* 0x000000105a597812 */ /* 0x001fc600078e3cff */
[----:B------:R0:W-:Y:S04]  /*8400*/  STS.U16 [R90+UR4+0xb800], R91 ;  /* 0x00b8005b5a007988 */ /* 0x0001e80008000404 */
[----:B------:R-:W4:Y:S04]  /*8410*/  LDL.LU R88, [R1+0x79c] ;  /* 0x00079c0001587983 */ /* 0x000f280000300800 */
[----:B0-----:R-:W4:Y:S04]  /*8420*/  LDL.LU R91, [R1+0x798] ;  /* 0x00079800015b7983 */ /* 0x001f280000300800 */
[----:B------:R-:W-:Y:S04]  /*8430*/  STS.U16 [R90+UR4+0x3c00], R75 ;  /* 0x003c004b5a007988 */ /* 0x000fe80008000404 */
[----:B--2---:R0:W-:Y:S04]  /*8440*/  STS.U16 [R90+UR4+0xbc00], R92 ;  /* 0x00bc005c5a007988 */ /* 0x0041e80008000404 */
[----:B------:R-:W-:Y:S04]  /*8450*/  STS.U16 [R89+UR4+0x480], R13 ;  /* 0x0004800d59007988 */ /* 0x000fe80008000404 */
[----:B0-----:R-:W2:Y:S04]  /*8460*/  LDL.LU R92, [R1+0x794] ;  /* 0x00079400015c7983 */ /* 0x001ea80000300800 */
[----:B------:R-:W-:Y:S04]  /*8470*/  STS.U16 [R89+UR4+0x8480], R12 ;  /* 0x0084800c59007988 */ /* 0x000fe80008000404 */
[----:B------:R-:W-:Y:S04]  /*8480*/  STS.U16 [R89+UR4+0x880], R29 ;  /* 0x0008801d59007988 */ /* 0x000fe80008000404 */
[----:B------:R-:W-:Y:S04]  /*8490*/  STS.U16 [R89+UR4+0x8880], R26 ;  /* 0x0088801a59007988 */ /* 0x000fe80008000404 */
[----:B------:R-:W-:Y:S04]  /*84a0*/  STS.U16 [R89+UR4+0xc80], R27 ;  /* 0x000c801b59007988 */ /* 0x000fe80008000404 */
[----:B------:R-:W-:Y:S04]  /*84b0*/  STS.U16 [R89+UR4+0x8c80], R24 ;  /* 0x008c801859007988 */ /* 0x000fe80008000404 */
[----:B------:R-:W-:Y:S04]  /*84c0*/  STS.U16 [R89+UR4+0x1080], R25 ;  /* 0x0010801959007988 */ /* 0x000fe80008000404 */
[----:B------:R-:W-:Y:S04]  /*84d0*/  STS.U16 [R89+UR4+0x9080], R16 ;  /* 0x0090801059007988 */ /* 0x000fe80008000404 */
[----:B---3--:R-:W-:Y:S04]  /*84e0*/  STS.U16 [R89+UR4+0x1480], R22 ;  /* 0x0014801659007988 */ /* 0x008fe80008000404 */
[----:B------:R0:W-:Y:S04]  /*84f0*/  STS.U16 [R89+UR4+0x9480], R20 ;  /* 0x0094801459007988 */ /* 0x0001e80008000404 */
[----:B------:R-:W-:Y:S04]  /*8500*/  STS.U16 [R89+UR4+0x1880], R19 ;  /* 0x0018801359007988 */ /* 0x000fe80008000404 */
[----:B0-----:R-:W3:Y:S04]  /*8510*/  LDL.LU R20, [R1+0x790] ;  /* 0x0007900001147983 */ /* 0x001ee80000300800 */
[----:B------:R-:W3:Y:S04]  /*8520*/  LDL.LU R16, [R1+0x78c] ;  /* 0x00078c0001107983 */ /* 0x000ee80000300800 */
[----:B------:R0:W-:Y:S04]  /*8530*/  STS.U16 [R89+UR4+0x9880], R30 ;  /* 0x0098801e59007988 */ /* 0x0001e80008000404 */
[----:B0-----:R-:W3:Y:S04]  /*8540*/  LDL.LU R30, [R1+0x788] ;  /* 0x00078800011e7983 */ /* 0x001ee80000300800 */
[----:B------:R-:W3:Y:S04]  /*8550*/  LDL.LU R22, [R1+0x784] ;  /* 0x0007840001167983 */ /* 0x000ee80000300800 */
[----:B------:R0:W-:Y:S04]  /*8560*/  STS.U16 [R89+UR4+0x1c80], R18 ;  /* 0x001c801259007988 */ /* 0x0001e80008000404 */
[----:B------:R-:W3:Y:S04]  /*8570*/  LDL.LU R19, [R1+0x780] ;  /* 0x0007800001137983 */ /* 0x000ee80000300800 */
[----:B------:R1:W-:Y:S04]  /*8580*/  STS.U16 [R89+UR4+0x9c80], R23 ;  /* 0x009c801759007988 */ /* 0x0003e80008000404 */
[----:B------:R-:W3:Y:S04]  /*8590*/  LDL.LU R12, [R1+0x77c] ;  /* 0x00077c00010c7983 */ /* 0x000ee80000300800 */
[----:B----4-:R-:W-:Y:S04]  /*85a0*/  STS.U16 [R89+UR4+0x2080], R21 ;  /* 0x0020801559007988 */ /* 0x010fe80008000404 */
[----:B0-----:R-:W4:Y:S04]  /*85b0*/  LDL.LU R18, [R1+0x778] ;  /* 0x0007780001127983 */ /* 0x001f280000300800 */
[----:B------:R0:W-:Y:S04]  /*85c0*/  STS.U16 [R89+UR4+0xa080], R86 ;  /* 0x00a0805659007988 */ /* 0x0001e80008000404 */
[----:B-1----:R-:W4:Y:S04]  /*85d0*/  LDL.LU R23, [R1+0x774] ;  /* 0x0007740001177983 */ /* 0x002f280000300800 */
[----:B------:R1:W-:Y:S04]  /*85e0*/  STS.U16 [R89+UR4+0x2480], R87 ;  /* 0x0024805759007988 */ /* 0x0003e80008000404 */
[----:B0-----:R-:W4:Y:S04]  /*85f0*/  LDL.LU R86, [R1+0x764] ;  /* 0x0007640001567983 */ /* 0x001f280000300800 */
[----:B------:R0:W-:Y:S04]  /*8600*/  STS.U16 [R89+UR4+0xa480], R88 ;  /* 0x00a4805859007988 */ /* 0x0001e80008000404 */
[----:B-1----:R-:W4:Y:S04]  /*8610*/  LDL.LU R87, [R1+0x760] ;  /* 0x0007600001577983 */ /* 0x002f280000300800 */
[----:B------:R1:W-:Y:S04]  /*8620*/  STS.U16 [R89+UR4+0x2880], R91 ;  /* 0x0028805b59007988 */ /* 0x0003e80008000404 */
[----:B0-----:R-:W4:Y:S04]  /*8630*/  LDL.LU R88, [R1+0x770] ;  /* 0x0007700001587983 */ /* 0x001f280000300800 */
[----:B-1----:R-:W4:Y:S04]  /*8640*/  LDL.LU R91, [R1+0x76c] ;  /* 0x00076c00015b7983 */ /* 0x002f280000300800 */
        /* <DEDUP_REMOVED lines=11> */
[----:B------:R-:W-:Y:S04]  /*8700*/  STS.U16 [R89+UR4+0xac80], R16 ;  /* 0x00ac801059007988 */ /* 0x000fe80008000404 */
[----:B0-----:R-:W3:Y:S04]  /*8710*/  LDL.LU R20, [R1+0x444] ;  /* 0x0004440001147983 */ /* 0x001ee80000300800 */
[----:B------:R-:W3:Y:S04]  /*8720*/  LDL.LU R25, [R1+0x3d8] ;  /* 0x0003d80001197983 */ /* 0x000ee80000300800 */
[----:B------:R0:W-:Y:S04]  /*8730*/  STS.U16 [R89+UR4+0x3080], R30 ;  /* 0x0030801e59007988 */ /* 0x0001e80008000404 */
[----:B0-----:R-:W3:Y:S04]  /*8740*/  LDL.LU R30, [R1+0x3d4] ;  /* 0x0003d400011e7983 */ /* 0x001ee80000300800 */
[----:B------:R0:W-:Y:S04]  /*8750*/  STS.U16 [R89+UR4+0xb080], R22 ;  /* 0x00b0801659007988 */ /* 0x0001e80008000404 */
[----:B------:R1:W-:Y:S04]  /*8760*/  STS.U16 [R89+UR4+0x3480], R19 ;  /* 0x0034801359007988 */ /* 0x0003e80008000404 */
[----:B------:R-:W3:Y:S04]  /*8770*/  LDL.LU R16, [R1+0x50] ;  /* 0x0000500001107983 */ /* 0x000ee80000300800 */
[----:B0-----:R-:W3:Y:S04]  /*8780*/  LDL.LU R22, [R1+0x4c] ;  /* 0x00004c0001167983 */ /* 0x001ee80000300800 */
[----:B------:R0:W-:Y:S04]  /*8790*/  STS.U16 [R89+UR4+0xb480], R12 ;  /* 0x00b4800c59007988 */ /* 0x0001e80008000404 */
[----:B-1----:R-:W3:Y:S04]  /*87a0*/  LDL.LU R19, [R1+0x48] ;  /* 0x0000480001137983 */ /* 0x002ee80000300800 */
[----:B----4-:R1:W-:Y:S01]  /*87b0*/  STS.U16 [R89+UR4+0x3880], R18 ;  /* 0x0038801259007988 */ /* 0x0103e20008000404 */
[----:B0-----:R-:W-:-:S03]  /*87c0*/  LOP3.LUT R12, R90, 0x20, RZ, 0x3c, !PT ;  /* 0x000000205a0c7812 */ /* 0x001fc600078e3cff */
[----:B------:R0:W-:Y:S04]  /*87d0*/  STS.U16 [R89+UR4+0xb880], R23 ;  /* 0x00b8801759007988 */ /* 0x0001e80008000404 */
[----:B------:R4:W-:Y:S04]  /*87e0*/  STS.U16 [R89+UR4+0x3c80], R86 ;  /* 0x003c805659007988 */ /* 0x0009e80008000404 */
[----:B-1----:R-:W3:Y:S04]  /*87f0*/  LDL.LU R18, [R1+0x44] ;  /* 0x0000440001127983 */ /* 0x002ee80000300800 */
[----:B0-----:R-:W3:Y:S04]  /*8800*/  LDL.LU R23, [R1+0x40] ;  /* 0x0000400001177983 */ /* 0x001ee80000300800 */
[----:B----4-:R-:W4:Y:S04]  /*8810*/  LDL.LU R86, [R1+0x1718] ;  /* 0x0017180001567983 */ /* 0x010f280000300800 */
[----:B------:R0:W-:Y:S04]  /*8820*/  STS.U16 [R89+UR4+0xbc80], R87 ;  /* 0x00bc805759007988 */ /* 0x0001e80008000404 */
[----:B------:R1:W-:Y:S04]  /*8830*/  STS.U16 [R89+UR4+0x80], R88 ;  /* 0x0000805859007988 */ /* 0x0003e80008000404 */
[----:B------:R1:W-:Y:S04]  /*8840*/  STS.U16 [R89+UR4+0x8080], R91 ;  /* 0x0080805b59007988 */ /* 0x0003e80008000404 */
[----:B0-----:R-:W4:Y:S04]  /*8850*/  LDL.LU R87, [R1+0x1714] ;  /* 0x0017140001577983 */ /* 0x001f280000300800 */
[----:B-1----:R-:W4:Y:S04]  /*8860*/  LDL.LU R88, [R1+0x1710] ;  /* 0x0017100001587983 */ /* 0x002f280000300800 */
[----:B------:R-:W4:Y:S04]  /*8870*/  LDL.LU R89, [R1+0x170c] ;  /* 0x00170c0001597983 */ /* 0x000f280000300800 */
[----:B------:R-:W4:Y:S04]  /*8880*/  LDL.LU R91, [R1+0x1708] ;  /* 0x00170800015b7983 */ /* 0x000f280000300800 */
        /* <DEDUP_REMOVED lines=9> */
[----:B------:R0:W-:Y:S04]  /*8920*/  STS.U16 [R12+UR4+0x1100], R21 ;  /* 0x001100150c007988 */ /* 0x0001e80008000404 */
[----:B0-----:R-:W4:Y:S04]  /*8930*/  LDL.LU R21, [R1+0xc0] ;  /* 0x0000c00001157983 */ /* 0x001f280000300800 */
[----:B---3--:R0:W-:Y:S04]  /*8940*/  STS.U16 [R12+UR4+0x9100], R20 ;  /* 0x009100140c007988 */ /* 0x0081e80008000404 */
[----:B------:R-:W-:Y:S04]  /*8950*/  STS.U16 [R12+UR4+0x1500], R25 ;  /* 0x001500190c007988 */ /* 0x000fe80008000404 */
[----:B0-----:R-:W3:Y:S04]  /*8960*/  LDL.LU R20, [R1+0x5c] ;  /* 0x00005c0001147983 */ /* 0x001ee80000300800 */
[----:B------:R-:W3:Y:S04]  /*8970*/  LDL.LU R26, [R1+0x58] ;  /* 0x00005800011a7983 */ /* 0x000ee80000300800 */
[----:B------:R0:W-:Y:S04]  /*8980*/  STS.U16 [R12+UR4+0x9500], R30 ;  /* 0x0095001e0c007988 */ /* 0x0001e80008000404 */
[----:B------:R-:W3:Y:S04]  /*8990*/  LDL.LU R27, [R1+0x54] ;  /* 0x00005400011b7983 */ /* 0x000ee80000300800 */
[----:B0-----:R-:W3:Y:S04]  /*89a0*/  LDL.LU R30, [R1+0x250] ;  /* 0x00025000011e7983 */ /* 0x001ee80000300800 */
[----:B------:R0:W-:Y:S04]  /*89b0*/  STS.U16 [R12+UR4+0x1900], R16 ;  /* 0x001900100c007988 */ /* 0x0001e80008000404 */
[----:B------:R1:W-:Y:S04]  /*89c0*/  STS.U16 [R12+UR4+0x9900], R22 ;  /* 0x009900160c007988 */ /* 0x0003e80008000404 */
[----:B------:R-:W-:Y:S04]  /*89d0*/  STS.U16 [R12+UR4+0x1d00], R19 ;  /* 0x001d00130c007988 */ /* 0x000fe80008000404 */
[----:B------:R-:W3:Y:S04]  /*89e0*/  LDL.LU R24, [R1+0x24c] ;  /* 0x00024c0001187983 */ /* 0x000ee80000300800 */
[----:B------:R-:W3:Y:S04]  /*89f0*/  LDL.LU R25, [R1+0x248] ;  /* 0x0002480001197983 */ /* 0x000ee80000300800 */
[----:B0-----:R-:W3:Y:S04]  /*8a00*/  LDL.LU R16, [R1+0x244] ;  /* 0x0002440001107983 */ /* 0x001ee80000300800 */
[----:B------:R0:W-:Y:S04]  /*8a10*/  STS.U16 [R12+UR4+0x9d00], R18 ;  /* 0x009d00120c007988 */ /* 0x0001e80008000404 */
[----:B------:R0:W-:Y:S04]  /*8a20*/  STS.U16 [R12+UR4+0x2100], R23 ;  /* 0x002100170c007988 */ /* 0x0001e80008000404 */
[----:B-1----:R-:W3:Y:S01]  /*8a30*/  LDL.LU R22, [R1+0x240] ;  /* 0x0002400001167983 */ /* 0x002ee20000300800 */
[----:B0-----:R-:W-:-:S03]  /*8a40*/  LOP3.LUT R18, R90, 0x30, RZ, 0x3c, !PT ;  /* 0x000000305a127812 */ /* 0x001fc600078e3cff */
[----:B------:R-:W3:Y:S04]  /*8a50*/  LDL.LU R19, [R1+0x1dc] ;  /* 0x0001dc0001137983 */ /* 0x000ee80000300800 */
[----:B------:R-:W3:Y:S04]  /*8a60*/  LDL.LU R23, [R1+0x1d8] ;  /* 0x0001d80001177983 */ /* 0x000ee80000300800 */
[----:B--2---:R-:W-:Y:S04]  /*8a70*/  STS.U16 [R12+UR4+0xa100], R92 ;  /* 0x00a1005c0c007988 */ /* 0x004fe80008000404 */
[----:B----4-:R-:W-:Y:S04]  /*8a80*/  STS.U16 [R12+UR4+0x2500], R91 ;  /* 0x0025005b0c007988 */ /* 0x010fe80008000404 */
        /* <DEDUP_REMOVED lines=9> */
[----:B------:R0:W-:Y:S04]  /*8b20*/  STS.U16 [R12+UR4+0x3900], R21 ;  /* 0x003900150c007988 */ /* 0x0001e80008000404 */
[----:B---3--:R1:W-:Y:S04]  /*8b30*/  STS.U16 [R12+UR4+0xb900], R20 ;  /* 0x00b900140c007988 */ /* 0x0083e80008000404 */
[----:B0-----:R-:W2:Y:S04]  /*8b40*/  LDL.LU R21, [R1+0x1d4] ;  /* 0x0001d40001157983 */ /* 0x001ea80000300800 */
[----:B------:R-:W-:Y:S04]  /*8b50*/  STS.U16 [R12+UR4+0x3d00], R26 ;  /* 0x003d001a0c007988 */ /* 0x000fe80008000404 */
[----:B-1----:R-:W3:Y:S04]  /*8b60*/  LDL.LU R20, [R1+0x1d0] ;  /* 0x0001d00001147983 */ /* 0x002ee80000300800 */
[----:B------:R-:W-:Y:S04]  /*8b70*/  STS.U16 [R12+UR4+0xbd00], R27 ;  /* 0x00bd001b0c007988 */ /* 0x000fe80008000404 */
[----:B------:R-:W4:Y:S04]  /*8b80*/  LDL.LU R85, [R1+0x1cc] ;  /* 0x0001cc0001557983 */ /* 0x000f280000300800 */
[----:B------:R0:W-:Y:S04]  /*8b90*/  STS.U16 [R18+UR4+0x180], R30 ;  /* 0x0001801e12007988 */ /* 0x0001e80008000404 */
[----:B------:R-:W4:Y:S04]  /*8ba0*/  LDL.LU R86, [R1+0x1c8] ;  /* 0x0001c80001567983 */ /* 0x000f280000300800 */
[----:B0-----:R-:W4:Y:S04]  /*8bb0*/  LDL.LU R30, [R1+0x1c4] ;  /* 0x0001c400011e7983 */ /* 0x001f280000300800 */
[----:B------:R-:W4:Y:S04]  /*8bc0*/  LDL.LU R87, [R1+0x1c0] ;  /* 0x0001c00001577983 */ /* 0x000f280000300800 */
[----:B------:R-:W4:Y:S04]  /*8bd0*/  LDL.LU R88, [R1+0x15c] ;  /* 0x00015c0001587983 */ /* 0x000f280000300800 */
[----:B------:R-:W4:Y:S04]  /*8be0*/  LDL.LU R89, [R1+0x158] ;  /* 0x0001580001597983 */ /* 0x000f280000300800 */
[----:B------:R-:W4:Y:S04]  /*8bf0*/  LDL.LU R91, [R1+0x154] ;  /* 0x00015400015b7983 */ /* 0x000f280000300800 */
[----:B------:R-:W4:Y:S04]  /*8c00*/  LDL.LU R92, [R1+0x150] ;  /* 0x00015000015c7983 */ /* 0x000f280000300800 */
[----:B------:R-:W4:Y:S04]  /*8c10*/  LDL.LU R73, [R1+0x14c] ;  /* 0x00014c0001497983 */ /* 0x000f280000300800 */
[----:B------:R-:W4:Y:S04]  /*8c20*/  LDL.LU R75, [R1+0x148] ;  /* 0x00014800014b7983 */ /* 0x000f280000300800 */
[----:B------:R-:W4:Y:S04]  /*8c30*/  LDL.LU R13, [R1+0x144] ;  /* 0x00014400010d7983 */ /* 0x000f280000300800 */
[----:B------:R0:W-:Y:S04]  /*8c40*/  STS.U16 [R18+UR4+0x8180], R24 ;  /* 0x0081801812007988 */ /* 0x0001e80008000404 */
[----:B------:R-:W4:Y:S04]  /*8c50*/  LDL.LU R12, [R1+0x140] ;  /* 0x00014000010c7983 */ /* 0x000f280000300800 */
[----:B------:R1:W-:Y:S04]  /*8c60*/  STS.U16 [R18+UR4+0x580], R25 ;  /* 0x0005801912007988 */ /* 0x0003e80008000404 */
[----:B------:R-:W4:Y:S04]  /*8c70*/  LDL.LU R29, [R1+0xdc] ;  /* 0x0000dc00011d7983 */ /* 0x000f280000300800 */
[----:B------:R-:W-:Y:S04]  /*8c80*/  STS.U16 [R18+UR4+0x8580], R16 ;  /* 0x0085801012007988 */ /* 0x000fe80008000404 */
[----:B------:R-:W4:Y:S04]  /*8c90*/  LDL.LU R26, [R1+0xd8] ;  /* 0x0000d800011a7983 */ /* 0x000f280000300800 */
[----:B------:R0:W-:Y:S04]  /*8ca0*/  STS.U16 [R18+UR4+0x980], R22 ;  /* 0x0009801612007988 */ /* 0x0001e80008000404 */
[----:B------:R-:W4:Y:S04]  /*8cb0*/  LDL.LU R27, [R1+0xd4] ;  /* 0x0000d400011b7983 */ /* 0x000f280000300800 */
[----:B------:R1:W-:Y:S04]  /*8cc0*/  STS.U16 [R18+UR4+0x8980], R19 ;  /* 0x0089801312007988 */ /* 0x0003e80008000404 */
[----:B0-----:R-:W4:Y:S04]  /*8cd0*/  LDL.LU R24, [R1+0xd0] ;  /* 0x0000d00001187983 */ /* 0x001f280000300800 */
[----:B------:R0:W-:Y:S04]  /*8ce0*/  STS.U16 [R18+UR4+0xd80], R23 ;  /* 0x000d801712007988 */ /* 0x0001e80008000404 */
[----:B-1----:R-:W4:Y:S04]  /*8cf0*/  LDL.LU R25, [R1+0xcc] ;  /* 0x0000cc0001197983 */ /* 0x002f280000300800 */
[----:B------:R-:W4:Y:S04]  /*8d00*/  LDL.LU R22, [R1+0xc8] ;  /* 0x0000c80001167983 */ /* 0x000f280000300800 */
[----:B------:R-:W4:Y:S04]  /*8d10*/  LDL.LU R19, [R1+0xc4] ;  /* 0x0000c40001137983 */ /* 0x000f280000300800 */
[----:B0-----:R-:W4:Y:S04]  /*8d20*/  LDL.LU R23, [R1+0x2c8] ;  /* 0x0002c80001177983 */ /* 0x001f280000300800 */
[----:B--2---:R0:W-:Y:S04]  /*8d30*/  STS.U16 [R18+UR4+0x8d80], R21 ;  /* 0x008d801512007988 */ /* 0x0041e80008000404 */
[----:B---3--:R1:W-:Y:S04]  /*8d40*/  STS.U16 [R18+UR4+0x1180], R20 ;  /* 0x0011801412007988 */ /* 0x0083e80008000404 */
[----:B0-----:R-:W2:Y:S04]  /*8d50*/  LDL.LU R21, [R1+0x2c4] ;  /* 0x0002c40001157983 */ /* 0x001ea80000300800 */
[----:B----4-:R-:W-:Y:S04]  /*8d60*/  STS.U16 [R18+UR4+0x9180], R85 ;  /* 0x0091805512007988 */ /* 0x010fe80008000404 */
[----:B-1----:R-:W3:Y:S04]  /*8d70*/  LDL.LU R20, [R1+0x258] ;  /* 0x0002580001147983 */ /* 0x002ee80000300800 */
[----:B------:R-:W-:Y:S04]  /*8d80*/  STS.U16 [R18+UR4+0x1580], R86 ;  /* 0x0015805612007988 */ /* 0x000fe80008000404 */
[----:B------:R0:W-:Y:S04]  /*8d90*/  STS.U16 [R18+UR4+0x9580], R30 ;  /* 0x0095801e12007988 */ /* 0x0001e80008000404 */
[----:B0-----:R-:W4:Y:S04]  /*8da0*/  LDL.LU R30, [R1+0x254] ;  /* 0x00025400011e7983 */ /* 0x001f280000300800 */
[----:B------:R-:W-:Y:S04]  /*8db0*/  STS.U16 [R18+UR4+0x1980], R87 ;  /* 0x0019805712007988 */ /* 0x000fe80008000404 */
[----:B------:R-:W-:Y:S04]  /*8dc0*/  STS.U16 [R18+UR4+0x9980], R88 ;  /* 0x0099805812007988 */ /* 0x000fe80008000404 */
[----:B------:R-:W-:Y:S04]  /*8dd0*/  STS.U16 [R18+UR4+0x1d80], R89 ;  /* 0x001d805912007988 */ /* 0x000fe80008000404 */
[----:B------:R-:W-:Y:S04]  /*8de0*/  STS.U16 [R18+UR4+0x9d80], R91 ;  /* 0x009d805b12007988 */ /* 0x000fe80008000404 */
[----:B------:R-:W-:Y:S04]  /*8df0*/  STS.U16 [R18+UR4+0x2180], R92 ;  /* 0x0021805c12007988 */ /* 0x000fe80008000404 */
[----:B------:R-:W-:Y:S04]  /*8e00*/  STS.U16 [R18+UR4+0xa180], R73 ;  /* 0x00a1804912007988 */ /* 0x000fe80008000404 */
[----:B------:R0:W-:Y:S04]  /*8e10*/  STS.U16 [R18+UR4+0x2580], R75 ;  /* 0x0025804b12007988 */ /* 0x0001e80008000404 */
[----:B------:R-:W-:Y:S04]  /*8e20*/  STS.U16 [R18+UR4+0xa580], R13 ;  /* 0x00a5800d12007988 */ /* 0x000fe80008000404 */
[----:B------:R1:W-:Y:S04]  /*8e30*/  STS.U16 [R18+UR4+0x2980], R12 ;  /* 0x0029800c12007988 */ /* 0x0003e80008000404 */
[----:B------:R1:W-:Y:S04]  /*8e40*/  STS.U16 [R18+UR4+0xa980], R29 ;  /* 0x00a9801d12007988 */ /* 0x0003e80008000404 */
[----:B0-----:R-:W4:Y:S04]  /*8e50*/  LDL.LU R75, [R1+0x4c8] ;  /* 0x0004c800014b7983 */ /* 0x001f280000300800 */
[----:B------:R0:W-:Y:S04]  /*8e60*/  STS.U16 [R18+UR4+0x2d80], R26 ;  /* 0x002d801a12007988 */ /* 0x0001e80008000404 */
[----:B-1----:R-:W4:Y:S04]  /*8e70*/  LDL.LU R12, [R1+0x4c4] ;  /* 0x0004c400010c7983 */ /* 0x002f280000300800 */
[----:B------:R1:W-:Y:S04]  /*8e80*/  STS.U16 [R18+UR4+0xad80], R27 ;  /* 0x00ad801b12007988 */ /* 0x0003e80008000404 */
[----:B------:R-:W4:Y:S04]  /*8e90*/  LDL.LU R29, [R1+0x4c0] ;  /* 0x0004c000011d7983 */ /* 0x000f280000300800 */
[----:B------:R1:W-:Y:S04]  /*8ea0*/  STS.U16 [R18+UR4+0x3180], R24 ;  /* 0x0031801812007988 */ /* 0x0003e80008000404 */
[----:B0-----:R-:W4:Y:S04]  /*8eb0*/  LDL.LU R26, [R1+0x45c] ;  /* 0x00045c00011a7983 */ /* 0x001f280000300800 */
[----:B------:R0:W-:Y:S04]  /*8ec0*/  STS.U16 [R18+UR4+0xb180], R25 ;  /* 0x00b1801912007988 */ /* 0x0001e80008000404 */
[----:B------:R0:W-:Y:S04]  /*8ed0*/  STS.U16 [R18+UR4+0x3580], R22 ;  /* 0x0035801612007988 */ /* 0x0001e80008000404 */
[----:B------:R0:W-:Y:S04]  /*8ee0*/  STS.U16 [R18+UR4+0xb580], R19 ;  /* 0x00b5801312007988 */ /* 0x0001e80008000404 */
[----:B-1----:R-:W4:Y:S04]  /*8ef0*/  LDL.LU R27, [R1+0x458] ;  /* 0x00045800011b7983 */ /* 0x002f280000300800 */
[----:B------:R-:W-:Y:S04]  /*8f00*/  STS.U16 [R18+UR4+0x3980], R23 ;  /* 0x0039801712007988 */ /* 0x000fe80008000404 */
[----:B------:R-:W4:Y:S04]  /*8f10*/  LDL.LU R24, [R1+0x454] ;  /* 0x0004540001187983 */ /* 0x000f280000300800 */
[----:B0-----:R-:W4:Y:S04]  /*8f20*/  LDL.LU R25, [R1+0x450] ;  /* 0x0004500001197983 */ /* 0x001f280000300800 */
[----:B------:R-:W4:Y:S04]  /*8f30*/  LDL.LU R22, [R1+0x44c] ;  /* 0x00044c0001167983 */ /* 0x000f280000300800 */
[----:B------:R-:W4:Y:S04]  /*8f40*/  LDL.LU R19, [R1+0x440] ;  /* 0x0004400001137983 */ /* 0x000f280000300800 */
[----:B--2---:R-:W-:Y:S04]  /*8f50*/  STS.U16 [R18+UR4+0xb980], R21 ;  /* 0x00b9801512007988 */ /* 0x004fe80008000404 */
[----:B---3--:R-:W-:Y:S04]  /*8f60*/  STS.U16 [R18+UR4+0x3d80], R20 ;  /* 0x003d801412007988 */ /* 0x008fe80008000404 */
[----:B----4-:R0:W-:Y:S04]  /*8f70*/  STS.U16 [R18+UR4+0xbd80], R30 ;  /* 0x00bd801e12007988 */ /* 0x0101e80008000404 */
[----:B0-----:R-:W2:Y:S04]  /*8f80*/  LDL.LU R18, [R1+0x3dc] ;  /* 0x0003dc0001127983 */ /* 0x001ea80000300800 */
[----:B------:R-:W3:Y:S04]  /*8f90*/  LDL.LU R23, [R1+0x3d0] ;  /* 0x0003d00001177983 */ /* 0x000ee80000300800 */
[----:B------:R-:W4:Y:S04]  /*8fa0*/  LDL.LU R21, [R1+0x3cc] ;  /* 0x0003cc0001157983 */ /* 0x000f280000300800 */
[----:B------:R-:W4:Y:S04]  /*8fb0*/  LDL.LU R20, [R1+0x3c8] ;  /* 0x0003c80001147983 */ /* 0x000f280000300800 */
[----:B------:R-:W4:Y:S01]  /*8fc0*/  LDL.LU R30, [R1+0x3c4] ;  /* 0x0003c400011e7983 */ /* 0x000f220000300800 */
[----:B------:R-:W-:-:S03]  /*8fd0*/  IMAD.MOV.U32 R16, RZ, RZ, R67 ;  /* 0x000000ffff107224 */ /* 0x000fc600078e0043 */
[----:B------:R-:W4:Y:S04]  /*8fe0*/  LDL.LU R67, [R1+0x3c0] ;  /* 0x0003c00001437983 */ /* 0x000f280000300800 */
[----:B------:R-:W4:Y:S04]  /*8ff0*/  LDL.LU R80, [R1+0x35c] ;  /* 0x00035c0001507983 */ /* 0x000f280000300800 */
[----:B------:R-:W4:Y:S04]  /*9000*/  LDL.LU R81, [R1+0x358] ;  /* 0x0003580001517983 */ /* 0x000f280000300800 */
[----:B------:R-:W4:Y:S01]  /*9010*/  LDL.LU R82, [R1+0x354] ;  /* 0x0003540001527983 */ /* 0x000f220000300800 */
[----:B------:R-:W-:-:S03]  /*9020*/  LOP3.LUT R13, R90, 0x40, RZ, 0x3c, !PT ;  /* 0x000000405a0d7812 */ /* 0x000fc600078e3cff */
        /* <DEDUP_REMOVED lines=26> */
[----:B0-----:R-:W4:Y:S04]  /*91d0*/  LDL.LU R19, [R1+0x16e8] ;  /* 0x0016e80001137983 */ /* 0x001f280000300800 */
[----:B--2---:R0:W-:Y:S04]  /*91e0*/  STS.U16 [R13+UR4+0x9200], R18 ;  /* 0x009200120d007988 */ /* 0x0041e80008000404 */
[----:B---3--:R1:W-:Y:S04]  /*91f0*/  STS.U16 [R13+UR4+0x1600], R23 ;  /* 0x001600170d007988 */ /* 0x0083e80008000404 */
[----:B----4-:R2:W-:Y:S04]  /*9200*/  STS.U16 [R13+UR4+0x9600], R21 ;  /* 0x009600150d007988 */ /* 0x0105e80008000404 */
[----:B0-----:R-:W3:Y:S04]  /*9210*/  LDL.LU R18, [R1+0x16e4] ;  /* 0x0016e40001127983 */ /* 0x001ee80000300800 */
[----:B-1----:R-:W4:Y:S04]  /*9220*/  LDL.LU R23, [R1+0x16e0] ;  /* 0x0016e00001177983 */ /* 0x002f280000300800 */
[----:B--2---:R-:W2:Y:S04]  /*9230*/  LDL.LU R21, [R1+0x16dc] ;  /* 0x0016dc0001157983 */ /* 0x004ea80000300800 */
[----:B------:R0:W-:Y:S04]  /*9240*/  STS.U16 [R13+UR4+0x1a00], R20 ;  /* 0x001a00140d007988 */ /* 0x0001e80008000404 */
[----:B------:R1:W-:Y:S04]  /*9250*/  STS.U16 [R13+UR4+0x9a00], R30 ;  /* 0x009a001e0d007988 */ /* 0x0003e80008000404 */
[----:B0-----:R-:W2:Y:S04]  /*9260*/  LDL.LU R20, [R1+0x16d8] ;  /* 0x0016d80001147983 */ /* 0x001ea80000300800 */
[----:B-1----:R-:W2:Y:S04]  /*9270*/  LDL.LU R30, [R1+0x16d4] ;  /* 0x0016d400011e7983 */ /* 0x002ea80000300800 */
        /* <DEDUP_REMOVED lines=16> */
[----:B----4-:R1:W-:Y:S04]  /*9380*/  STS.U16 [R13+UR4+0x3e00], R23 ;  /* 0x003e00170d007988 */ /* 0x0103e80008000404 */
[----:B------:R2:W-:Y:S01]  /*9390*/  STS.U16 [R13+UR4+0xbe00], R22 ;  /* 0x00be00160d007988 */ /* 0x0005e20008000404 */
[----:B0-----:R-:W-:-:S03]  /*93a0*/  LOP3.LUT R30, R90, 0x50, RZ, 0x3c, !PT ;  /* 0x000000505a1e7812 */ /* 0x001fc600078e3cff */
[----:B-1----:R-:W4:Y:S04]  /*93b0*/  LDL.LU R23, [R1+0x16d0] ;  /* 0x0016d00001177983 */ /* 0x002f280000300800 */
[----:B--2---:R-:W2:Y:S04]  /*93c0*/  LDL.LU R22, [R1+0x16cc] ;  /* 0x0016cc0001167983 */ /* 0x004ea80000300800 */
[----:B------:R-:W-:Y:S04]  /*93d0*/  STL [R1+0x1280], R13 ;  /* 0x0012800d01007387 */ /* 0x000fe80000100800 */
[----:B------:R-:W-:Y:S04]  /*93e0*/  STL [R1+0x141c], R13 ;  /* 0x00141c0d01007387 */ /* 0x000fe80000100800 */
[----:B------:R0:W-:Y:S04]  /*93f0*/  STS.U16 [R30+UR4+0x280], R25 ;  /* 0x000280191e007988 */ /* 0x0001e80008000404 */
[----:B------:R1:W-:Y:S04]  /*9400*/  STS.U16 [R30+UR4+0x8280], R24 ;  /* 0x008280181e007988 */ /* 0x0003e80008000404 */
[----:B------:R3:W-:Y:S04]  /*9410*/  STS.U16 [R30+UR4+0x680], R27 ;  /* 0x0006801b1e007988 */ /* 0x0007e80008000404 */
[----:B0-----:R-:W2:Y:S04]  /*9420*/  LDL.LU R25, [R1+0x16c8] ;  /* 0x0016c80001197983 */ /* 0x001ea80000300800 */
[----:B-1----:R-:W2:Y:S04]  /*9430*/  LDL.LU R24, [R1+0x16c4] ;  /* 0x0016c40001187983 */ /* 0x002ea80000300800 */
[----:B---3--:R-:W3:Y:S04]  /*9440*/  LDL.LU R27, [R1+0x16c0] ;  /* 0x0016c000011b7983 */ /* 0x008ee80000300800 */
[----:B------:R0:W-:Y:S04]  /*9450*/  STS.U16 [R30+UR4+0x8680], R26 ;  /* 0x0086801a1e007988 */ /* 0x0001e80008000404 */
[----:B------:R1:W-:Y:S04]  /*9460*/  STS.U16 [R30+UR4+0xa80], R29 ;  /* 0x000a801d1e007988 */ /* 0x0003e80008000404 */
[----:B------:R1:W-:Y:S04]  /*9470*/  STS.U16 [R30+UR4+0x8a80], R28 ;  /* 0x008a801c1e007988 */ /* 0x0003e80008000404 */
[----:B0-----:R-:W2:Y:S04]  /*9480*/  LDL.LU R26, [R1+0x16bc] ;  /* 0x0016bc00011a7983 */ /* 0x001ea80000300800 */
[----:B-1----:R-:W2:Y:S04]  /*9490*/  LDL.LU R29, [R1+0x16b8] ;  /* 0x0016b800011d7983 */ /* 0x002ea80000300800 */
[----:B------:R-:W2:Y:S04]  /*94a0*/  LDL.LU R28, [R1+0x16b4] ;  /* 0x0016b400011c7983 */ /* 0x000ea80000300800 */
[----:B------:R0:W-:Y:S04]  /*94b0*/  STS.U16 [R30+UR4+0xe80], R31 ;  /* 0x000e801f1e007988 */ /* 0x0001e80008000404 */
[----:B------:R1:W-:Y:S04]  /*94c0*/  STS.U16 [R30+UR4+0x8e80], R35 ;  /* 0x008e80231e007988 */ /* 0x0003e80008000404 */
[----:B------:R1:W-:Y:S04]  /*94d0*/  STS.U16 [R30+UR4+0x1280], R34 ;  /* 0x001280221e007988 */ /* 0x0003e80008000404 */
[----:B0-----:R-:W2:Y:S04]  /*94e0*/  LDL.LU R31, [R1+0x16b0] ;  /* 0x0016b000011f7983 */ /* 0x001ea80000300800 */
[----:B-1----:R-:W2:Y:S04]  /*94f0*/  LDL.LU R35, [R1+0x16ac] ;  /* 0x0016ac0001237983 */ /* 0x002ea80000300800 */
[----:B------:R-:W2:Y:S04]  /*9500*/  LDL.LU R34, [R1+0x16a8] ;  /* 0x0016a80001227983 */ /* 0x000ea80000300800 */
        /* <DEDUP_REMOVED lines=20> */
[----:B------:R-:W-:Y:S01]  /*9650*/  STS.U16 [R30+UR4+0xba80], R44 ;  /* 0x00ba802c1e007988 */ /* 0x000fe20008000404 */
[----:B0-----:R-:W-:-:S03]  /*9660*/  LOP3.LUT R47, R90, 0x60, RZ, 0x3c, !PT ;  /* 0x000000605a2f7812 */ /* 0x001fc600078e3cff */
[----:B------:R-:W-:Y:S04]  /*9670*/  STS.U16 [R30+UR4+0x3e80], R43 ;  /* 0x003e802b1e007988 */ /* 0x000fe80008000404 */
[----:B------:R-:W-:Y:S04]  /*9680*/  STS.U16 [R30+UR4+0xbe80], R39 ;  /* 0x00be80271e007988 */ /* 0x000fe80008000404 */
[----:B------:R-:W-:Y:S04]  /*9690*/  STS.U16 [R47+UR4+0x300], R38 ;  /* 0x000300262f007988 */ /* 0x000fe80008000404 */
[----:B------:R-:W-:Y:S04]  /*96a0*/  STS.U16 [R47+UR4+0x8300], R37 ;  /* 0x008300252f007988 */ /* 0x000fe80008000404 */
[----:B------:R0:W-:Y:S01]  /*96b0*/  STS.U16 [R47+UR4+0x700], R36 ;  /* 0x000700242f007988 */ /* 0x0001e20008000404 */
[----:B------:R-:W-:-:S03]  /*96c0*/  @!P5 IMAD.MOV R16, RZ, RZ, -R16 ;  /* 0x000000ffff10d224 */ /* 0x000fc600078e0a10 */
[----:B------:R-:W3:Y:S01]  /*96d0*/  LDL.LU R41, [R1+0x16a4] ;  /* 0x0016a40001297983 */ /* 0x000ee20000300800 */
[----:B0-----:R-:W-:Y:S01]  /*96e0*/  IMAD.WIDE R36, R10, 0x2, R60 ;  /* 0x000000020a247825 */ /* 0x001fe200078e023c */
[----:B------:R-:W-:Y:S02]  /*96f0*/  ISETP.GT.U32.AND P5, PT, R3, R69, PT ;  /* 0x000000450300720c */ /* 0x000fe40003fa4070 */
[----:B------:R-:W3:Y:S04]  /*9700*/  LDL.LU R40, [R1+0x16a0] ;  /* 0x0016a00001287983 */ /* 0x000ee80000300800 */
[----:B------:R-:W3:Y:S04]  /*9710*/  LDL.LU R42, [R1+0x169c] ;  /* 0x00169c00012a7983 */ /* 0x000ee80000300800 */
[----:B------:R-:W3:Y:S01]  /*9720*/  LDL.LU R46, [R1+0x1698] ;  /* 0x00169800012e7983 */ /* 0x000ee20000300800 */
[----:B--2---:R-:W-:-:S02]  /*9730*/  PRMT R34, RZ, 0x7610, R34 ;  /* 0x00007610ff227816 */ /* 0x004fc40000000022 */
[----:B------:R-:W-:Y:S01]  /*9740*/  @!P5 IMAD.IADD R69, R69, 0x1, -R3 ;  /* 0x000000014545d824 */ /* 0x000fe200078e0a03 */
[----:B------:R-:W2:Y:S04]  /*9750*/  LDL.LU R48, [R1+0x1694] ;  /* 0x0016940001307983 */ /* 0x000ea80000300800 */
[----:B------:R-:W2:Y:S01]  /*9760*/  @!P6 LDG.E.U16 R34, desc[UR20][R36.64] ;  /* 0x000000142422e981 */ /* 0x000ea2000c1e1500 */
[----:B------:R-:W-:-:S03]  /*9770*/  ISETP.GT.U32.AND P5, PT, R3, R69, PT ;  /* 0x000000450300720c */ /* 0x000fc60003fa4070 */
[----:B------:R-:W3:Y:S04]  /*9780*/  LDL.LU R59, [R1+0x1690] ;  /* 0x00169000013b7983 */ /* 0x000ee80000300800 */
[----:B------:R-:W3:Y:S04]  /*9790*/  LDL.LU R93, [R1+0x168c] ;  /* 0x00168c00015d7983 */ /* 0x000ee80000300800 */
[----:B------:R-:W3:Y:S02]  /*97a0*/  LDL.LU R65, [R1+0x1688] ;  /* 0x0016880001417983 */ /* 0x000ee40000300800 */
[----:B------:R-:W-:Y:S01]  /*97b0*/  @!P5 IMAD.IADD R69, R69, 0x1, -R3 ;  /* 0x000000014545d824 */ /* 0x000fe200078e0a03 */
[----:B------:R-:W-:Y:S01]  /*97c0*/  ISETP.GT.U32.AND P5, PT, R3, R68, PT ;  /* 0x000000440300720c */ /* 0x000fe20003fa4070 */
[----:B------:R-:W3:-:S12]  /*97d0*/  LDL.LU R83, [R1+0x1684] ;  /* 0x0016840001537983 */ /* 0x000ed80000300800 */
[----:B------:R-:W-:-:S05]  /*97e0*/  @!P5 IMAD.IADD R68, R68, 0x1, -R3 ;  /* 0x000000014444d824 */ /* 0x000fca00078e0a03 */
[----:B------:R-:W-:-:S13]  /*97f0*/  ISETP.GT.U32.AND P5, PT, R3, R68, PT ;  /* 0x000000440300720c */ /* 0x000fda0003fa4070 */
[----:B------:R-:W-:Y:S01]  /*9800*/  @!P5 IMAD.IADD R68, R68, 0x1, -R3 ;  /* 0x000000014444d824 */ /* 0x000fe200078e0a03 */
[----:B------:R-:W-:-:S13]  /*9810*/  ISETP.GT.U32.AND P5, PT, R3, R66, PT ;  /* 0x000000420300720c */ /* 0x000fda0003fa4070 */
[----:B------:R-:W-:-:S05]  /*9820*/  @!P5 IMAD.IADD R66, R66, 0x1, -R3 ;  /* 0x000000014242d824 */ /* 0x000fca00078e0a03 */
[----:B------:R-:W-:-:S13]  /*9830*/  ISETP.GT.U32.AND P5, PT, R3, R66, PT ;  /* 0x000000420300720c */ /* 0x000fda0003fa4070 */
[----:B------:R-:W-:Y:S01]  /*9840*/  @!P5 IMAD.IADD R66, R66, 0x1, -R3 ;  /* 0x000000014242d824 */ /* 0x000fe200078e0a03 */
[----:B------:R-:W-:Y:S01]  /*9850*/  ISETP.GT.U32.AND P5, PT, R3, R72, PT ;  /* 0x000000480300720c */ /* 0x000fe20003fa4070 */
[----:B------:R-:W-:Y:S01]  /*9860*/  STL [R1+0x14e8], R90 ;  /* 0x0014e85a01007387 */ /* 0x000fe20000100800 */
[----:B------:R-:W-:-:S03]  /*9870*/  VIADD R73, R0, 0x10 ;  /* 0x0000001000497836 */ /* 0x000fc60000000000 */
[----:B------:R-:W-:Y:S08]  /*9880*/  STS.U16 [R47+UR4+0x8700], R17 ;  /* 0x008700112f007988 */ /* 0x000ff00008000404 */
[----:B------:R-:W-:Y:S01]  /*9890*/  @!P5 IMAD.IADD R72, R72, 0x1, -R3 ;  /* 0x000000014848d824 */ /* 0x000fe200078e0a03 */
[----:B------:R-:W-:Y:S01]  /*98a0*/  ISETP.GT.U32.AND P5, PT, R3, R71, PT ;  /* 0x000000470300720c */ /* 0x000fe20003fa4070 */
[----:B------:R-:W-:Y:S04]  /*98b0*/  STL [R1+0x1268], R30 ;  /* 0x0012681e01007387 */ /* 0x000fe80000100800 */
[----:B------:R-:W-:Y:S04]  /*98c0*/  STS.U16 [R47+UR4+0xb00], R79 ;  /* 0x000b004f2f007988 */ /* 0x000fe80008000404 */
[----:B------:R-:W-:Y:S04]  /*98d0*/  STL [R1+0x1534], R30 ;  /* 0x0015341e01007387 */ /* 0x000fe80000100800 */
[----:B------:R-:W-:Y:S01]  /*98e0*/  STS.U16 [R47+UR4+0x8b00], R74 ;  /* 0x008b004a2f007988 */ /* 0x000fe20008000404 */
[----:B------:R-:W-:-:S03]  /*98f0*/  VIADD R75, R0, 0x11 ;  /* 0x00000011004b7836 */ /* 0x000fc60000000000 */
[----:B------:R-:W-:Y:S01]  /*9900*/  STS.U16 [R47+UR4+0xf00], R78 ;  /* 0x000f004e2f007988 */ /* 0x000fe20008000404 */
[----:B------:R-:W-:-:S03]  /*9910*/  @!P5 IMAD.IADD R71, R71, 0x1, -R3 ;  /* 0x000000014747d824 */ /* 0x000fc600078e0a03 */
[----:B------:R0:W-:Y:S01]  /*9920*/  STL [R1+0x1674], R47 ;  /* 0x0016742f01007387 */ /* 0x0001e20000100800 */
[----:B------:R-:W-:Y:S02]  /*9930*/  IABS R67, R73 ;  /* 0x0000004900437213 */ /* 0x000fe40000000000 */
[----:B------:R-:W-:Y:S01]  /*9940*/  IABS R80, R75 ;  /* 0x0000004b00507213 */ /* 0x000fe20000000000 */
[----:B0-----:R-:W-:Y:S01]  /*9950*/  IMAD.MOV.U32 R47, RZ, RZ, R69 ;  /* 0x000000ffff2f7224 */ /* 0x001fe200078e0045 */
[----:B------:R-:W-:-:S03]  /*9960*/  ISETP.GT.U32.AND P5, PT, R3, R71, PT ;  /* 0x000000470300720c */ /* 0x000fc60003fa4070 */
[----:B------:R-:W-:Y:S01]  /*9970*/  @!P2 IMAD.MOV R47, RZ, RZ, -R47 ;  /* 0x000000ffff2fa224 */ /* 0x000fe200078e0a2f */
[C---:B------:R-:W-:Y:S01]  /*9980*/  ISETP.GT.U32.AND P2, PT, R3.reuse, R70, PT ;  /* 0x000000460300720c */ /* 0x040fe20003f44070 */
[----:B------:R-:W-:Y:S01]  /*9990*/  IMAD.HI.U32 R79, R2, R67, RZ ;  /* 0x00000043024f7227 */ /* 0x000fe200078e00ff */
[----:B------:R-:W-:Y:S01]  /*99a0*/  ISETP.GT.U32.AND P6, PT, R3, R72, PT ;  /* 0x000000480300720c */ /* 0x000fe20003fc4070 */
[----:B------:R-:W-:Y:S02]  /*99b0*/  STL.64 [R1+0x4d0], R36 ;  /* 0x0004d02401007387 */ /* 0x000fe40000100a00 */
[----:B------:R-:W-:Y:S02]  /*99c0*/  IMAD.MOV.U32 R74, RZ, RZ, R80 ;  /* 0x000000ffff4a7224 */ /* 0x000fe400078e0050 */
[----:B------:R-:W-:Y:S02]  /*99d0*/  IMAD.MOV R79, RZ, RZ, -R79 ;  /* 0x000000ffff4f7224 */ /* 0x000fe400078e0a4f */
[----:B------:R-:W-:-:S02]  /*99e0*/  IMAD.MOV.U32 R17, RZ, RZ, R68 ;  /* 0x000000ffff117224 */ /* 0x000fc400078e0044 */
[----:B------:R-:W-:-:S04]  /*99f0*/  IMAD.HI.U32 R78, R2, R74, RZ ;  /* 0x0000004a024e7227 */ /* 0x000fc800078e00ff */
[----:B------:R-:W-:Y:S02]  /*9a00*/  @!P2 IMAD.IADD R70, R70, 0x1, -R3 ;  /* 0x000000014646a824 */ /* 0x000fe400078e0a03 */
[----:B------:R-:W-:Y:S01]  /*9a10*/  @!P4 IMAD.MOV R17, RZ, RZ, -R17 ;  /* 0x000000ffff11c224 */ /* 0x000fe200078e0a11 */
[----:B------:R-:W-:Y:S01]  /*9a20*/  ISETP.GE.AND P4, PT, R77, RZ, PT ;  /* 0x000000ff4d00720c */ /* 0x000fe20003f86270 */
[----:B------:R-:W-:Y:S02]  /*9a30*/  IMAD.MOV R69, RZ, RZ, -R78 ;  /* 0x000000ffff457224 */ /* 0x000fe400078e0a4e */
[----:B------:R-:W-:Y:S02]  /*9a40*/  VIADD R68, R0, 0x12 ;  /* 0x0000001200447836 */ /* 0x000fe40000000000 */
[--C-:B------:R-:W-:Y:S02]  /*9a50*/  @!P5 IMAD.IADD R71, R71, 0x1, -R3.reuse ;  /* 0x000000014747d824 */ /* 0x100fe400078e0a03 */
[----:B------:R-:W-:Y:S01]  /*9a60*/  @!P6 IMAD.IADD R72, R72, 0x1, -R3 ;  /* 0x000000014848e824 */ /* 0x000fe200078e0a03 */
[----:B------:R-:W-:-:S03]  /*9a70*/  ISETP.GT.U32.AND P2, PT, R3, R70, PT ;  /* 0x000000460300720c */ /* 0x000fc60003f44070 */
[----:B------:R-:W-:Y:S02]  /*9a80*/  IMAD.MOV.U32 R12, RZ, RZ, R72 ;  /* 0x000000ffff0c7224 */ /* 0x000fe400078e0048 */
[----:B------:R-:W-:Y:S02]  /*9a90*/  IMAD.MOV.U32 R10, RZ, RZ, R71 ;  /* 0x000000ffff0a7224 */ /* 0x000fe400078e0047 */
[----:B------:R-:W-:Y:S02]  /*9aa0*/  @!P0 IMAD.MOV R12, RZ, RZ, -R12 ;  /* 0x000000ffff0c8224 */ /* 0x000fe400078e0a0c */
[----:B------:R-:W-:Y:S01]  /*9ab0*/  @!P4 IMAD.MOV R10, RZ, RZ, -R10 ;  /* 0x000000ffff0ac224 */ /* 0x000fe200078e0a0a */
[----:B------:R-:W-:Y:S02]  /*9ac0*/  ISETP.GE.AND P4, PT, R75, RZ, PT ;  /* 0x000000ff4b00720c */ /* 0x000fe40003f86270 */
[----:B------:R-:W-:Y:S01]  /*9ad0*/  ISETP.GE.AND P6, PT, R73, RZ, PT ;  /* 0x000000ff4900720c */ /* 0x000fe20003fc6270 */
[----:B------:R-:W-:-:S02]  /*9ae0*/  VIADD R73, R0, 0x13 ;  /* 0x0000001300497836 */ /* 0x000fc40000000000 */
[----:B------:R-:W-:-:S03]  /*9af0*/  @!P2 IMAD.IADD R70, R70, 0x1, -R3 ;  /* 0x000000014646a824 */ /* 0x000fc600078e0a03 */
[----:B------:R-:W-:Y:S01]  /*9b00*/  IABS R72, R73 ;  /* 0x0000004900487213 */ /* 0x000fe20000000000 */
[----:B------:R-:W-:Y:S01]  /*9b10*/  IMAD.MOV.U32 R57, RZ, RZ, R70 ;  /* 0x000000ffff397224 */ /* 0x000fe200078e0046 */
[----:B------:R-:W-:Y:S02]  /*9b20*/  ISETP.GE.AND P2, PT, R68, RZ, PT ;  /* 0x000000ff4400720c */ /* 0x000fe40003f46270 */
[----:B------:R-:W-:Y:S02]  /*9b30*/  PRMT R26, RZ, 0x7610, R26 ;  /* 0x00007610ff1a7816 */ /* 0x000fe4000000001a */
[----:B------:R-:W-:Y:S02]  /*9b40*/  PRMT R13, RZ, 0x7610, R13 ;  /* 0x00007610ff0d7816 */ /* 0x000fe4000000000d */
[----:B------:R-:W-:Y:S02]  /*9b50*/  PRMT R9, RZ, 0x7610, R9 ;  /* 0x00007610ff097816 */ /* 0x000fe40000000009 */
[----:B------:R-:W-:Y:S01]  /*9b60*/  PRMT R6, RZ, 0x7610, R6 ;  /* 0x00007610ff067816 */ /* 0x000fe20000000006 */
[----:B--2---:R0:W-:Y:S02]  /*9b70*/  STL [R1+0x167c], R34 ;  /* 0x00167c2201007387 */ /* 0x0041e40000100800 */
[----:B0-----:R-:W-:-:S02]  /*9b80*/  IMAD.MOV.U32 R34, RZ, RZ, R66 ;  /* 0x000000ffff227224 */ /* 0x001fc400078e0042 */
[C---:B------:R-:W-:Y:S02]  /*9b90*/  IMAD R66, R3.reuse, R79, R67 ;  /* 0x0000004f03427224 */ /* 0x040fe400078e0243 */
[----:B------:R-:W-:-:S03]  /*9ba0*/  IMAD R67, R3, R69, R74 ;  /* 0x0000004503437224 */ /* 0x000fc600078e024a */
[C---:B------:R-:W-:Y:S02]  /*9bb0*/  ISETP.GT.U32.AND P5, PT, R3.reuse, R66, PT ;  /* 0x000000420300720c */ /* 0x040fe40003fa4070 */
[----:B------:R-:W-:Y:S01]  /*9bc0*/  IABS R69, R68 ;  /* 0x0000004400457213 */ /* 0x000fe20000000000 */
[----:B------:R-:W-:Y:S01]  /*9bd0*/  @!P3 IMAD.MOV R34, RZ, RZ, -R34 ;  /* 0x000000ffff22b224 */ /* 0x000fe200078e0a22 */
[----:B------:R-:W-:Y:S02]  /*9be0*/  ISETP.GE.AND P3, PT, R76, RZ, PT ;  /* 0x000000ff4c00720c */ /* 0x000fe40003f66270 */
[----:B------:R-:W-:Y:S01]  /*9bf0*/  ISETP.GT.U32.AND P0, PT, R3, R67, PT ;  /* 0x000000430300720c */ /* 0x000fe20003f04070 */
[----:B------:R-:W-:-:S05]  /*9c00*/  IMAD.HI.U32 R76, R2, R69, RZ ;  /* 0x00000045024c7227 */ /* 0x000fca00078e00ff */
[----:B------:R-:W-:Y:S01]  /*9c10*/  IADD3 R75, PT, PT, -R76, RZ, RZ ;  /* 0x000000ff4c4b7210 */ /* 0x000fe20007ffe1ff */
[----:B------:R-:W-:-:S04]  /*9c20*/  @!P5 IMAD.IADD R66, R66, 0x1, -R3 ;  /* 0x000000014242d824 */ /* 0x000fc800078e0a03 */
[C---:B------:R-:W-:Y:S01]  /*9c30*/  IMAD R69, R3.reuse, R75, R69 ;  /* 0x0000004b03457224 */ /* 0x040fe200078e0245 */
[----:B------:R-:W-:Y:S01]  /*9c40*/  ISETP.GT.U32.AND P5, PT, R3, R66, PT ;  /* 0x000000420300720c */ /* 0x000fe20003fa4070 */
[----:B------:R-:W-:Y:S02]  /*9c50*/  @!P0 IMAD.IADD R67, R67, 0x1, -R3 ;  /* 0x0000000143438824 */ /* 0x000fe400078e0a03 */
[----:B------:R-:W-:Y:S01]  /*9c60*/  @!P3 IMAD.MOV R57, RZ, RZ, -R57 ;  /* 0x000000ffff39b224 */ /* 0x000fe200078e0a39 */
[C---:B------:R-:W-:Y:S01]  /*9c70*/  ISETP.GT.U32.AND P3, PT, R3.reuse, R69, PT ;  /* 0x000000450300720c */ /* 0x040fe20003f64070 */
[----:B------:R-:W-:Y:S01]  /*9c80*/  IMAD.HI.U32 R68, R2, R72, RZ ;  /* 0x0000004802447227 */ /* 0x000fe200078e00ff */
[----:B------:R-:W-:-:S03]  /*9c90*/  ISETP.GT.U32.AND P0, PT, R3, R67, PT ;  /* 0x000000430300720c */ /* 0x000fc60003f04070 */
[----:B------:R-:W-:Y:S02]  /*9ca0*/  IMAD.MOV R68, RZ, RZ, -R68 ;  /* 0x000000ffff447224 */ /* 0x000fe400078e0a44 */
[----:B------:R-:W-:Y:S02]  /*9cb0*/  VIADD R74, R0, 0x14 ;  /* 0x00000014004a7836 */ /* 0x000fe40000000000 */
[----:B------:R-:W-:Y:S02]  /*9cc0*/  @!P5 IMAD.IADD R66, R66, 0x1, -R3 ;  /* 0x000000014242d824 */ /* 0x000fe400078e0a03 */
[----:B------:R-:W-:Y:S02]  /*9cd0*/  IMAD R68, R3, R68, R72 ;  /* 0x0000004403447224 */ /* 0x000fe400078e0248 */
[----:B------:R-:W-:Y:S01]  /*9ce0*/  IMAD.MOV.U32 R43, RZ, RZ, R66 ;  /* 0x000000ffff2b7224 */ /* 0x000fe200078e0042 */
[----:B------:R-:W-:Y:S01]  /*9cf0*/  IABS R71, R74 ;  /* 0x0000004a00477213 */ /* 0x000fe20000000000 */
[----:B------:R-:W-:-:S02]  /*9d00*/  VIADD R66, R58, 0xffffffd9 ;  /* 0xffffffd93a427836 */ /* 0x000fc40000000000 */
[--C-:B------:R-:W-:Y:S01]  /*9d10*/  @!P3 IMAD.IADD R69, R69, 0x1, -R3.reuse ;  /* 0x000000014545b824 */ /* 0x100fe200078e0a03 */
[----:B------:R-:W-:Y:S01]  /*9d20*/  ISETP.GT.U32.AND P3, PT, R3, R68, PT ;  /* 0x000000440300720c */ /* 0x000fe20003f64070 */
[----:B------:R-:W-:Y:S01]  /*9d30*/  @!P0 IMAD.IADD R67, R67, 0x1, -R3 ;  /* 0x0000000143438824 */ /* 0x000fe200078e0a03 */
[----:B------:R-:W-:Y:S01]  /*9d40*/  ISETP.GE.U32.AND P0, PT, R66, 0x7fffff5a, PT ;  /* 0x7fffff5a4200780c */ /* 0x000fe20003f06070 */
[----:B------:R-:W-:Y:S02]  /*9d50*/  VIADD R72, R58, 0xffffffe0 ;  /* 0xffffffe03a487836 */ /* 0x000fe40000000000 */
[----:B------:R-:W-:-:S04]  /*9d60*/  IMAD.HI.U32 R70, R2, R71, RZ ;  /* 0x0000004702467227 */ /* 0x000fc800078e00ff */
[----:B------:R-:W-:Y:S01]  /*9d70*/  @!P6 IMAD.MOV R43, RZ, RZ, -R43 ;  /* 0x000000ffff2be224 */ /* 0x000fe200078e0a2b */
[----:B------:R-:W-:Y:S01]  /*9d80*/  ISETP.GE.U32.AND P6, PT, R72, 0x7fffff61, PT ;  /* 0x7fffff614800780c */ /* 0x000fe20003fc6070 */
[----:B------:R-:W-:Y:S02]  /*9d90*/  IMAD R76, R64, 0x26, RZ ;  /* 0x00000026404c7824 */ /* 0x000fe400078e02ff */
[----:B------:R-:W-:Y:S02]  /*9da0*/  IMAD.MOV R70, RZ, RZ, -R70 ;  /* 0x000000ffff467224 */ /* 0x000fe400078e0a46 */
[----:B------:R-:W-:-:S04]  /*9db0*/  IMAD.WIDE R38, R76, 0x2, R62 ;  /* 0x000000024c267825 */ /* 0x000fc800078e023e */
[----:B------:R-:W-:Y:S01]  /*9dc0*/  IMAD.WIDE R36, R76, 0x2, R60 ;  /* 0x000000024c247825 */ /* 0x000fe200078e023c */
[----:B------:R0:W2:Y:S03]  /*9dd0*/  @!P0 LDG.E.U16 R7, desc[UR20][R38.64] ;  /* 0x0000001426078981 */ /* 0x0000a6000c1e1500 */
[C---:B------:R-:W-:Y:S01]  /*9de0*/  IMAD R70, R3.reuse, R70, R71 ;  /* 0x0000004603467224 */ /* 0x040fe200078e0247 */
[----:B------:R1:W2:Y:S01]  /*9df0*/  @!P0 LDG.E.U16 R14, desc[UR20][R36.64] ;  /* 0x00000014240e8981 */ /* 0x0002a2000c1e1500 */
[----:B------:R-:W-:Y:S02]  /*9e00*/  IMAD R75, R64, 0x1f, RZ ;  /* 0x0000001f404b7824 */ /* 0x000fe400078e02ff */
[----:B------:R-:W-:Y:S01]  /*9e10*/  @!P3 IMAD.IADD R68, R68, 0x1, -R3 ;  /* 0x000000014444b824 */ /* 0x000fe200078e0a03 */
[----:B------:R-:W-:Y:S01]  /*9e20*/  ISETP.GT.U32.AND P3, PT, R3, R69, PT ;  /* 0x000000450300720c */ /* 0x000fe20003f64070 */
[----:B------:R-:W-:Y:S01]  /*9e30*/  IMAD.WIDE R50, R75, 0x2, R62 ;  /* 0x000000024b327825 */ /* 0x000fe200078e023e */
[----:B------:R-:W-:-:S04]  /*9e40*/  ISETP.GT.U32.AND P0, PT, R3, R70, PT ;  /* 0x000000460300720c */ /* 0x000fc80003f04070 */
[----:B------:R-:W2:Y:S01]  /*9e50*/  @!P6 LDG.E.U16 R26, desc[UR20][R50.64] ;  /* 0x00000014321ae981 */ /* 0x000ea2000c1e1500 */
[----:B------:R-:W-:Y:S02]  /*9e60*/  VIADD R76, R58, 0xffffffd8 ;  /* 0xffffffd83a4c7836 */ /* 0x000fe40000000000 */
[----:B------:R-:W-:Y:S02]  /*9e70*/  VIADD R71, R0, 0x15 ;  /* 0x0000001500477836 */ /* 0x000fe40000000000 */
[----:B------:R-:W-:-:S04]  /*9e80*/  IMAD.WIDE R44, R75, 0x2, R60 ;  /* 0x000000024b2c7825 */ /* 0x000fc800078e023c */
[--C-:B------:R-:W-:Y:S01]  /*9e90*/  @!P3 IMAD.IADD R69, R69, 0x1, -R3.reuse ;  /* 0x000000014545b824 */ /* 0x100fe200078e0a03 */
[----:B------:R-:W-:Y:S01]  /*9ea0*/  ISETP.GE.U32.AND P3, PT, R76, 0x7fffff59, PT ;  /* 0x7fffff594c00780c */ /* 0x000fe20003f66070 */
[----:B------:R-:W-:Y:S01]  /*9eb0*/  @!P0 IMAD.IADD R70, R70, 0x1, -R3 ;  /* 0x0000000146468824 */ /* 0x000fe200078e0a03 */
[----:B------:R-:W-:Y:S01]  /*9ec0*/  IABS R66, R71 ;  /* 0x0000004700427213 */ /* 0x000fe20000000000 */
[----:B------:R-:W-:Y:S01]  /*9ed0*/  STL.64 [R1+0x4c8], R50 ;  /* 0x0004c83201007387 */ /* 0x000fe20000100a00 */
[----:B------:R-:W-:Y:S01]  /*9ee0*/  ISETP.GE.AND P0, PT, R71, RZ, PT ;  /* 0x000000ff4700720c */ /* 0x000fe20003f06270 */
[----:B------:R-:W-:Y:S02]  /*9ef0*/  IMAD R71, R64, 0x27, RZ ;  /* 0x0000002740477824 */ /* 0x000fe400078e02ff */
[----:B------:R-:W-:Y:S04]  /*9f00*/  STL.64 [R1+0x4c0], R44 ;  /* 0x0004c02c01007387 */ /* 0x000fe80000100a00 */
[----:B------:R0:W-:Y:S04]  /*9f10*/  STL.64 [R1+0x458], R38 ;  /* 0x0004582601007387 */ /* 0x0001e80000100a00 */
[----:B------:R-:W2:Y:S01]  /*9f20*/  @!P6 LDG.E.U16 R13, desc[UR20][R44.64] ;  /* 0x000000142c0de981 */ /* 0x000ea2000c1e1500 */
[----:B0-----:R-:W-:-:S05]  /*9f30*/  IMAD.WIDE R38, R71, 0x2, R62 ;  /* 0x0000000247267825 */ /* 0x001fca00078e023e */
[----:B------:R-:W2:Y:S04]  /*9f40*/  @!P3 LDG.E.U16 R9, desc[UR20][R38.64] ;  /* 0x000000142609b981 */ /* 0x000ea8000c1e1500 */
[----:B------:R1:W-:Y:S02]  /*9f50*/  STL.64 [R1+0x450], R36 ;  /* 0x0004502401007387 */ /* 0x0003e40000100a00 */
[----:B-1----:R-:W-:-:S05]  /*9f60*/  IMAD.WIDE R36, R71, 0x2, R60 ;  /* 0x0000000247247825 */ /* 0x002fca00078e023c */
[----:B------:R-:W2:Y:S01]  /*9f70*/  @!P3 LDG.E.U16 R6, desc[UR20][R36.64] ;  /* 0x000000142406b981 */ /* 0x000ea2000c1e1500 */
[----:B------:R-:W-:Y:S01]  /*9f80*/  ISETP.GE.AND P5, PT, R73, RZ, PT ;  /* 0x000000ff4900720c */ /* 0x000fe20003fa6270 */
[----:B------:R-:W-:Y:S01]  /*9f90*/  IMAD.HI.U32 R73, R2, R66, RZ ;  /* 0x0000004202497227 */ /* 0x000fe200078e00ff */
[----:B------:R-:W-:-:S03]  /*9fa0*/  ISETP.GT.U32.AND P6, PT, R3, R68, PT ;  /* 0x000000440300720c */ /* 0x000fc60003fc4070 */
[----:B------:R-:W-:Y:S02]  /*9fb0*/  IMAD.MOV R73, RZ, RZ, -R73 ;  /* 0x000000ffff497224 */ /* 0x000fe400078e0a49 */
[----:B------:R-:W-:Y:S02]  /*9fc0*/  VIADD R72, R0, 0x16 ;  /* 0x0000001600487836 */ /* 0x000fe40000000000 */
[----:B------:R-:W-:-:S03]  /*9fd0*/  IMAD R66, R3, R73, R66 ;  /* 0x0000004903427224 */ /* 0x000fc600078e0242 */
[----:B------:R-:W-:-:S03]  /*9fe0*/  IABS R75, R72 ;  /* 0x00000048004b7213 */ /* 0x000fc60000000000 */
[----:B------:R-:W-:Y:S01]  /*9ff0*/  @!P6 IMAD.IADD R68, R68, 0x1, -R3 ;  /* 0x000000014444e824 */ /* 0x000fe200078e0a03 */
[----:B------:R-:W-:Y:S01]  /*a000*/  ISETP.GT.U32.AND P6, PT, R3, R66, PT ;  /* 0x000000420300720c */ /* 0x000fe20003fc4070 */
[----:B------:R-:W-:-:S12]  /*a010*/  VIADD R73, R0, 0x17 ;  /* 0x0000001700497836 */ /* 0x000fd80000000000 */
[----:B------:R-:W-:Y:S01]  /*a020*/  @!P6 IMAD.IADD R66, R66, 0x1, -R3 ;  /* 0x000000014242e824 */ /* 0x000fe200078e0a03 */
[----:B------:R-:W-:-:S04]  /*a030*/  ISETP.GT.U32.AND P6, PT, R3, R70, PT ;  /* 0x000000460300720c */ /* 0x000fc80003fc4070 */
[----:B------:R-:W-:Y:S01]  /*a040*/  ISETP.GT.U32.AND P3, PT, R3, R66, PT ;  /* 0x000000420300720c */ /* 0x000fe20003f64070 */
[----:B------:R-:W-:Y:S01]  /*a050*/  IMAD R77, R64, 0x2e, RZ ;  /* 0x0000002e404d7824 */ /* 0x000fe200078e02ff */
[----:B----4-:R-:W-:Y:S02]  /*a060*/  PRMT R23, RZ, 0x7610, R23 ;  /* 0x00007610ff177816 */ /* 0x010fe40000000017 */
[----:B------:R-:W-:-:S05]  /*a070*/  PRMT R8, RZ, 0x7610, R8 ;  /* 0x00007610ff087816 */ /* 0x000fca0000000008 */
[----:B------:R-:W-:-:S04]  /*a080*/  @!P6 IMAD.IADD R70, R70, 0x1, -R3 ;  /* 0x000000014646e824 */ /* 0x000fc800078e0a03 */
[----:B------:R-:W-:Y:S01]  /*a090*/  @!P3 IMAD.IADD R66, R66, 0x1, -R3 ;  /* 0x000000014242b824 */ /* 0x000fe200078e0a03 */
[----:B------:R-:W-:-:S03]  /*a0a0*/  ISETP.GE.AND P6, PT, R73, RZ, PT ;  /* 0x000000ff4900720c */ /* 0x000fc60003fc6270 */
[----:B------:R-:W-:-:S04]  /*a0b0*/  IMAD.MOV.U32 R52, RZ, RZ, R66 ;  /* 0x000000ffff347224 */ /* 0x000fc800078e0042 */
[----:B------:R-:W-:Y:S02]  /*a0c0*/  @!P0 IMAD.MOV R52, RZ, RZ, -R52 ;  /* 0x000000ffff348224 */ /* 0x000fe400078e0a34 */
[----:B------:R-:W-:Y:S01]  /*a0d0*/  VIADD R66, R58, 0xffffffd0 ;  /* 0xffffffd03a427836 */ /* 0x000fe20000000000 */
[----:B---3--:R-:W-:Y:S02]  /*a0e0*/  PRMT R40, RZ, 0x7610, R40 ;  /* 0x00007610ff287816 */ /* 0x008fe40000000028 */
[----:B------:R-:W-:Y:S02]  /*a0f0*/  PRMT R29, RZ, 0x7610, R29 ;  /* 0x00007610ff1d7816 */ /* 0x000fe4000000001d */
[----:B------:R-:W-:Y:S01]  /*a100*/  PRMT R18, RZ, 0x7610, R18 ;  /* 0x00007610ff127816 */ /* 0x000fe20000000012 */
[----:B--2---:R-:W-:Y:S04]  /*a110*/  STL [R1+0x1504], R7 ;  /* 0x0015040701007387 */ /* 0x004fe80000100800 */
[----:B------:R-:W-:Y:S04]  /*a120*/  STL [R1+0x1518], R14 ;  /* 0x0015180e01007387 */ /* 0x000fe80000100800 */
[----:B------:R0:W-:Y:S02]  /*a130*/  STL [R1+0x998], R26 ;  /* 0x0009981a01007387 */ /* 0x0001e40000100800 */
[----:B0-----:R-:W-:-:S02]  /*a140*/  IMAD.MOV.U32 R26, RZ, RZ, R67 ;  /* 0x000000ffff1a7224 */ /* 0x001fc400078e0043 */
[----:B------:R-:W-:Y:S02]  /*a150*/  IMAD.MOV.U32 R67, RZ, RZ, R75 ;  /* 0x000000ffff437224 */ /* 0x000fe400078e004b */
[----:B------:R-:W-:Y:S01]  /*a160*/  @!P4 IMAD.MOV R26, RZ, RZ, -R26 ;  /* 0x000000ffff1ac224 */ /* 0x000fe200078e0a1a */
[----:B------:R-:W-:Y:S01]  /*a170*/  ISETP.GE.AND P4, PT, R74, RZ, PT ;  /* 0x000000ff4a00720c */ /* 0x000fe20003f86270 */
[----:B------:R-:W-:Y:S01]  /*a180*/  IMAD.HI.U32 R74, R2, R67, RZ ;  /* 0x00000043024a7227 */ /* 0x000fe200078e00ff */
[----:B------:R-:W-:-:S03]  /*a190*/  IABS R75, R73 ;  /* 0x00000049004b7213 */ /* 0x000fc60000000000 */
[----:B------:R-:W-:-:S04]  /*a1a0*/  IMAD.MOV R74, RZ, RZ, -R74 ;  /* 0x000000ffff4a7224 */ /* 0x000fc800078e0a4a */
[----:B------:R-:W-:Y:S01]  /*a1b0*/  IMAD R71, R3, R74, R67 ;  /* 0x0000004a03477224 */ /* 0x000fe200078e0243 */
[----:B------:R0:W-:Y:S01]  /*a1c0*/  STL [R1+0x994], R13 ;  /* 0x0009940d01007387 */ /* 0x0001e20000100800 */
[----:B------:R-:W-:Y:S02]  /*a1d0*/  IMAD.MOV.U32 R67, RZ, RZ, R75 ;  /* 0x000000ffff437224 */ /* 0x000fe400078e004b */
[----:B------:R-:W-:Y:S01]  /*a1e0*/  VIADD R74, R0, 0x18 ;  /* 0x00000018004a7836 */ /* 0x000fe20000000000 */
[----:B------:R-:W-:Y:S04]  /*a1f0*/  STL.64 [R1+0x448], R38 ;  /* 0x0004482601007387 */ /* 0x000fe80000100a00 */
[----:B------:R-:W-:Y:S01]  /*a200*/  STL.64 [R1+0x440], R36 ;  /* 0x0004402401007387 */ /* 0x000fe20000100a00 */
[----:B0-----:R-:W-:-:S02]  /*a210*/  IMAD.MOV.U32 R13, RZ, RZ, R69 ;  /* 0x000000ffff0d7224 */ /* 0x001fc400078e0045 */
[----:B------:R-:W-:Y:S01]  /*a220*/  IMAD.HI.U32 R69, R2, R67, RZ ;  /* 0x0000004302457227 */ /* 0x000fe200078e00ff */
[----:B------:R0:W-:Y:S03]  /*a230*/  STL [R1+0x988], R9 ;  /* 0x0009880901007387 */ /* 0x0001e60000100800 */
[----:B------:R-:W-:Y:S01]  /*a240*/  @!P2 IMAD.MOV R13, RZ, RZ, -R13 ;  /* 0x000000ffff0da224 */ /* 0x000fe200078e0a0d */
[----:B------:R-:W-:Y:S02]  /*a250*/  ISETP.GE.AND P2, PT, R72, RZ, PT ;  /* 0x000000ff4800720c */ /* 0x000fe40003f46270 */
[----:B------:R-:W-:Y:S01]  /*a260*/  IABS R72, R74 ;  /* 0x0000004a00487213 */ /* 0x000fe20000000000 */
[----:B0-----:R-:W-:Y:S02]  /*a270*/  IMAD.MOV.U32 R9, RZ, RZ, R68 ;  /* 0x000000ffff097224 */ /* 0x001fe400078e0044 */
[----:B------:R-:W-:-:S02]  /*a280*/  IMAD.MOV R68, RZ, RZ, -R69 ;  /* 0x000000ffff447224 */ /* 0x000fc400078e0a45 */
[----:B------:R-:W-:Y:S01]  /*a290*/  @!P5 IMAD.MOV R9, RZ, RZ, -R9 ;  /* 0x000000ffff09d224 */ /* 0x000fe200078e0a09 */
[C---:B------:R-:W-:Y:S01]  /*a2a0*/  ISETP.GT.U32.AND P5, PT, R3.reuse, R71, PT ;  /* 0x000000470300720c */ /* 0x040fe20003fa4070 */
[----:B------:R-:W-:Y:S02]  /*a2b0*/  VIADD R69, R58, 0xffffffd1 ;  /* 0xffffffd13a457836 */ /* 0x000fe40000000000 */
[----:B------:R-:W-:Y:S02]  /*a2c0*/  IMAD R67, R3, R68, R67 ;  /* 0x0000004403437224 */ /* 0x000fe400078e0243 */
[----:B------:R-:W-:Y:S01]  /*a2d0*/  IMAD.HI.U32 R68, R2, R72, RZ ;  /* 0x0000004802447227 */ /* 0x000fe200078e00ff */
[----:B------:R-:W-:-:S03]  /*a2e0*/  ISETP.GE.U32.AND P3, PT, R69, 0x7fffff52, PT ;  /* 0x7fffff524500780c */ /* 0x000fc60003f66070 */
[----:B------:R-:W-:Y:S01]  /*a2f0*/  IMAD.MOV R68, RZ, RZ, -R68 ;  /* 0x000000ffff447224 */ /* 0x000fe200078e0a44 */
[----:B------:R0:W-:Y:S01]  /*a300*/  STL [R1+0x984], R6 ;  /* 0x0009840601007387 */ /* 0x0001e20000100800 */
[----:B------:R-:W-:-:S04]  /*a310*/  IMAD.WIDE R38, R77, 0x2, R62 ;  /* 0x000000024d267825 */ /* 0x000fc800078e023e */
[----:B------:R-:W-:Y:S02]  /*a320*/  IMAD R72, R3, R68, R72 ;  /* 0x0000004403487224 */ /* 0x000fe400078e0248 */
[----:B------:R-:W-:Y:S01]  /*a330*/  IMAD.WIDE R36, R77, 0x2, R60 ;  /* 0x000000024d247825 */ /* 0x000fe200078e023c */
[C---:B------:R-:W-:Y:S01]  /*a340*/  IADD3 R75, PT, PT, R0.reuse, 0x19, RZ ;  /* 0x00000019004b7810 */ /* 0x040fe20007ffe0ff */
[----:B------:R1:W2:Y:S02]  /*a350*/  @!P3 LDG.E.U16 R23, desc[UR20][R38.64] ;  /* 0x000000142617b981 */ /* 0x0002a4000c1e1500 */
[----:B0-----:R-:W-:Y:S02]  /*a360*/  IMAD.MOV.U32 R6, RZ, RZ, R70 ;  /* 0x000000ffff067224 */ /* 0x001fe400078e0046 */
[----:B------:R-:W-:Y:S01]  /*a370*/  @!P5 IMAD.IADD R71, R71, 0x1, -R3 ;  /* 0x000000014747d824 */ /* 0x000fe200078e0a03 */
[----:B------:R0:W3:Y:S01]  /*a380*/  @!P3 LDG.E.U16 R8, desc[UR20][R36.64] ;  /* 0x000000142408b981 */ /* 0x0000e2000c1e1500 */
[----:B------:R-:W-:-:S02]  /*a390*/  VIADD R73, R0, 0x1a ;  /* 0x0000001a00497836 */ /* 0x000fc40000000000 */
[----:B------:R-:W-:Y:S01]  /*a3a0*/  @!P4 IMAD.MOV R6, RZ, RZ, -R6 ;  /* 0x000000ffff06c224 */ /* 0x000fe200078e0a06 */
[C---:B------:R-:W-:Y:S02]  /*a3b0*/  ISETP.GT.U32.AND P4, PT, R3.reuse, R72, PT ;  /* 0x000000480300720c */ /* 0x040fe40003f84070 */
[----:B------:R-:W-:Y:S02]  /*a3c0*/  ISETP.GT.U32.AND P3, PT, R3, R71, PT ;  /* 0x000000470300720c */ /* 0x000fe40003f64070 */
[----:B------:R-:W-:Y:S02]  /*a3d0*/  IABS R76, R73 ;  /* 0x00000049004c7213 */ /* 0x000fe40000000000 */
[----:B------:R-:W-:Y:S02]  /*a3e0*/  IABS R69, R75 ;  /* 0x0000004b00457213 */ /* 0x000fe40000000000 */
[----:B------:R-:W-:Y:S01]  /*a3f0*/  ISETP.GE.AND P0, PT, R74, RZ, PT ;  /* 0x000000ff4a00720c */ /* 0x000fe20003f06270 */
[----:B------:R-:W-:-:S02]  /*a400*/  IMAD.MOV.U32 R68, RZ, RZ, R76 ;  /* 0x000000ffff447224 */ /* 0x000fc400078e004c */
[----:B------:R-:W-:Y:S02]  /*a410*/  VIADD R74, R58, 0xffffffc9 ;  /* 0xffffffc93a4a7836 */ /* 0x000fe40000000000 */
[----:B------:R-:W-:-:S04]  /*a420*/  IMAD.HI.U32 R76, R2, R69, RZ ;  /* 0x00000045024c7227 */ /* 0x000fc800078e00ff */
[----:B------:R-:W-:-:S04]  /*a430*/  IMAD.HI.U32 R77, R2, R68, RZ ;  /* 0x00000044024d7227 */ /* 0x000fc800078e00ff */
[--C-:B------:R-:W-:Y:S01]  /*a440*/  @!P4 IMAD.IADD R72, R72, 0x1, -R3.reuse ;  /* 0x000000014848c824 */ /* 0x100fe200078e0a03 */
[----:B------:R-:W-:Y:S01]  /*a450*/  ISETP.GE.U32.AND P4, PT, R74, 0x7fffff4a, PT ;  /* 0x7fffff4a4a00780c */ /* 0x000fe20003f86070 */
[----:B------:R-:W-:Y:S02]  /*a460*/  IMAD.MOV R76, RZ, RZ, -R76 ;  /* 0x000000ffff4c7224 */ /* 0x000fe400078e0a4c */
[----:B------:R-:W-:Y:S01]  /*a470*/  @!P3 IMAD.IADD R71, R71, 0x1, -R3 ;  /* 0x000000014747b824 */ /* 0x000fe200078e0a03 */
[----:B------:R-:W-:Y:S01]  /*a480*/  ISETP.GE.U32.AND P3, PT, R66, 0x7fffff51, PT ;  /* 0x7fffff514200780c */ /* 0x000fe20003f66070 */
[----:B------:R-:W-:Y:S02]  /*a490*/  IMAD.MOV R70, RZ, RZ, -R77 ;  /* 0x000000ffff467224 */ /* 0x000fe400078e0a4d */
[C---:B------:R-:W-:Y:S02]  /*a4a0*/  IMAD R77, R64.reuse, 0x36, RZ ;  /* 0x00000036404d7824 */ /* 0x040fe400078e02ff */
[----:B------:R-:W-:Y:S01]  /*a4b0*/  IMAD R69, R3, R76, R69 ;  /* 0x0000004c03457224 */ /* 0x000fe200078e0245 */
[----:B------:R1:W-:Y:S01]  /*a4c0*/  STL.64 [R1+0x3d8], R38 ;  /* 0x0003d82601007387 */ /* 0x0003e20000100a00 */
[----:B------:R-:W-:-:S03]  /*a4d0*/  IMAD R76, R64, 0x2f, RZ ;  /* 0x0000002f404c7824 */ /* 0x000fc600078e02ff */
[----:B------:R0:W-:Y:S01]  /*a4e0*/  STL.64 [R1+0x3d0], R36 ;  /* 0x0003d02401007387 */ /* 0x0001e20000100a00 */
[----:B------:R-:W-:-:S05]  /*a4f0*/  IMAD.WIDE R44, R76, 0x2, R60 ;  /* 0x000000024c2c7825 */ /* 0x000fca00078e023c */
[----:B------:R-:W4:Y:S01]  /*a500*/  @!P3 LDG.E.U16 R18, desc[UR20][R44.64] ;  /* 0x000000142c12b981 */ /* 0x000f22000c1e1500 */
[----:B-1----:R-:W-:-:S04]  /*a510*/  IMAD.WIDE R38, R77, 0x2, R62 ;  /* 0x000000024d267825 */ /* 0x002fc800078e023e */
[----:B0-----:R-:W-:Y:S01]  /*a520*/  IMAD.WIDE R36, R77, 0x2, R60 ;  /* 0x000000024d247825 */ /* 0x001fe200078e023c */
[----:B------:R-:W4:Y:S04]  /*a530*/  @!P4 LDG.E.U16 R40, desc[UR20][R38.64] ;  /* 0x000000142628c981 */ /* 0x000f28000c1e1500 */
[----:B------:R-:W4:Y:S01]  /*a540*/  @!P4 LDG.E.U16 R29, desc[UR20][R36.64] ;  /* 0x00000014241dc981 */ /* 0x000f22000c1e1500 */
[----:B------:R-:W-:-:S13]  /*a550*/  ISETP.GT.U32.AND P5, PT, R3, R67, PT ;  /* 0x000000430300720c */ /* 0x000fda0003fa4070 */
[----:B------:R-:W-:-:S05]  /*a560*/  @!P5 IMAD.IADD R67, R67, 0x1, -R3 ;  /* 0x000000014343d824 */ /* 0x000fca00078e0a03 */
[C---:B------:R-:W-:Y:S01]  /*a570*/  ISETP.GT.U32.AND P5, PT, R3.reuse, R67, PT ;  /* 0x000000430300720c */ /* 0x040fe20003fa4070 */
[----:B------:R-:W-:Y:S02]  /*a580*/  IMAD R68, R3, R70, R68 ;  /* 0x0000004603447224 */ /* 0x000fe400078e0244 */
[----:B------:R-:W-:Y:S02]  /*a590*/  VIADD R70, R0, 0x1b ;  /* 0x0000001b00467836 */ /* 0x000fe40000000000 */
[----:B------:R-:W-:-:S08]  /*a5a0*/  IMAD.WIDE R50, R76, 0x2, R62 ;  /* 0x000000024c327825 */ /* 0x000fd000078e023e */
[----:B------:R-:W-:Y:S01]  /*a5b0*/  @!P5 IMAD.IADD R67, R67, 0x1, -R3 ;  /* 0x000000014343d824 */ /* 0x000fe200078e0a03 */
[----:B------:R-:W-:Y:S02]  /*a5c0*/  ISETP.GT.U32.AND P5, PT, R3, R69, PT ;  /* 0x000000450300720c */ /* 0x000fe40003fa4070 */
[----:B------:R-:W-:-:S05]  /*a5d0*/  IABS R66, R70 ;  /* 0x0000004600427213 */ /* 0x000fca0000000000 */
[----:B------:R-:W-:-:S06]  /*a5e0*/  IMAD.HI.U32 R74, R2, R66, RZ ;  /* 0x00000042024a7227 */ /* 0x000fcc00078e00ff */
[----:B------:R-:W-:Y:S01]  /*a5f0*/  @!P5 IMAD.IADD R69, R69, 0x1, -R3 ;  /* 0x000000014545d824 */ /* 0x000fe200078e0a03 */
[----:B------:R-:W-:Y:S02]  /*a600*/  ISETP.GT.U32.AND P5, PT, R3, R68, PT ;  /* 0x000000440300720c */ /* 0x000fe40003fa4070 */
[----:B------:R-:W-:Y:S02]  /*a610*/  PRMT R42, RZ, 0x7610, R42 ;  /* 0x00007610ff2a7816 */ /* 0x000fe4000000002a */
[----:B------:R-:W-:-:S04]  /*a620*/  PRMT R35, RZ, 0x7610, R35 ;  /* 0x00007610ff237816 */ /* 0x000fc80000000023 */
[----:B------:R0:W4:Y:S05]  /*a630*/  @!P3 LDG.E.U16 R42, desc[UR20][R50.64] ;  /* 0x00000014322ab981 */ /* 0x00012a000c1e1500 */
[----:B------:R-:W-:Y:S01]  /*a640*/  @!P5 IMAD.IADD R68, R68, 0x1, -R3 ;  /* 0x000000014444d824 */ /* 0x000fe200078e0a03 */
[----:B--2---:R-:W-:Y:S04]  /*a650*/  STL [R1+0x151c], R23 ;  /* 0x00151c1701007387 */ /* 0x004fe80000100800 */
[----:B---3--:R-:W-:Y:S04]  /*a660*/  STL [R1+0x14f0], R8 ;  /* 0x0014f00801007387 */ /* 0x008fe80000100800 */
[----:B------:R-:W-:Y:S04]  /*a670*/  STL.64 [R1+0x3c8], R50 ;  /* 0x0003c83201007387 */ /* 0x000fe80000100a00 */
[----:B------:R-:W-:Y:S04]  /*a680*/  STL.64 [R1+0x3c0], R44 ;  /* 0x0003c02c01007387 */ /* 0x000fe80000100a00 */
[----:B------:R-:W-:Y:S04]  /*a690*/  STL.64 [R1+0x358], R38 ;  /* 0x0003582601007387 */ /* 0x000fe80000100a00 */
[----:B------:R-:W-:Y:S04]  /*a6a0*/  STL.64 [R1+0x350], R36 ;  /* 0x0003502401007387 */ /* 0x000fe80000100a00 */
[----:B----4-:R-:W-:Y:S04]  /*a6b0*/  STL [R1+0x1520], R40 ;  /* 0x0015202801007387 */ /* 0x010fe80000100800 */
[----:B------:R-:W-:Y:S04]  /*a6c0*/  STL [R1+0x1524], R29 ;  /* 0x0015241d01007387 */ /* 0x000fe80000100800 */
[----:B------:R1:W-:Y:S02]  /*a6d0*/  STL [R1+0x974], R18 ;  /* 0x0009741201007387 */ /* 0x0003e40000100800 */
[----:B-1----:R-:W-:-:S02]  /*a6e0*/  IMAD.MOV.U32 R18, RZ, RZ, R67 ;  /* 0x000000ffff127224 */ /* 0x002fc400078e0043 */
[----:B------:R-:W-:-:S04]  /*a6f0*/  IMAD.MOV R67, RZ, RZ, -R74 ;  /* 0x000000ffff437224 */ /* 0x000fc800078e0a4a */
[----:B------:R-:W-:Y:S02]  /*a700*/  IMAD R66, R3, R67, R66 ;  /* 0x0000004303427224 */ /* 0x000fe400078e0242 */
[----:B------:R-:W-:-:S05]  /*a710*/  VIADD R67, R58, 0xffffffc8 ;  /* 0xffffffc83a437836 */ /* 0x000fca0000000000 */
[----:B------:R-:W-:Y:S01]  /*a720*/  ISETP.GE.U32.AND P5, PT, R67, 0x7fffff49, PT ;  /* 0x7fffff494300780c */ /* 0x000fe20003fa6070 */
[----:B------:R-:W-:-:S04]  /*a730*/  IMAD R74, R64, 0x37, RZ ;  /* 0x00000037404a7824 */ /* 0x000fc800078e02ff */
[----:B------:R-:W-:-:S08]  /*a740*/  IMAD.WIDE R38, R74, 0x2, R62 ;  /* 0x000000024a267825 */ /* 0x000fd000078e023e */
[----:B------:R-:W2:Y:S01]  /*a750*/  @!P5 LDG.E.U16 R35, desc[UR20][R38.64] ;  /* 0x000000142623d981 */ /* 0x000ea2000c1e1500 */
[C---:B------:R-:W-:Y:S02]  /*a760*/  ISETP.GT.U32.AND P4, PT, R3.reuse, R69, PT ;  /* 0x000000450300720c */ /* 0x040fe40003f84070 */
[----:B------:R-:W-:Y:S01]  /*a770*/  ISETP.GT.U32.AND P3, PT, R3, R72, PT ;  /* 0x000000480300720c */ /* 0x000fe20003f64070 */
[----:B------:R-:W-:-:S10]  /*a780*/  VIADD R67, R0, 0x1d ;  /* 0x0000001d00437836 */ /* 0x000fd40000000000 */
[--C-:B------:R-:W-:Y:S01]  /*a790*/  @!P4 IMAD.IADD R69, R69, 0x1, -R3.reuse ;  /* 0x000000014545c824 */ /* 0x100fe200078e0a03 */
[----:B------:R-:W-:Y:S01]  /*a7a0*/  ISETP.GT.U32.AND P4, PT, R3, R66, PT ;  /* 0x000000420300720c */ /* 0x000fe20003f84070 */
[----:B------:R-:W-:Y:S01]  /*a7b0*/  @!P6 IMAD.MOV R18, RZ, RZ, -R18 ;  /* 0x000000ffff12e224 */ /* 0x000fe200078e0a12 */
[----:B------:R-:W-:Y:S01]  /*a7c0*/  ISETP.GE.AND P6, PT, R73, RZ, PT ;  /* 0x000000ff4900720c */ /* 0x000fe20003fc6270 */
[----:B------:R-:W-:Y:S01]  /*a7d0*/  @!P3 IMAD.IADD R72, R72, 0x1, -R3 ;  /* 0x000000014848b824 */ /* 0x000fe200078e0a03 */
[----:B------:R-:W-:Y:S02]  /*a7e0*/  IABS R73, R67 ;  /* 0x0000004300497213 */ /* 0x000fe40000000000 */
[----:B------:R-:W-:Y:S01]  /*a7f0*/  ISETP.GE.AND P3, PT, R70, RZ, PT ;  /* 0x000000ff4600720c */ /* 0x000fe20003f66270 */
[----:B------:R-:W-:Y:S02]  /*a800*/  VIADD R70, R0, 0x1c ;  /* 0x0000001c00467836 */ /* 0x000fe40000000000 */
[----:B0-----:R-:W-:-:S04]  /*a810*/  IMAD.MOV.U32 R50, RZ, RZ, R72 ;  /* 0x000000ffff327224 */ /* 0x001fc800078e0048 */
[----:B------:R-:W-:Y:S01]  /*a820*/  @!P4 IMAD.IADD R66, R66, 0x1, -R3 ;  /* 0x000000014242c824 */ /* 0x000fe200078e0a03 */
[----:B------:R-:W-:Y:S01]  /*a830*/  ISETP.GT.U32.AND P4, PT, R3, R68, PT ;  /* 0x000000440300720c */ /* 0x000fe20003f84070 */
[----:B------:R-:W-:Y:S01]  /*a840*/  IMAD.HI.U32 R72, R2, R73, RZ ;  /* 0x0000004902487227 */ /* 0x000fe200078e00ff */
[----:B------:R-:W-:-:S03]  /*a850*/  PRMT R30, RZ, 0x7610, R30 ;  /* 0x00007610ff1e7816 */ /* 0x000fc6000000001e */
[----:B------:R-:W-:Y:S01]  /*a860*/  IMAD.MOV.U32 R51, RZ, RZ, R71 ;  /* 0x000000ffff337224 */ /* 0x000fe200078e0047 */
[----:B------:R-:W-:Y:S01]  /*a870*/  IABS R71, R70 ;  /* 0x0000004600477213 */ /* 0x000fe20000000000 */
[----:B------:R-:W-:Y:S01]  /*a880*/  @!P0 IMAD.MOV R50, RZ, RZ, -R50 ;  /* 0x000000ffff328224 */ /* 0x000fe200078e0a32 */
[----:B------:R-:W-:Y:S01]  /*a890*/  ISETP.GE.AND P0, PT, R70, RZ, PT ;  /* 0x000000ff4600720c */ /* 0x000fe20003f06270 */
[----:B------:R-:W-:-:S04]  /*a8a0*/  IMAD.WIDE R36, R74, 0x2, R60 ;  /* 0x000000024a247825 */ /* 0x000fc800078e023c */
[----:B------:R-:W-:Y:S01]  /*a8b0*/  IMAD.MOV R70, RZ, RZ, -R72 ;  /* 0x000000ffff467224 */ /* 0x000fe200078e0a48 */
[----:B------:R-:W-:Y:S01]  /*a8c0*/  STL [R1+0x978], R42 ;  /* 0x0009782a01007387 */ /* 0x000fe20000100800 */
[----:B------:R-:W-:Y:S02]  /*a8d0*/  VIADD R72, R58, 0xffffffc1 ;  /* 0xffffffc13a487836 */ /* 0x000fe40000000000 */
[----:B------:R-:W-:Y:S01]  /*a8e0*/  @!P4 IMAD.IADD R68, R68, 0x1, -R3 ;  /* 0x000000014444c824 */ /* 0x000fe200078e0a03 */
[----:B------:R0:W3:Y:S02]  /*a8f0*/  @!P5 LDG.E.U16 R30, desc[UR20][R36.64] ;  /* 0x00000014241ed981 */ /* 0x0000e4000c1e1500 */
[----:B------:R-:W-:Y:S02]  /*a900*/  ISETP.GE.U32.AND P4, PT, R72, 0x7fffff42, PT ;  /* 0x7fffff424800780c */ /* 0x000fe40003f86070 */
[----:B------:R-:W-:Y:S04]  /*a910*/  STL.64 [R1+0x348], R38 ;  /* 0x0003482601007387 */ /* 0x000fe80000100a00 */
[----:B------:R-:W-:Y:S01]  /*a920*/  STL.64 [R1+0x340], R36 ;  /* 0x0003402401007387 */ /* 0x000fe20000100a00 */
[----:B------:R-:W-:-:S02]  /*a930*/  PRMT R25, RZ, 0x7610, R25 ;  /* 0x00007610ff197816 */ /* 0x000fc40000000019 */
[----:B------:R-:W-:Y:S01]  /*a940*/  PRMT R41, RZ, 0x7610, R41 ;  /* 0x00007610ff297816 */ /* 0x000fe20000000029 */
[----:B------:R-:W-:Y:S01]  /*a950*/  IMAD.HI.U32 R74, R2, R71, RZ ;  /* 0x00000047024a7227 */ /* 0x000fe200078e00ff */
[----:B------:R-:W-:-:S03]  /*a960*/  ISETP.GT.U32.AND P5, PT, R3, R66, PT ;  /* 0x000000420300720c */ /* 0x000fc60003fa4070 */
[----:B------:R-:W-:Y:S02]  /*a970*/  IMAD.MOV.U32 R49, RZ, RZ, R69 ;  /* 0x000000ffff317224 */ /* 0x000fe400078e0045 */
[----:B------:R-:W-:Y:S02]  /*a980*/  IMAD.MOV R69, RZ, RZ, -R74 ;  /* 0x000000ffff457224 */ /* 0x000fe400078e0a4a */
[----:B------:R-:W-:Y:S01]  /*a990*/  @!P2 IMAD.MOV R51, RZ, RZ, -R51 ;  /* 0x000000ffff33a224 */ /* 0x000fe200078e0a33 */
[----:B------:R-:W-:Y:S01]  /*a9a0*/  ISETP.GE.AND P2, PT, R75, RZ, PT ;  /* 0x000000ff4b00720c */ /* 0x000fe20003f46270 */
[----:B------:R-:W-:Y:S01]  /*a9b0*/  IMAD R69, R3, R69, R71 ;  /* 0x0000004503457224 */ /* 0x000fe200078e0247 */
[----:B--2---:R1:W-:Y:S02]  /*a9c0*/  STL [R1+0x968], R35 ;  /* 0x0009682301007387 */ /* 0x0043e40000100800 */
[----:B-1----:R-:W-:Y:S02]  /*a9d0*/  IMAD.MOV.U32 R35, RZ, RZ, R68 ;  /* 0x000000ffff237224 */ /* 0x002fe400078e0044 */
[----:B------:R-:W-:-:S04]  /*a9e0*/  IMAD R68, R64, 0x3e, RZ ;  /* 0x0000003e40447824 */ /* 0x000fc800078e02ff */
[----:B------:R-:W-:-:S04]  /*a9f0*/  IMAD.WIDE R38, R68, 0x2, R62 ;  /* 0x0000000244267825 */ /* 0x000fc800078e023e */
[----:B0-----:R-:W-:Y:S01]  /*aa00*/  IMAD.WIDE R36, R68, 0x2, R60 ;  /* 0x0000000244247825 */ /* 0x001fe200078e023c */
[----:B------:R0:W2:Y:S04]  /*aa10*/  @!P4 LDG.E.U16 R25, desc[UR20][R38.64] ;  /* 0x000000142619c981 */ /* 0x0000a8000c1e1500 */
[----:B------:R1:W4:Y:S01]  /*aa20*/  @!P4 LDG.E.U16 R41, desc[UR20][R36.64] ;  /* 0x000000142429c981 */ /* 0x000322000c1e1500 */
[----:B------:R-:W-:Y:S01]  /*aa30*/  @!P5 IMAD.IADD R66, R66, 0x1, -R3 ;  /* 0x000000014242d824 */ /* 0x000fe200078e0a03 */
[----:B------:R-:W-:Y:S02]  /*aa40*/  ISETP.GT.U32.AND P5, PT, R3, R69, PT ;  /* 0x000000450300720c */ /* 0x000fe40003fa4070 */
[----:B------:R-:W-:Y:S01]  /*aa50*/  @!P2 IADD3 R49, PT, PT, -R49, RZ, RZ ;  /* 0x000000ff3131a210 */ /* 0x000fe20007ffe1ff */
[----:B------:R-:W-:Y:S01]  /*aa60*/  IMAD.MOV.U32 R89, RZ, RZ, R66 ;  /* 0x000000ffff597224 */ /* 0x000fe200078e0042 */
[----:B------:R-:W-:Y:S01]  /*aa70*/  ISETP.GE.AND P2, PT, R67, RZ, PT ;  /* 0x000000ff4300720c */ /* 0x000fe20003f46270 */
[----:B------:R-:W-:-:S02]  /*aa80*/  VIADD R66, R0, 0x1e ;  /* 0x0000001e00427836 */ /* 0x000fc40000000000 */
[----:B------:R-:W-:Y:S02]  /*aa90*/  IMAD R67, R3, R70, R73 ;  /* 0x0000004603437224 */ /* 0x000fe400078e0249 */
[----:B------:R-:W-:Y:S01]  /*aaa0*/  @!P3 IMAD.MOV R89, RZ, RZ, -R89 ;  /* 0x000000ffff59b224 */ /* 0x000fe200078e0a59 */
[----:B------:R-:W-:Y:S01]  /*aab0*/  ISETP.GE.AND P3, PT, R66, RZ, PT ;  /* 0x000000ff4200720c */ /* 0x000fe20003f66270 */
[----:B------:R-:W-:Y:S01]  /*aac0*/  @!P6 IMAD.MOV R35, RZ, RZ, -R35 ;  /* 0x000000ffff23e224 */ /* 0x000fe200078e0a23 */
[----:B------:R-:W-:Y:S01]  /*aad0*/  IABS R70, R66 ;  /* 0x0000004200467213 */ /* 0x000fe20000000000 */
[----:B------:R-:W-:Y:S01]  /*aae0*/  @!P5 IMAD.IADD R69, R69, 0x1, -R3 ;  /* 0x000000014545d824 */ /* 0x000fe200078e0a03 */
[C---:B------:R-:W-:Y:S01]  /*aaf0*/  ISETP.GT.U32.AND P6, PT, R3.reuse, R67, PT ;  /* 0x000000430300720c */ /* 0x040fe20003fc4070 */
[----:B------:R-:W-:Y:S02]  /*ab00*/  VIADD R66, R0, 0x1f ;  /* 0x0000001f00427836 */ /* 0x000fe40000000000 */
[----:B------:R-:W-:Y:S01]  /*ab10*/  IMAD.HI.U32 R68, R2, R70, RZ ;  /* 0x0000004602447227 */ /* 0x000fe200078e00ff */
[----:B------:R-:W-:-:S02]  /*ab20*/  ISETP.GT.U32.AND P4, PT, R3, R69, PT ;  /* 0x000000450300720c */ /* 0x000fc40003f84070 */
[----:B------:R-:W-:Y:S02]  /*ab30*/  ISETP.GE.AND P5, PT, R66, RZ, PT ;  /* 0x000000ff4200720c */ /* 0x000fe40003fa6270 */
[----:B------:R-:W-:Y:S01]  /*ab40*/  IABS R66, R66 ;  /* 0x0000004200427213 */ /* 0x000fe20000000000 */
[----:B------:R-:W-:-:S04]  /*ab50*/  IMAD.MOV R72, RZ, RZ, -R68 ;  /* 0x000000ffff487224 */ /* 0x000fc800078e0a44 */
[----:B------:R-:W-:Y:S02]  /*ab60*/  IMAD.MOV.U32 R68, RZ, RZ, R66 ;  /* 0x000000ffff447224 */ /* 0x000fe400078e0042 */
[----:B------:R-:W-:Y:S02]  /*ab70*/  IMAD R66, R3, R72, R70 ;  /* 0x0000004803427224 */ /* 0x000fe400078e0246 */
[--C-:B------:R-:W-:Y:S02]  /*ab80*/  @!P6 IMAD.IADD R67, R67, 0x1, -R3.reuse ;  /* 0x000000014343e824 */ /* 0x100fe400078e0a03 */
[----:B------:R-:W-:Y:S01]  /*ab90*/  @!P4 IMAD.IADD R69, R69, 0x1, -R3 ;  /* 0x000000014545c824 */ /* 0x000fe200078e0a03 */
[C---:B------:R-:W-:Y:S01]  /*aba0*/  ISETP.GT.U32.AND P4, PT, R3.reuse, R66, PT ;  /* 0x000000420300720c */ /* 0x040fe20003f84070 */
[----:B------:R-:W-:Y:S01]  /*abb0*/  IMAD.HI.U32 R75, R2, R68, RZ ;  /* 0x00000044024b7227 */ /* 0x000fe200078e00ff */
[----:B------:R-:W-:-:S03]  /*abc0*/  ISETP.GT.U32.AND P6, PT, R3, R67, PT ;  /* 0x000000430300720c */ /* 0x000fc60003fc4070 */
[----:B------:R-:W-:Y:S02]  /*abd0*/  IMAD.MOV R75, RZ, RZ, -R75 ;  /* 0x000000ffff4b7224 */ /* 0x000fe400078e0a4b */
[----:B------:R-:W-:Y:S02]  /*abe0*/  IMAD.MOV.U32 R88, RZ, RZ, R69 ;  /* 0x000000ffff587224 */ /* 0x000fe400078e0045 */
[----:B------:R-:W-:Y:S02]  /*abf0*/  IMAD R68, R3, R75, R68 ;  /* 0x0000004b03447224 */ /* 0x000fe400078e0244 */
[C---:B------:R-:W-:Y:S02]  /*ac00*/  VIADD R71, R0.reuse, 0x20 ;  /* 0x0000002000477836 */ /* 0x040fe40000000000 */
[----:B------:R-:W-:Y:S02]  /*ac10*/  VIADD R74, R0, 0x22 ;  /* 0x00000022004a7836 */ /* 0x000fe40000000000 */
[----:B------:R-:W-:-:S02]  /*ac20*/  @!P4 IMAD.IADD R66, R66, 0x1, -R3 ;  /* 0x000000014242c824 */ /* 0x000fc400078e0a03 */
[----:B------:R-:W-:Y:S01]  /*ac30*/  @!P0 IMAD.MOV R88, RZ, RZ, -R88 ;  /* 0x000000ffff588224 */ /* 0x000fe200078e0a58 */
[----:B------:R-:W-:Y:S01]  /*ac40*/  ISETP.GT.U32.AND P0, PT, R3, R68, PT ;  /* 0x000000440300720c */ /* 0x000fe20003f04070 */
[----:B------:R-:W-:Y:S02]  /*ac50*/  VIADD R73, R0, 0x21 ;  /* 0x0000002100497836 */ /* 0x000fe40000000000 */
[----:B------:R-:W-:Y:S01]  /*ac60*/  @!P6 IMAD.IADD R67, R67, 0x1, -R3 ;  /* 0x000000014343e824 */ /* 0x000fe200078e0a03 */
[----:B------:R-:W-:Y:S01]  /*ac70*/  IABS R70, R71 ;  /* 0x0000004700467213 */ /* 0x000fe20000000000 */
[----:B------:R-:W-:Y:S01]  /*ac80*/  VIADD R78, R58, 0xffffffc0 ;  /* 0xffffffc03a4e7836 */ /* 0x000fe20000000000 */
[----:B------:R-:W-:Y:S01]  /*ac90*/  IABS R76, R74 ;  /* 0x0000004a004c7213 */ /* 0x000fe20000000000 */
[----:B------:R-:W-:Y:S01]  /*aca0*/  IMAD.MOV.U32 R87, RZ, RZ, R67 ;  /* 0x000000ffff577224 */ /* 0x000fe200078e0043 */
[----:B------:R-:W-:Y:S02]  /*acb0*/  ISETP.GT.U32.AND P4, PT, R3, R66, PT ;  /* 0x000000420300720c */ /* 0x000fe40003f84070 */
[----:B------:R-:W-:Y:S01]  /*acc0*/  IABS R72, R73 ;  /* 0x0000004900487213 */ /* 0x000fe20000000000 */
[----:B------:R-:W-:Y:S01]  /*acd0*/  IMAD.HI.U32 R77, R2, R70, RZ ;  /* 0x00000046024d7227 */ /* 0x000fe200078e00ff */
[----:B------:R-:W-:-:S03]  /*ace0*/  ISETP.GE.AND P6, PT, R71, RZ, PT ;  /* 0x000000ff4700720c */ /* 0x000fc60003fc6270 */
[----:B------:R-:W-:Y:S02]  /*acf0*/  IMAD.MOV.U32 R71, RZ, RZ, R76 ;  /* 0x000000ffff477224 */ /* 0x000fe400078e004c */
[----:B------:R-:W-:Y:S01]  /*ad00*/  @!P2 IMAD.MOV R87, RZ, RZ, -R87 ;  /* 0x000000ffff57a224 */ /* 0x000fe200078e0a57 */
[----:B------:R-:W-:Y:S01]  /*ad10*/  ISETP.GE.U32.AND P2, PT, R78, 0x7fffff41, PT ;  /* 0x7fffff414e00780c */ /* 0x000fe20003f46070 */
[----:B------:R-:W-:Y:S01]  /*ad20*/  IMAD.HI.U32 R76, R2, R72, RZ ;  /* 0x00000048024c7227 */ /* 0x000fe200078e00ff */
[----:B---3--:R-:W-:Y:S03]  /*ad30*/  STL [R1+0x964], R30 ;  /* 0x0009641e01007387 */ /* 0x008fe60000100800 */
[----:B------:R-:W-:Y:S02]  /*ad40*/  IMAD.MOV R77, RZ, RZ, -R77 ;  /* 0x000000ffff4d7224 */ /* 0x000fe400078e0a4d */
[----:B------:R-:W-:-:S02]  /*ad50*/  @!P0 IMAD.IADD R68, R68, 0x1, -R3 ;  /* 0x0000000144448824 */ /* 0x000fc400078e0a03 */
[----:B------:R-:W-:Y:S02]  /*ad60*/  IMAD.MOV R76, RZ, RZ, -R76 ;  /* 0x000000ffff4c7224 */ /* 0x000fe400078e0a4c */
[----:B------:R-:W-:Y:S01]  /*ad70*/  IMAD R69, R64, 0x3f, RZ ;  /* 0x0000003f40457824 */ /* 0x000fe200078e02ff */
[----:B------:R0:W-:Y:S01]  /*ad80*/  STL.64 [R1+0x2d8], R38 ;  /* 0x0002d82601007387 */ /* 0x0001e20000100a00 */
[C---:B------:R-:W-:Y:S01]  /*ad90*/  IMAD R67, R3.reuse, R77, R70 ;  /* 0x0000004d03437224 */ /* 0x040fe200078e0246 */
[----:B------:R-:W-:Y:S01]  /*ada0*/  PRMT R28, RZ, 0x7610, R28 ;  /* 0x00007610ff1c7816 */ /* 0x000fe2000000001c */
[----:B------:R-:W-:Y:S01]  /*adb0*/  @!P4 IMAD.IADD R66, R66, 0x1, -R3 ;  /* 0x000000014242c824 */ /* 0x000fe200078e0a03 */
[----:B------:R1:W-:Y:S01]  /*adc0*/  STL.64 [R1+0x2d0], R36 ;  /* 0x0002d02401007387 */ /* 0x0003e20000100a00 */
[----:B------:R-:W-:Y:S01]  /*add0*/  PRMT R11, RZ, 0x7610, R11 ;  /* 0x00007610ff0b7816 */ /* 0x000fe2000000000b */
[C---:B------:R-:W-:Y:S01]  /*ade0*/  IMAD R70, R3.reuse, R76, R72 ;  /* 0x0000004c03467224 */ /* 0x040fe200078e0248 */
[----:B------:R-:W-:Y:S01]  /*adf0*/  ISETP.GT.U32.AND P0, PT, R3, R68, PT ;  /* 0x000000440300720c */ /* 0x000fe20003f04070 */
[----:B------:R-:W-:-:S04]  /*ae00*/  IMAD.HI.U32 R75, R2, R71, RZ ;  /* 0x00000047024b7227 */ /* 0x000fc800078e00ff */
[----:B0-----:R-:W-:-:S04]  /*ae10*/  IMAD.WIDE R38, R69, 0x2, R62 ;  /* 0x0000000245267825 */ /* 0x001fc800078e023e */
[----:B-1----:R-:W-:Y:S01]  /*ae20*/  IMAD.WIDE R36, R69, 0x2, R60 ;  /* 0x0000000245247825 */ /* 0x002fe200078e023c */
[----:B------:R0:W3:Y:S03]  /*ae30*/  @!P2 LDG.E.U16 R28, desc[UR20][R38.64] ;  /* 0x00000014261ca981 */ /* 0x0000e6000c1e1500 */
[----:B------:R-:W-:Y:S01]  /*ae40*/  VIADD R72, R58, 0xffffffb9 ;  /* 0xffffffb93a487836 */ /* 0x000fe20000000000 */
[----:B------:R1:W3:Y:S01]  /*ae50*/  @!P2 LDG.E.U16 R11, desc[UR20][R36.64] ;  /* 0x00000014240ba981 */ /* 0x0002e2000c1e1500 */
[----:B------:R-:W-:Y:S02]  /*ae60*/  IMAD.MOV.U32 R86, RZ, RZ, R66 ;  /* 0x000000ffff567224 */ /* 0x000fe400078e0042 */
[----:B------:R-:W-:Y:S01]  /*ae70*/  IMAD.MOV R75, RZ, RZ, -R75 ;  /* 0x000000ffff4b7224 */ /* 0x000fe200078e0a4b */
[----:B------:R-:W-:Y:S01]  /*ae80*/  ISETP.GE.U32.AND P2, PT, R72, 0x7fffff3a, PT ;  /* 0x7fffff3a4800780c */ /* 0x000fe20003f46070 */
[----:B------:R-:W-:Y:S01]  /*ae90*/  @!P3 IMAD.MOV R86, RZ, RZ, -R86 ;  /* 0x000000ffff56b224 */ /* 0x000fe200078e0a56 */
[C---:B------:R-:W-:Y:S01]  /*aea0*/  ISETP.GT.U32.AND P3, PT, R3.reuse, R70, PT ;  /* 0x000000460300720c */ /* 0x040fe20003f64070 */
[----:B------:R-:W-:-:S02]  /*aeb0*/  IMAD R71, R3, R75, R71 ;  /* 0x0000004b03477224 */ /* 0x000fc400078e0247 */
[----:B------:R-:W-:Y:S01]  /*aec0*/  IMAD R75, R64, 0x46, RZ ;  /* 0x00000046404b7824 */ /* 0x000fe200078e02ff */
[----:B------:R-:W-:Y:S01]  /*aed0*/  PRMT R46, RZ, 0x7610, R46 ;  /* 0x00007610ff2e7816 */ /* 0x000fe2000000002e */
[----:B------:R-:W-:Y:S01]  /*aee0*/  @!P0 IMAD.IADD R68, R68, 0x1, -R3 ;  /* 0x0000000144448824 */ /* 0x000fe200078e0a03 */
[----:B------:R-:W-:Y:S02]  /*aef0*/  PRMT R24, RZ, 0x7610, R24 ;  /* 0x00007610ff187816 */ /* 0x000fe40000000018 */
[----:B------:R-:W-:-:S05]  /*af00*/  ISETP.GT.U32.AND P0, PT, R3, R71, PT ;  /* 0x000000470300720c */ /* 0x000fca0003f04070 */
[----:B------:R-:W-:-:S08]  /*af10*/  @!P3 IMAD.IADD R70, R70, 0x1, -R3 ;  /* 0x000000014646b824 */ /* 0x000fd000078e0a03 */
[----:B------:R-:W-:Y:S01]  /*af20*/  @!P0 IMAD.IADD R71, R71, 0x1, -R3 ;  /* 0x0000000147478824 */ /* 0x000fe200078e0a03 */
[----:B------:R-:W-:-:S04]  /*af30*/  IADD3 R66, PT, PT, R0, 0x24, RZ ;  /* 0x0000002400427810 */ /* 0x000fc80007ffe0ff */
[----:B------:R-:W-:Y:S01]  /*af40*/  ISETP.GT.U32.AND P0, PT, R3, R71, PT ;  /* 0x000000470300720c */ /* 0x000fe20003f04070 */
[----:B------:R-:W-:Y:S01]  /*af50*/  IMAD R78, R64, 0x47, RZ ;  /* 0x00000047404e7824 */ /* 0x000fe200078e02ff */
[----:B------:R-:W-:-:S11]  /*af60*/  PRMT R19, RZ, 0x7610, R19 ;  /* 0x00007610ff137816 */ /* 0x000fd60000000013 */
[----:B------:R-:W-:Y:S01]  /*af70*/  @!P0 IMAD.IADD R71, R71, 0x1, -R3 ;  /* 0x0000000147478824 */ /* 0x000fe200078e0a03 */
[----:B------:R-:W-:Y:S01]  /*af80*/  PRMT R27, RZ, 0x7610, R27 ;  /* 0x00007610ff1b7816 */ /* 0x000fe2000000001b */
[----:B--2---:R-:W-:Y:S04]  /*af90*/  STL [R1+0x1538], R25 ;  /* 0x0015381901007387 */ /* 0x004fe80000100800 */
[----:B----4-:R-:W-:Y:S04]  /*afa0*/  STL [R1+0x153c], R41 ;  /* 0x00153c2901007387 */ /* 0x010fe80000100800 */
[----:B------:R0:W-:Y:S04]  /*afb0*/  STL.64 [R1+0x2c8], R38 ;  /* 0x0002c82601007387 */ /* 0x0001e80000100a00 */
[----:B------:R1:W-:Y:S01]  /*afc0*/  STL.64 [R1+0x2c0], R36 ;  /* 0x0002c02401007387 */ /* 0x0003e20000100a00 */
[----:B0-----:R-:W-:-:S04]  /*afd0*/  IMAD.WIDE R38, R75, 0x2, R62 ;  /* 0x000000024b267825 */ /* 0x001fc800078e023e */
[----:B-1----:R-:W-:Y:S01]  /*afe0*/  IMAD.WIDE R36, R75, 0x2, R60 ;  /* 0x000000024b247825 */ /* 0x002fe200078e023c */
[----:B------:R-:W2:Y:S04]  /*aff0*/  @!P2 LDG.E.U16 R46, desc[UR20][R38.64] ;  /* 0x00000014262ea981 */ /* 0x000ea8000c1e1500 */
[----:B------:R0:W4:Y:S01]  /*b000*/  @!P2 LDG.E.U16 R24, desc[UR20][R36.64] ;  /* 0x000000142418a981 */ /* 0x000122000c1e1500 */
[----:B------:R-:W-:Y:S02]  /*b010*/  ISETP.GT.U32.AND P2, PT, R3, R70, PT ;  /* 0x000000460300720c */ /* 0x000fe40003f44070 */
[----:B------:R-:W-:-:S11]  /*b020*/  IABS R75, R66 ;  /* 0x00000042004b7213 */ /* 0x000fd60000000000 */
[----:B------:R-:W-:Y:S01]  /*b030*/  @!P2 IMAD.IADD R70, R70, 0x1, -R3 ;  /* 0x000000014646a824 */ /* 0x000fe200078e0a03 */
[----:B------:R-:W-:Y:S01]  /*b040*/  ISETP.GE.AND P2, PT, R66, RZ, PT ;  /* 0x000000ff4200720c */ /* 0x000fe20003f46270 */
[----:B------:R-:W-:-:S05]  /*b050*/  VIADD R66, R58, 0xffffffb8 ;  /* 0xffffffb83a427836 */ /* 0x000fca0000000000 */
[----:B------:R-:W-:Y:S01]  /*b060*/  ISETP.GE.U32.AND P0, PT, R66, 0x7fffff39, PT ;  /* 0x7fffff394200780c */ /* 0x000fe20003f06070 */
[----:B------:R-:W-:Y:S04]  /*b070*/  STL.64 [R1+0x258], R38 ;  /* 0x0002582601007387 */ /* 0x000fe80000100a00 */
[----:B------:R0:W-:Y:S02]  /*b080*/  STL.64 [R1+0x250], R36 ;  /* 0x0002502401007387 */ /* 0x0001e40000100a00 */
[----:B0-----:R-:W-:-:S06]  /*b090*/  IMAD.WIDE R36, R78, 0x2, R60 ;  /* 0x000000024e247825 */ /* 0x001fcc00078e023c */
[----:B------:R-:W3:Y:S01]  /*b0a0*/  @!P0 LDG.E.U16 R19, desc[UR20][R36.64] ;  /* 0x0000001424138981 */ /* 0x000ee2000c1e1500 */
[----:B------:R-:W-:-:S05]  /*b0b0*/  IMAD.WIDE R38, R78, 0x2, R62 ;  /* 0x000000024e267825 */ /* 0x000fca00078e023e */
[----:B------:R-:W3:Y:S01]  /*b0c0*/  @!P0 LDG.E.U16 R27, desc[UR20][R38.64] ;  /* 0x00000014261b8981 */ /* 0x000ee2000c1e1500 */
[----:B------:R-:W-:Y:S01]  /*b0d0*/  ISETP.GT.U32.AND P4, PT, R3, R67, PT ;  /* 0x000000430300720c */ /* 0x000fe20003f84070 */
[----:B------:R-:W-:-:S05]  /*b0e0*/  VIADD R72, R0, 0x23 ;  /* 0x0000002300487836 */ /* 0x000fca0000000000 */
[----:B------:R-:W-:-:S07]  /*b0f0*/  IABS R69, R72 ;  /* 0x0000004800457213 */ /* 0x000fce0000000000 */
[----:B------:R-:W-:Y:S02]  /*b100*/  @!P4 IMAD.IADD R67, R67, 0x1, -R3 ;  /* 0x000000014343c824 */ /* 0x000fe400078e0a03 */
[----:B------:R-:W-:-:S03]  /*b110*/  IMAD.HI.U32 R76, R2, R69, RZ ;  /* 0x00000045024c7227 */ /* 0x000fc600078e00ff */
[----:B------:R-:W-:Y:S02]  /*b120*/  ISETP.GT.U32.AND P4, PT, R3, R67, PT ;  /* 0x000000430300720c */ /* 0x000fe40003f84070 */
[----:B------:R-:W-:Y:S01]  /*b130*/  ISETP.GE.AND P3, PT, R73, RZ, PT ;  /* 0x000000ff4900720c */ /* 0x000fe20003f66270 */
[----:B------:R-:W-:Y:S02]  /*b140*/  IMAD.MOV.U32 R73, RZ, RZ, R75 ;  /* 0x000000ffff497224 */ /* 0x000fe400078e004b */
[----:B------:R-:W-:-:S04]  /*b150*/  IMAD.MOV R75, RZ, RZ, -R76 ;  /* 0x000000ffff4b7224 */ /* 0x000fc800078e0a4c */
[----:B------:R-:W-:-:S04]  /*b160*/  IMAD R69, R3, R75, R69 ;  /* 0x0000004b03457224 */ /* 0x000fc800078e0245 */
[----:B------:R-:W-:Y:S01]  /*b170*/  @!P4 IMAD.IADD R67, R67, 0x1, -R3 ;  /* 0x000000014343c824 */ /* 0x000fe200078e0a03 */
[----:B------:R-:W-:Y:S01]  /*b180*/  ISETP.GE.AND P4, PT, R74, RZ, PT ;  /* 0x000000ff4a00720c */ /* 0x000fe20003f86270 */
[----:B------:R-:W-:-:S04]  /*b190*/  IMAD.HI.U32 R74, R2, R73, RZ ;  /* 0x00000049024a7227 */ /* 0x000fc800078e00ff */
[----:B------:R-:W-:Y:S02]  /*b1a0*/  VIADD R76, R0, 0x27 ;  /* 0x00000027004c7836 */ /* 0x000fe40000000000 */
[----:B------:R-:W-:Y:S01]  /*b1b0*/  IMAD R78, R64, 0x4e, RZ ;  /* 0x0000004e404e7824 */ /* 0x000fe200078e02ff */
[----:B------:R-:W-:Y:S02]  /*b1c0*/  PRMT R48, RZ, 0x7610, R48 ;  /* 0x00007610ff307816 */ /* 0x000fe40000000030 */
[----:B------:R-:W-:Y:S01]  /*b1d0*/  PRMT R31, RZ, 0x7610, R31 ;  /* 0x00007610ff1f7816 */ /* 0x000fe2000000001f */
[----:B--2---:R-:W-:Y:S04]  /*b1e0*/  STL [R1+0x1540], R46 ;  /* 0x0015402e01007387 */ /* 0x004fe80000100800 */
[----:B----4-:R-:W-:Y:S04]  /*b1f0*/  STL [R1+0x1550], R24 ;  /* 0x0015501801007387 */ /* 0x010fe80000100800 */
[----:B---3--:R0:W-:Y:S02]  /*b200*/  STL [R1+0x954], R28 ;  /* 0x0009541c01007387 */ /* 0x0081e40000100800 */
[----:B0-----:R-:W-:-:S04]  /*b210*/  IMAD.MOV.U32 R28, RZ, RZ, R68 ;  /* 0x000000ffff1c7224 */ /* 0x001fc800078e0044 */
[----:B------:R-:W-:Y:S01]  /*b220*/  @!P5 IMAD.MOV R28, RZ, RZ, -R28 ;  /* 0x000000ffff1cd224 */ /* 0x000fe200078e0a1c */
[C---:B------:R-:W-:Y:S01]  /*b230*/  ISETP.GT.U32.AND P5, PT, R3.reuse, R69, PT ;  /* 0x000000450300720c */ /* 0x040fe20003fa4070 */
[----:B------:R-:W-:Y:S01]  /*b240*/  IMAD.MOV R68, RZ, RZ, -R74 ;  /* 0x000000ffff447224 */ /* 0x000fe200078e0a4a */
[----:B------:R0:W-:Y:S03]  /*b250*/  STL [R1+0x950], R11 ;  /* 0x0009500b01007387 */ /* 0x0001e60000100800 */
[----:B------:R-:W-:Y:S02]  /*b260*/  IMAD R68, R3, R68, R73 ;  /* 0x0000004403447224 */ /* 0x000fe400078e0249 */
[----:B------:R-:W-:Y:S02]  /*b270*/  VIADD R73, R0, 0x25 ;  /* 0x0000002500497836 */ /* 0x000fe40000000000 */
[----:B0-----:R-:W-:-:S04]  /*b280*/  IMAD.MOV.U32 R11, RZ, RZ, R67 ;  /* 0x000000ffff0b7224 */ /* 0x001fc800078e0043 */
[----:B------:R-:W-:Y:S01]  /*b290*/  @!P5 IMAD.IADD R69, R69, 0x1, -R3 ;  /* 0x000000014545d824 */ /* 0x000fe200078e0a03 */
[----:B------:R-:W-:Y:S01]  /*b2a0*/  ISETP.GT.U32.AND P5, PT, R3, R68, PT ;  /* 0x000000440300720c */ /* 0x000fe20003fa4070 */
[----:B------:R-:W-:Y:S01]  /*b2b0*/  @!P6 IMAD.MOV R11, RZ, RZ, -R11 ;  /* 0x000000ffff0be224 */ /* 0x000fe200078e0a0b */
[----:B------:R-:W-:Y:S01]  /*b2c0*/  ISETP.GE.AND P6, PT, R72, RZ, PT ;  /* 0x000000ff4800720c */ /* 0x000fe20003fc6270 */
[----:B------:R-:W-:Y:S01]  /*b2d0*/  VIADD R72, R0, 0x26 ;  /* 0x0000002600487836 */ /* 0x000fe20000000000 */
[----:B------:R-:W-:-:S04]  /*b2e0*/  IABS R67, R73 ;  /* 0x0000004900437213 */ /* 0x000fc80000000000 */
[----:B------:R-:W-:Y:S01]  /*b2f0*/  IABS R66, R72 ;  /* 0x0000004800427213 */ /* 0x000fe20000000000 */
[----:B------:R-:W-:Y:S01]  /*b300*/  IMAD.HI.U32 R75, R2, R67, RZ ;  /* 0x00000043024b7227 */ /* 0x000fe200078e00ff */
[----:B------:R-:W-:Y:S03]  /*b310*/  STL.64 [R1+0x248], R38 ;  /* 0x0002482601007387 */ /* 0x000fe60000100a00 */
[----:B------:R-:W-:Y:S01]  /*b320*/  @!P5 IMAD.IADD R68, R68, 0x1, -R3 ;  /* 0x000000014444d824 */ /* 0x000fe200078e0a03 */
[----:B------:R-:W-:Y:S01]  /*b330*/  ISETP.GT.U32.AND P5, PT, R3, R69, PT ;  /* 0x000000450300720c */ /* 0x000fe20003fa4070 */
[----:B------:R-:W-:Y:S01]  /*b340*/  IMAD.HI.U32 R77, R2, R66, RZ ;  /* 0x00000042024d7227 */ /* 0x000fe200078e00ff */
[----:B------:R-:W-:Y:S03]  /*b350*/  STL.64 [R1+0x240], R36 ;  /* 0x0002402401007387 */ /* 0x000fe60000100a00 */
[----:B------:R-:W-:Y:S01]  /*b360*/  IMAD.MOV R75, RZ, RZ, -R75 ;  /* 0x000000ffff4b7224 */ /* 0x000fe200078e0a4b */
[----:B------:R0:W-:Y:S01]  /*b370*/  STL [R1+0x938], R19 ;  /* 0x0009381301007387 */ /* 0x0001e20000100800 */
[----:B------:R-:W-:-:S02]  /*b380*/  IMAD.MOV R77, RZ, RZ, -R77 ;  /* 0x000000ffff4d7224 */ /* 0x000fc400078e0a4d */
[C---:B------:R-:W-:Y:S02]  /*b390*/  IMAD R67, R3.reuse, R75, R67 ;  /* 0x0000004b03437224 */ /* 0x040fe400078e0243 */
[----:B------:R-:W-:Y:S02]  /*b3a0*/  IMAD R66, R3, R77, R66 ;  /* 0x0000004d03427224 */ /* 0x000fe400078e0242 */
[----:B0-----:R-:W-:-:S04]  /*b3b0*/  IMAD.MOV.U32 R19, RZ, RZ, R70 ;  /* 0x000000ffff137224 */ /* 0x001fc800078e0046 */
[----:B------:R-:W-:Y:S01]  /*b3c0*/  @!P3 IMAD.MOV R19, RZ, RZ, -R19 ;  /* 0x000000ffff13b224 */ /* 0x000fe200078e0a13 */
[----:B------:R-:W-:Y:S01]  /*b3d0*/  ISETP.GT.U32.AND P3, PT, R3, R67, PT ;  /* 0x000000430300720c */ /* 0x000fe20003f64070 */
[--C-:B------:R-:W-:Y:S01]  /*b3e0*/  @!P5 IMAD.IADD R69, R69, 0x1, -R3.reuse ;  /* 0x000000014545d824 */ /* 0x100fe200078e0a03 */
[C---:B------:R-:W-:Y:S02]  /*b3f0*/  ISETP.GT.U32.AND P5, PT, R3.reuse, R66, PT ;  /* 0x000000420300720c */ /* 0x040fe40003fa4070 */
[----:B------:R-:W-:Y:S01]  /*b400*/  ISETP.GT.U32.AND P0, PT, R3, R68, PT ;  /* 0x000000440300720c */ /* 0x000fe20003f04070 */
[----:B------:R0:W-:Y:S08]  /*b410*/  STL [R1+0x93c], R27 ;  /* 0x00093c1b01007387 */ /* 0x0001f00000100800 */
[----:B------:R-:W-:-:S02]  /*b420*/  @!P3 IMAD.IADD R67, R67, 0x1, -R3 ;  /* 0x000000014343b824 */ /* 0x000fc400078e0a03 */
[----:B------:R-:W-:-:S03]  /*b430*/  @!P5 IMAD.IADD R66, R66, 0x1, -R3 ;  /* 0x000000014242d824 */ /* 0x000fc600078e0a03 */
[C---:B------:R-:W-:Y:S01]  /*b440*/  ISETP.GT.U32.AND P3, PT, R3.reuse, R67, PT ;  /* 0x000000430300720c */ /* 0x040fe20003f64070 */
[----:B0-----:R-:W-:Y:S01]  /*b450*/  IMAD.MOV.U32 R27, RZ, RZ, R71 ;  /* 0x000000ffff1b7224 */ /* 0x001fe200078e0047 */
[----:B------:R-:W-:Y:S01]  /*b460*/  IABS R74, R76 ;  /* 0x0000004c004a7213 */ /* 0x000fe20000000000 */
[----:B------:R-:W-:Y:S01]  /*b470*/  VIADD R77, R0, 0x2a ;  /* 0x0000002a004d7836 */ /* 0x000fe20000000000 */
[----:B------:R-:W-:Y:S01]  /*b480*/  ISETP.GT.U32.AND P5, PT, R3, R66, PT ;  /* 0x000000420300720c */ /* 0x000fe20003fa4070 */
[----:B------:R-:W-:Y:S01]  /*b490*/  @!P0 IMAD.IADD R68, R68, 0x1, -R3 ;  /* 0x0000000144448824 */ /* 0x000fe200078e0a03 */
[----:B------:R-:W-:Y:S01]  /*b4a0*/  ISETP.GE.AND P0, PT, R72, RZ, PT ;  /* 0x000000ff4800720c */ /* 0x000fe20003f06270 */
[----:B------:R-:W-:Y:S01]  /*b4b0*/  @!P4 IMAD.MOV R27, RZ, RZ, -R27 ;  /* 0x000000ffff1bc224 */ /* 0x000fe200078e0a1b */
[----:B------:R-:W-:Y:S01]  /*b4c0*/  ISETP.GE.AND P4, PT, R73, RZ, PT ;  /* 0x000000ff4900720c */ /* 0x000fe20003f86270 */
[----:B------:R-:W-:Y:S01]  /*b4d0*/  IMAD.HI.U32 R70, R2, R74, RZ ;  /* 0x0000004a02467227 */ /* 0x000fe200078e00ff */
[----:B------:R-:W-:-:S03]  /*b4e0*/  IABS R73, R77 ;  /* 0x0000004d00497213 */ /* 0x000fc60000000000 */
[C---:B------:R-:W-:Y:S02]  /*b4f0*/  VIADD R72, R0.reuse, 0x28 ;  /* 0x0000002800487836 */ /* 0x040fe40000000000 */
[----:B------:R-:W-:Y:S02]  /*b500*/  IMAD.MOV.U32 R24, RZ, RZ, R69 ;  /* 0x000000ffff187224 */ /* 0x000fe400078e0045 */
[----:B------:R-:W-:Y:S01]  /*b510*/  IMAD.MOV R70, RZ, RZ, -R70 ;  /* 0x000000ffff467224 */ /* 0x000fe200078e0a46 */
[----:B------:R-:W-:Y:S01]  /*b520*/  IABS R75, R72 ;  /* 0x00000048004b7213 */ /* 0x000fe20000000000 */
[----:B------:R-:W-:Y:S02]  /*b530*/  VIADD R71, R0, 0x29 ;  /* 0x0000002900477836 */ /* 0x000fe40000000000 */
[----:B------:R-:W-:Y:S01]  /*b540*/  @!P3 IMAD.IADD R67, R67, 0x1, -R3 ;  /* 0x000000014343b824 */ /* 0x000fe200078e0a03 */
[----:B------:R-:W-:Y:S01]  /*b550*/  ISETP.GE.AND P3, PT, R72, RZ, PT ;  /* 0x000000ff4800720c */ /* 0x000fe20003f66270 */
[----:B------:R-:W-:-:S02]  /*b560*/  @!P6 IMAD.MOV R24, RZ, RZ, -R24 ;  /* 0x000000ffff18e224 */ /* 0x000fc400078e0a18 */
[----:B------:R-:W-:Y:S01]  /*b570*/  IMAD.HI.U32 R72, R2, R73, RZ ;  /* 0x0000004902487227 */ /* 0x000fe200078e00ff */
[----:B------:R-:W-:Y:S03]  /*b580*/  STL [R1+0x6fc], R19 ;  /* 0x0006fc1301007387 */ /* 0x000fe60000100800 */
[----:B------:R-:W-:Y:S01]  /*b590*/  IMAD R70, R3, R70, R74 ;  /* 0x0000004603467224 */ /* 0x000fe200078e024a */
[----:B------:R-:W-:Y:S01]  /*b5a0*/  IABS R74, R71 ;  /* 0x00000047004a7213 */ /* 0x000fe20000000000 */
[----:B------:R-:W-:Y:S01]  /*b5b0*/  @!P5 IMAD.IADD R66, R66, 0x1, -R3 ;  /* 0x000000014242d824 */ /* 0x000fe200078e0a03 */
[----:B------:R-:W-:Y:S01]  /*b5c0*/  ISETP.GE.AND P5, PT, R71, RZ, PT ;  /* 0x000000ff4700720c */ /* 0x000fe20003fa6270 */
[----:B------:R0:W-:Y:S01]  /*b5d0*/  STL [R1+0x728], R24 ;  /* 0x0007281801007387 */ /* 0x0001e20000100800 */
[----:B------:R-:W-:Y:S02]  /*b5e0*/  IMAD.MOV R71, RZ, RZ, -R72 ;  /* 0x000000ffff477224 */ /* 0x000fe400078e0a48 */
[----:B------:R-:W-:-:S02]  /*b5f0*/  VIADD R72, R58, 0xffffffb1 ;  /* 0xffffffb13a487836 */ /* 0x000fc40000000000 */
[----:B0-----:R-:W-:-:S04]  /*b600*/  IMAD.MOV.U32 R24, RZ, RZ, R67 ;  /* 0x000000ffff187224 */ /* 0x001fc800078e0043 */
[----:B------:R-:W-:Y:S01]  /*b610*/  @!P4 IMAD.MOV R24, RZ, RZ, -R24 ;  /* 0x000000ffff18c224 */ /* 0x000fe200078e0a18 */
[----:B------:R-:W-:Y:S01]  /*b620*/  ISETP.GE.U32.AND P4, PT, R72, 0x7fffff32, PT ;  /* 0x7fffff324800780c */ /* 0x000fe20003f86070 */
[----:B------:R-:W-:-:S04]  /*b630*/  IMAD.WIDE R38, R78, 0x2, R62 ;  /* 0x000000024e267825 */ /* 0x000fc800078e023e */
[----:B------:R-:W-:-:S08]  /*b640*/  IMAD.WIDE R36, R78, 0x2, R60 ;  /* 0x000000024e247825 */ /* 0x000fd000078e023c */
[----:B------:R-:W2:Y:S04]  /*b650*/  @!P4 LDG.E.U16 R48, desc[UR20][R38.64] ;  /* 0x000000142630c981 */ /* 0x000ea8000c1e1500 */
[----:B------:R0:W3:Y:S01]  /*b660*/  @!P4 LDG.E.U16 R31, desc[UR20][R36.64] ;  /* 0x00000014241fc981 */ /* 0x0000e2000c1e1500 */
[----:B------:R-:W-:Y:S01]  /*b670*/  ISETP.GT.U32.AND P6, PT, R3, R70, PT ;  /* 0x000000460300720c */ /* 0x000fe20003fc4070 */
[----:B------:R-:W-:Y:S02]  /*b680*/  IMAD.MOV.U32 R19, RZ, RZ, R68 ;  /* 0x000000ffff137224 */ /* 0x000fe400078e0044 */
[----:B------:R-:W-:-:S03]  /*b690*/  IMAD.HI.U32 R69, R2, R75, RZ ;  /* 0x0000004b02457227 */ /* 0x000fc600078e00ff */
[----:B------:R-:W-:Y:S01]  /*b6a0*/  @!P2 IADD3 R19, PT, PT, -R19, RZ, RZ ;  /* 0x000000ff1313a210 */ /* 0x000fe20007ffe1ff */
[----:B------:R-:W-:-:S06]  /*b6b0*/  IMAD.MOV R69, RZ, RZ, -R69 ;  /* 0x000000ffff457224 */ /* 0x000fcc00078e0a45 */
[----:B------:R-:W-:Y:S01]  /*b6c0*/  @!P6 IMAD.IADD R70, R70, 0x1, -R3 ;  /* 0x000000014646e824 */ /* 0x000fe200078e0a03 */
[----:B------:R1:W-:Y:S01]  /*b6d0*/  STL [R1+0x72c], R19 ;  /* 0x00072c1301007387 */ /* 0x0003e20000100800 */
[----:B------:R-:W-:-:S03]  /*b6e0*/  IMAD.HI.U32 R68, R2, R74, RZ ;  /* 0x0000004a02447227 */ /* 0x000fc600078e00ff */
[C---:B------:R-:W-:Y:S01]  /*b6f0*/  ISETP.GT.U32.AND P6, PT, R3.reuse, R70, PT ;  /* 0x000000460300720c */ /* 0x040fe20003fc4070 */
[C---:B------:R-:W-:Y:S02]  /*b700*/  IMAD R69, R3.reuse, R69, R75 ;  /* 0x0000004503457224 */ /* 0x040fe400078e024b */
[----:B-1----:R-:W-:Y:S02]  /*b710*/  IMAD.MOV.U32 R19, RZ, RZ, R66 ;  /* 0x000000ffff137224 */ /* 0x002fe400078e0042 */
[----:B------:R-:W-:Y:S02]  /*b720*/  IMAD.MOV R68, RZ, RZ, -R68 ;  /* 0x000000ffff447224 */ /* 0x000fe400078e0a44 */
[----:B------:R-:W-:Y:S01]  /*b730*/  @!P0 IMAD.MOV R19, RZ, RZ, -R19 ;  /* 0x000000ffff138224 */ /* 0x000fe200078e0a13 */
[C---:B------:R-:W-:Y:S01]  /*b740*/  ISETP.GT.U32.AND P0, PT, R3.reuse, R69, PT ;  /* 0x000000450300720c */ /* 0x040fe20003f04070 */
[----:B------:R-:W-:-:S04]  /*b750*/  IMAD R68, R3, R68, R74 ;  /* 0x0000004403447224 */ /* 0x000fc800078e024a */
[----:B------:R-:W-:Y:S02]  /*b760*/  @!P6 IMAD.IADD R70, R70, 0x1, -R3 ;  /* 0x000000014646e824 */ /* 0x000fe400078e0a03 */
[C---:B------:R-:W-:Y:S01]  /*b770*/  IMAD R67, R3.reuse, R71, R73 ;  /* 0x0000004703437224 */ /* 0x040fe200078e0249 */
[----:B------:R-:W-:Y:S01]  /*b780*/  ISETP.GT.U32.AND P6, PT, R3, R68, PT ;  /* 0x000000440300720c */ /* 0x000fe20003fc4070 */
[----:B------:R-:W-:-:S04]  /*b790*/  VIADD R66, R0, 0x2b ;  /* 0x0000002b00427836 */ /* 0x000fc80000000000 */
[----:B------:R-:W-:Y:S01]  /*b7a0*/  @!P0 IMAD.IADD R69, R69, 0x1, -R3 ;  /* 0x0000000145458824 */ /* 0x000fe200078e0a03 */
[----:B------:R-:W-:Y:S02]  /*b7b0*/  ISETP.GT.U32.AND P0, PT, R3, R67, PT ;  /* 0x000000430300720c */ /* 0x000fe40003f04070 */
[----:B------:R-:W-:Y:S01]  /*b7c0*/  ISETP.GE.AND P2, PT, R76, RZ, PT ;  /* 0x000000ff4c00720c */ /* 0x000fe20003f46270 */
[----:B------:R-:W-:-:S04]  /*b7d0*/  VIADD R76, R0, 0x2c ;  /* 0x0000002c004c7836 */ /* 0x000fc80000000000 */
[----:B------:R-:W-:Y:S01]  /*b7e0*/  @!P6 IMAD.IADD R68, R68, 0x1, -R3 ;  /* 0x000000014444e824 */ /* 0x000fe200078e0a03 */
[----:B------:R-:W-:Y:S02]  /*b7f0*/  IABS R71, R66 ;  /* 0x0000004200477213 */ /* 0x000fe40000000000 */
[----:B------:R-:W-:Y:S02]  /*b800*/  IABS R72, R76 ;  /* 0x0000004c00487213 */ /* 0x000fe40000000000 */
[----:B------:R-:W-:Y:S01]  /*b810*/  ISETP.GT.U32.AND P4, PT, R3, R68, PT ;  /* 0x000000440300720c */ /* 0x000fe20003f84070 */
[----:B------:R-:W-:-:S04]  /*b820*/  IMAD.HI.U32 R74, R2, R71, RZ ;  /* 0x00000047024a7227 */ /* 0x000fc800078e00ff */
[----:B------:R-:W-:Y:S02]  /*b830*/  @!P0 IMAD.IADD R67, R67, 0x1, -R3 ;  /* 0x0000000143438824 */ /* 0x000fe400078e0a03 */
[----:B------:R-:W-:Y:S02]  /*b840*/  IMAD.MOV R74, RZ, RZ, -R74 ;  /* 0x000000ffff4a7224 */ /* 0x000fe400078e0a4a */
[----:B------:R-:W-:Y:S01]  /*b850*/  IMAD.HI.U32 R78, R2, R72, RZ ;  /* 0x00000048024e7227 */ /* 0x000fe200078e00ff */
[C---:B------:R-:W-:Y:S01]  /*b860*/  ISETP.GT.U32.AND P0, PT, R3.reuse, R67, PT ;  /* 0x000000430300720c */ /* 0x040fe20003f04070 */
[----:B------:R-:W-:Y:S02]  /*b870*/  STL [R1+0x1554], R24 ;  /* 0x0015541801007387 */ /* 0x000fe40000100800 */
[----:B------:R-:W-:Y:S02]  /*b880*/  VIADD R75, R0, 0x2d ;  /* 0x0000002d004b7836 */ /* 0x000fe40000000000 */
[----:B------:R-:W-:Y:S01]  /*b890*/  STL [R1+0x1558], R19 ;  /* 0x0015581301007387 */ /* 0x000fe20000100800 */
[----:B------:R-:W-:-:S02]  /*b8a0*/  IMAD R71, R3, R74, R71 ;  /* 0x0000004a03477224 */ /* 0x000fc400078e0247 */
[----:B------:R-:W-:Y:S01]  /*b8b0*/  IMAD.MOV R74, RZ, RZ, -R78 ;  /* 0x000000ffff4a7224 */ /* 0x000fe200078e0a4e */
[----:B------:R-:W-:Y:S01]  /*b8c0*/  STL.64 [R1+0x1d8], R38 ;  /* 0x0001d82601007387 */ /* 0x000fe20000100a00 */
[----:B------:R-:W-:Y:S01]  /*b8d0*/  IABS R73, R75 ;  /* 0x0000004b00497213 */ /* 0x000fe20000000000 */
[--C-:B------:R-:W-:Y:S02]  /*b8e0*/  @!P4 IMAD.IADD R68, R68, 0x1, -R3.reuse ;  /* 0x000000014444c824 */ /* 0x100fe400078e0a03 */
[----:B------:R0:W-:Y:S01]  /*b8f0*/  STL.64 [R1+0x1d0], R36 ;  /* 0x0001d02401007387 */ /* 0x0001e20000100a00 */
[----:B------:R-:W-:Y:S01]  /*b900*/  ISETP.GE.AND P4, PT, R66, RZ, PT ;  /* 0x000000ff4200720c */ /* 0x000fe20003f86270 */
[----:B------:R-:W-:Y:S02]  /*b910*/  IMAD R66, R3, R74, R72 ;  /* 0x0000004a03427224 */ /* 0x000fe400078e0248 */
[----:B------:R-:W-:Y:S02]  /*b920*/  @!P0 IMAD.IADD R67, R67, 0x1, -R3 ;  /* 0x0000000143438824 */ /* 0x000fe400078e0a03 */
[----:B0-----:R-:W-:-:S02]  /*b930*/  IMAD.MOV.U32 R36, RZ, RZ, R70 ;  /* 0x000000ffff247224 */ /* 0x001fc400078e0046 */
[----:B------:R-:W-:Y:S01]  /*b940*/  IMAD.HI.U32 R70, R2, R73, RZ ;  /* 0x0000004902467227 */ /* 0x000fe200078e00ff */
[----:B------:R-:W-:-:S03]  /*b950*/  ISETP.GT.U32.AND P0, PT, R3, R66, PT ;  /* 0x000000420300720c */ /* 0x000fc60003f04070 */
[----:B------:R-:W-:Y:S01]  /*b960*/  @!P2 IMAD.MOV R36, RZ, RZ, -R36 ;  /* 0x000000ffff24a224 */ /* 0x000fe200078e0a24 */
[----:B------:R-:W-:Y:S01]  /*b970*/  ISETP.GT.U32.AND P2, PT, R3, R71, PT ;  /* 0x000000470300720c */ /* 0x000fe20003f44070 */
[----:B------:R-:W-:-:S04]  /*b980*/  IMAD.MOV R70, RZ, RZ, -R70 ;  /* 0x000000ffff467224 */ /* 0x000fc800078e0a46 */
[----:B------:R-:W-:Y:S02]  /*b990*/  IMAD R70, R3, R70, R73 ;  /* 0x0000004603467224 */ /* 0x000fe400078e0249 */
[----:B------:R-:W-:Y:S02]  /*b9a0*/  VIADD R73, R58, 0xffffffb0 ;  /* 0xffffffb03a497836 */ /* 0x000fe40000000000 */
[----:B------:R-:W-:-:S04]  /*b9b0*/  @!P0 IMAD.IADD R66, R66, 0x1, -R3 ;  /* 0x0000000142428824 */ /* 0x000fc800078e0a03 */
[----:B------:R-:W-:Y:S01]  /*b9c0*/  @!P2 IMAD.IADD R71, R71, 0x1, -R3 ;  /* 0x000000014747a824 */ /* 0x000fe200078e0a03 */
[----:B------:R-:W-:Y:S01]  /*b9d0*/  ISETP.GE.U32.AND P2, PT, R73, 0x7fffff31, PT ;  /* 0x7fffff314900780c */ /* 0x000fe20003f46070 */
[----:B------:R-:W-:Y:S01]  /*b9e0*/  IMAD R78, R64, 0x4f, RZ ;  /* 0x0000004f404e7824 */ /* 0x000fe200078e02ff */
[----:B------:R-:W-:Y:S02]  /*b9f0*/  ISETP.GT.U32.AND P0, PT, R3, R66, PT ;  /* 0x000000420300720c */ /* 0x000fe40003f04070 */
[----:B------:R-:W-:Y:S01]  /*ba00*/  PRMT R29, RZ, 0x7610, R29 ;  /* 0x00007610ff1d7816 */ /* 0x000fe2000000001d */
[----:B------:R-:W-:Y:S01]  /*ba10*/  IMAD.WIDE R40, R78, 0x2, R62 ;  /* 0x000000024e287825 */ /* 0x000fe200078e023e */
[----:B------:R-:W-:-:S03]  /*ba20*/  PRMT R25, RZ, 0x7610, R25 ;  /* 0x00007610ff197816 */ /* 0x000fc60000000019 */
[----:B------:R-:W-:-:S04]  /*ba30*/  IMAD.WIDE R38, R78, 0x2, R60 ;  /* 0x000000024e267825 */ /* 0x000fc800078e023c */
[----:B------:R0:W4:Y:S01]  /*ba40*/  @!P2 LDG.E.U16 R29, desc[UR20][R40.64] ;  /* 0x00000014281da981 */ /* 0x000122000c1e1500 */
[----:B------:R-:W-:-:S03]  /*ba50*/  IMAD.MOV.U32 R46, RZ, RZ, R68 ;  /* 0x000000ffff2e7224 */ /* 0x000fc600078e0044 */
[----:B------:R-:W4:Y:S01]  /*ba60*/  @!P2 LDG.E.U16 R25, desc[UR20][R38.64] ;  /* 0x000000142619a981 */ /* 0x000f22000c1e1500 */
[----:B------:R-:W-:Y:S02]  /*ba70*/  @!P0 IMAD.IADD R66, R66, 0x1, -R3 ;  /* 0x0000000142428824 */ /* 0x000fe400078e0a03 */
[----:B------:R-:W-:Y:S01]  /*ba80*/  @!P5 IMAD.MOV R46, RZ, RZ, -R46 ;  /* 0x000000ffff2ed224 */ /* 0x000fe200078e0a2e */
[----:B------:R-:W-:Y:S01]  /*ba90*/  ISETP.GE.AND P5, PT, R76, RZ, PT ;  /* 0x000000ff4c00720c */ /* 0x000fe20003fa6270 */
[----:B------:R-:W-:Y:S01]  /*baa0*/  IMAD R76, R64, 0x56, RZ ;  /* 0x00000056404c7824 */ /* 0x000fe200078e02ff */
[----:B------:R-:W-:Y:S02]  /*bab0*/  PRMT R59, RZ, 0x7610, R59 ;  /* 0x00007610ff3b7816 */ /* 0x000fe4000000003b */
[----:B------:R-:W-:Y:S01]  /*bac0*/  PRMT R20, RZ, 0x7610, R20 ;  /* 0x00007610ff147816 */ /* 0x000fe20000000014 */
[----:B--2---:R-:W-:Y:S04]  /*bad0*/  STL [R1+0x155c], R48 ;  /* 0x00155c3001007387 */ /* 0x004fe80000100800 */
[----:B---3--:R-:W-:Y:S04]  /*bae0*/  STL [R1+0x1560], R31 ;  /* 0x0015601f01007387 */ /* 0x008fe80000100800 */
[----:B------:R-:W-:Y:S04]  /*baf0*/  STL [R1+0x1570], R36 ;  /* 0x0015702401007387 */ /* 0x000fe80000100800 */
[----:B------:R0:W-:Y:S02]  /*bb00*/  STL.64 [R1+0x1c8], R40 ;  /* 0x0001c82801007387 */ /* 0x0001e40000100a00 */
[----:B0-----:R-:W-:-:S02]  /*bb10*/  IMAD.MOV.U32 R41, RZ, RZ, R67 ;  /* 0x000000ffff297224 */ /* 0x001fc400078e0043 */
[----:B------:R-:W-:-:S05]  /*bb20*/  VIADD R67, R58, 0xffffffa9 ;  /* 0xffffffa93a437836 */ /* 0x000fca0000000000 */
[----:B------:R-:W-:Y:S01]  /*bb30*/  ISETP.GE.U32.AND P0, PT, R67, 0x7fffff2a, PT ;  /* 0x7fffff2a4300780c */ /* 0x000fe20003f06070 */
[----:B------:R-:W-:-:S04]  /*bb40*/  IMAD.WIDE R36, R76, 0x2, R62 ;  /* 0x000000024c247825 */ /* 0x000fc800078e023e */
[----:B------:R-:W-:-:S08]  /*bb50*/  IMAD.WIDE R30, R76, 0x2, R60 ;  /* 0x000000024c1e7825 */ /* 0x000fd000078e023c */
[----:B------:R-:W2:Y:S04]  /*bb60*/  @!P0 LDG.E.U16 R59, desc[UR20][R36.64] ;  /* 0x00000014243b8981 */ /* 0x000ea8000c1e1500 */
[----:B------:R0:W3:Y:S01]  /*bb70*/  @!P0 LDG.E.U16 R20, desc[UR20][R30.64] ;  /* 0x000000141e148981 */ /* 0x0000e2000c1e1500 */
[----:B------:R-:W-:Y:S01]  /*bb80*/  ISETP.GT.U32.AND P6, PT, R3, R69, PT ;  /* 0x000000450300720c */ /* 0x000fe20003fc4070 */
[----:B------:R-:W-:-:S05]  /*bb90*/  VIADD R72, R0, 0x2e ;  /* 0x0000002e00487836 */ /* 0x000fca0000000000 */
[----:B------:R-:W-:-:S07]  /*bba0*/  IABS R73, R72 ;  /* 0x0000004800497213 */ /* 0x000fce0000000000 */
[----:B------:R-:W-:-:S04]  /*bbb0*/  @!P6 IMAD.IADD R69, R69, 0x1, -R3 ;  /* 0x000000014545e824 */ /* 0x000fc800078e0a03 */
[----:B------:R-:W-:Y:S01]  /*bbc0*/  IMAD.MOV.U32 R53, RZ, RZ, R69 ;  /* 0x000000ffff357224 */ /* 0x000fe200078e0045 */
[----:B------:R-:W-:Y:S01]  /*bbd0*/  ISETP.GE.AND P6, PT, R77, RZ, PT ;  /* 0x000000ff4d00720c */ /* 0x000fe20003fc6270 */
[----:B------:R-:W-:-:S04]  /*bbe0*/  IMAD.HI.U32 R78, R2, R73, RZ ;  /* 0x00000049024e7227 */ /* 0x000fc800078e00ff */
[----:B------:R-:W-:Y:S01]  /*bbf0*/  @!P3 IMAD.MOV R53, RZ, RZ, -R53 ;  /* 0x000000ffff35b224 */ /* 0x000fe200078e0a35 */
[C---:B------:R-:W-:Y:S01]  /*bc00*/  ISETP.GT.U32.AND P3, PT, R3.reuse, R70, PT ;  /* 0x000000460300720c */ /* 0x040fe20003f64070 */
[----:B------:R-:W-:Y:S01]  /*bc10*/  VIADD R77, R0, 0x2f ;  /* 0x0000002f004d7836 */ /* 0x000fe20000000000 */
[----:B------:R-:W-:Y:S01]  /*bc20*/  ISETP.GT.U32.AND P2, PT, R3, R71, PT ;  /* 0x000000470300720c */ /* 0x000fe20003f44070 */
[----:B------:R-:W-:-:S03]  /*bc30*/  IMAD.MOV R69, RZ, RZ, -R78 ;  /* 0x000000ffff457224 */ /* 0x000fc600078e0a4e */
[----:B------:R-:W-:Y:S01]  /*bc40*/  IABS R74, R77 ;  /* 0x0000004d004a7213 */ /* 0x000fe20000000000 */
[----:B------:R-:W-:Y:S01]  /*bc50*/  IMAD R69, R3, R69, R73 ;  /* 0x0000004503457224 */ /* 0x000fe200078e0249 */
[----:B------:R-:W-:Y:S01]  /*bc60*/  @!P6 IADD3 R41, PT, PT, -R41, RZ, RZ ;  /* 0x000000ff2929e210 */ /* 0x000fe20007ffe1ff */
[----:B------:R-:W-:Y:S02]  /*bc70*/  STL.64 [R1+0x1c0], R38 ;  /* 0x0001c02601007387 */ /* 0x000fe40000100a00 */
[----:B------:R-:W-:-:S04]  /*bc80*/  IMAD.HI.U32 R79, R2, R74, RZ ;  /* 0x0000004a024f7227 */ /* 0x000fc800078e00ff */
[----:B------:R-:W-:Y:S01]  /*bc90*/  @!P3 IMAD.IADD R70, R70, 0x1, -R3 ;  /* 0x000000014646b824 */ /* 0x000fe200078e0a03 */
[----:B------:R-:W-:Y:S01]  /*bca0*/  ISETP.GT.U32.AND P3, PT, R3, R69, PT ;  /* 0x000000450300720c */ /* 0x000fe20003f64070 */
[----:B------:R-:W-:Y:S01]  /*bcb0*/  STL [R1+0x1574], R53 ;  /* 0x0015743501007387 */ /* 0x000fe20000100800 */
[----:B------:R-:W-:Y:S02]  /*bcc0*/  IMAD.MOV R68, RZ, RZ, -R79 ;  /* 0x000000ffff447224 */ /* 0x000fe400078e0a4f */
[--C-:B------:R-:W-:Y:S01]  /*bcd0*/  @!P2 IMAD.IADD R71, R71, 0x1, -R3.reuse ;  /* 0x000000014747a824 */ /* 0x100fe200078e0a03 */
[----:B------:R-:W-:Y:S01]  /*bce0*/  STL [R1+0x1578], R46 ;  /* 0x0015782e01007387 */ /* 0x000fe20000100800 */
[----:B------:R-:W-:Y:S01]  /*bcf0*/  ISETP.GE.AND P2, PT, R72, RZ, PT ;  /* 0x000000ff4800720c */ /* 0x000fe20003f46270 */
[C---:B------:R-:W-:Y:S02]  /*bd00*/  VIADD R72, R0.reuse, 0x30 ;  /* 0x0000003000487836 */ /* 0x040fe40000000000 */
[----:B------:R-:W-:Y:S01]  /*bd10*/  STL [R1+0x157c], R41 ;  /* 0x00157c2901007387 */ /* 0x000fe20000100800 */
[C---:B------:R-:W-:Y:S01]  /*bd20*/  IMAD R68, R3.reuse, R68, R74 ;  /* 0x0000004403447224 */ /* 0x040fe200078e024a */
[----:B------:R-:W-:Y:S01]  /*bd30*/  ISETP.GT.U32.AND P0, PT, R3, R70, PT ;  /* 0x000000460300720c */ /* 0x000fe20003f04070 */
[----:B------:R-:W-:Y:S01]  /*bd40*/  VIADD R74, R0, 0x31 ;  /* 0x00000031004a7836 */ /* 0x000fe20000000000 */
[----:B------:R-:W-:Y:S01]  /*bd50*/  IABS R67, R72 ;  /* 0x0000004800437213 */ /* 0x000fe20000000000 */
[----:B------:R-:W-:-:S03]  /*bd60*/  @!P3 IMAD.IADD R69, R69, 0x1, -R3 ;  /* 0x000000014545b824 */ /* 0x000fc600078e0a03 */
[----:B------:R-:W-:Y:S02]  /*bd70*/  IABS R73, R74 ;  /* 0x0000004a00497213 */ /* 0x000fe40000000000 */
[----:B------:R-:W-:Y:S02]  /*bd80*/  ISETP.GT.U32.AND P3, PT, R3, R69, PT ;  /* 0x000000450300720c */ /* 0x000fe40003f64070 */
[----:B------:R-:W-:Y:S01]  /*bd90*/  ISETP.GE.AND P6, PT, R75, RZ, PT ;  /* 0x000000ff4b00720c */ /* 0x000fe20003fc6270 */
[----:B------:R-:W-:Y:S01]  /*bda0*/  IMAD.HI.U32 R76, R2, R73, RZ ;  /* 0x00000049024c7227 */ /* 0x000fe200078e00ff */
[----:B----4-:R-:W-:Y:S04]  /*bdb0*/  STL [R1+0x8fc], R29 ;  /* 0x0008fc1d01007387 */ /* 0x010fe80000100800 */
[----:B------:R1:W-:Y:S02]  /*bdc0*/  STL [R1+0x8f0], R25 ;  /* 0x0008f01901007387 */ /* 0x0003e40000100800 */
[----:B-1----:R-:W-:-:S04]  /*bdd0*/  IMAD.MOV.U32 R25, RZ, RZ, R71 ;  /* 0x000000ffff197224 */ /* 0x002fc800078e0047 */
[----:B------:R-:W-:Y:S01]  /*bde0*/  @!P4 IMAD.MOV R25, RZ, RZ, -R25 ;  /* 0x000000ffff19c224 */ /* 0x000fe200078e0a19 */
[----:B------:R-:W-:Y:S01]  /*bdf0*/  ISETP.GT.U32.AND P4, PT, R3, R68, PT ;  /* 0x000000440300720c */ /* 0x000fe20003f84070 */
[----:B------:R-:W-:Y:S01]  /*be00*/  STL.64 [R1+0x158], R36 ;  /* 0x0001582401007387 */ /* 0x000fe20000100a00 */
[----:B------:R-:W-:-:S03]  /*be10*/  IMAD.HI.U32 R71, R2, R67, RZ ;  /* 0x0000004302477227 */ /* 0x000fc600078e00ff */
[----:B------:R0:W-:Y:S01]  /*be20*/  STL.64 [R1+0x150], R30 ;  /* 0x0001501e01007387 */ /* 0x0001e20000100a00 */
[----:B------:R-:W-:Y:S02]  /*be30*/  VIADD R75, R0, 0x32 ;  /* 0x00000032004b7836 */ /* 0x000fe40000000000 */
[----:B------:R-:W-:Y:S02]  /*be40*/  @!P0 IMAD.IADD R70, R70, 0x1, -R3 ;  /* 0x0000000146468824 */ /* 0x000fe400078e0a03 */
[----:B0-----:R-:W-:Y:S02]  /*be50*/  IMAD.MOV.U32 R30, RZ, RZ, R66 ;  /* 0x000000ffff1e7224 */ /* 0x001fe400078e0042 */
[----:B------:R-:W-:Y:S02]  /*be60*/  IMAD.MOV R66, RZ, RZ, -R71 ;  /* 0x000000ffff427224 */ /* 0x000fe400078e0a47 */
[----:B------:R-:W-:Y:S02]  /*be70*/  @!P5 IMAD.MOV R30, RZ, RZ, -R30 ;  /* 0x000000ffff1ed224 */ /* 0x000fe400078e0a1e */
[----:B------:R-:W-:-:S02]  /*be80*/  IMAD R67, R3, R66, R67 ;  /* 0x0000004203437224 */ /* 0x000fc400078e0243 */
[----:B------:R-:W-:Y:S01]  /*be90*/  IMAD.MOV R66, RZ, RZ, -R76 ;  /* 0x000000ffff427224 */ /* 0x000fe200078e0a4c */
[----:B------:R-:W-:Y:S01]  /*bea0*/  IABS R71, R75 ;  /* 0x0000004b00477213 */ /* 0x000fe20000000000 */
[----:B------:R-:W-:Y:S02]  /*beb0*/  @!P4 IMAD.IADD R68, R68, 0x1, -R3 ;  /* 0x000000014444c824 */ /* 0x000fe400078e0a03 */
[----:B------:R-:W-:Y:S01]  /*bec0*/  IMAD R66, R3, R66, R73 ;  /* 0x0000004203427224 */ /* 0x000fe200078e0249 */
[----:B------:R-:W-:Y:S01]  /*bed0*/  ISETP.GE.AND P0, PT, R72, RZ, PT ;  /* 0x000000ff4800720c */ /* 0x000fe20003f06270 */
[----:B------:R-:W-:Y:S01]  /*bee0*/  @!P3 IMAD.IADD R69, R69, 0x1, -R3 ;  /* 0x000000014545b824 */ /* 0x000fe200078e0a03 */
[----:B------:R-:W-:Y:S01]  /*bef0*/  ISETP.GT.U32.AND P4, PT, R3, R68, PT ;  /* 0x000000440300720c */ /* 0x000fe20003f84070 */
[----:B------:R-:W-:-:S04]  /*bf00*/  IMAD.HI.U32 R72, R2, R71, RZ ;  /* 0x0000004702487227 */ /* 0x000fc800078e00ff */
[----:B------:R-:W-:Y:S02]  /*bf10*/  IMAD.MOV.U32 R37, RZ, RZ, R69 ;  /* 0x000000ffff257224 */ /* 0x000fe400078e0045 */
[----:B------:R-:W-:-:S04]  /*bf20*/  IMAD.MOV R69, RZ, RZ, -R72 ;  /* 0x000000ffff457224 */ /* 0x000fc800078e0a48 */
[----:B------:R-:W-:Y:S02]  /*bf30*/  IMAD R69, R3, R69, R71 ;  /* 0x0000004503457224 */ /* 0x000fe400078e0247 */
[----:B------:R-:W-:-:S03]  /*bf40*/  @!P4 IMAD.IADD R68, R68, 0x1, -R3 ;  /* 0x000000014444c824 */ /* 0x000fc600078e0a03 */
[----:B------:R-:W-:Y:S01]  /*bf50*/  ISETP.GT.U32.AND P4, PT, R3, R69, PT ;  /* 0x000000450300720c */ /* 0x000fe20003f84070 */
[----:B------:R-:W-:Y:S01]  /*bf60*/  @!P2 IMAD.MOV R37, RZ, RZ, -R37 ;  /* 0x000000ffff25a224 */ /* 0x000fe200078e0a25 */
[----:B------:R-:W-:Y:S01]  /*bf70*/  ISETP.GE.AND P2, PT, R74, RZ, PT ;  /* 0x000000ff4a00720c */ /* 0x000fe20003f46270 */
[----:B------:R-:W-:Y:S02]  /*bf80*/  VIADD R74, R0, 0x34 ;  /* 0x00000034004a7836 */ /* 0x000fe40000000000 */
[----:B------:R-:W-:-:S03]  /*bf90*/  IMAD.MOV.U32 R54, RZ, RZ, R68 ;  /* 0x000000ffff367224 */ /* 0x000fc600078e0044 */
[----:B------:R-:W-:-:S05]  /*bfa0*/  IABS R72, R74 ;  /* 0x0000004a00487213 */ /* 0x000fca0000000000 */
[----:B------:R-:W-:Y:S01]  /*bfb0*/  @!P4 IMAD.IADD R69, R69, 0x1, -R3 ;  /* 0x000000014545c824 */ /* 0x000fe200078e0a03 */
[----:B------:R-:W-:-:S04]  /*bfc0*/  ISETP.GE.AND P5, PT, R77, RZ, PT ;  /* 0x000000ff4d00720c */ /* 0x000fc80003fa6270 */
[----:B------:R-:W-:Y:S01]  /*bfd0*/  ISETP.GT.U32.AND P4, PT, R3, R69, PT ;  /* 0x000000450300720c */ /* 0x000fe20003f84070 */
[----:B------:R-:W-:Y:S01]  /*bfe0*/  VIADD R73, R0, 0x35 ;  /* 0x0000003500497836 */ /* 0x000fe20000000000 */
[----:B------:R-:W-:-:S07]  /*bff0*/  PRMT R23, RZ, 0x7610, R23 ;  /* 0x00007610ff177816 */ /* 0x000fce0000000017 */
[----:B------:R-:W-:Y:S01]  /*c000*/  @!P5 IMAD.MOV R54, RZ, RZ, -R54 ;  /* 0x000000ffff36d224 */ /* 0x000fe200078e0a36 */
[----:B------:R-:W-:-:S03]  /*c010*/  ISETP.GE.AND P5, PT, R75, RZ, PT ;  /* 0x000000ff4b00720c */ /* 0x000fc60003fa6270 */
[----:B------:R-:W-:Y:S01]  /*c020*/  @!P4 IMAD.IADD R69, R69, 0x1, -R3 ;  /* 0x000000014545c824 */ /* 0x000fe200078e0a03 */
[----:B------:R-:W-:Y:S02]  /*c030*/  IABS R75, R73 ;  /* 0x00000049004b7213 */ /* 0x000fe40000000000 */
[----:B------:R-:W-:Y:S01]  /*c040*/  PRMT R21, RZ, 0x7610, R21 ;  /* 0x00007610ff157816 */ /* 0x000fe20000000015 */
[----:B--2---:R-:W-:Y:S04]  /*c050*/  STL [R1+0x1580], R59 ;  /* 0x0015803b01007387 */ /* 0x004fe80000100800 */
[----:B------:R0:W-:Y:S04]  /*c060*/  STL [R1+0x1584], R25 ;  /* 0x0015841901007387 */ /* 0x0001e80000100800 */
[----:B------:R-:W-:Y:S04]  /*c070*/  STL [R1+0x1588], R30 ;  /* 0x0015881e01007387 */ /* 0x000fe80000100800 */
[----:B---3--:R1:W-:Y:S01]  /*c080*/  STL [R1+0x8c8], R20 ;  /* 0x0008c81401007387 */ /* 0x0083e20000100800 */
[----:B0-----:R-:W0:Y:S01]  /*c090*/  LDC R25, c[0x0][0x3a0] ;  /* 0x0000e800ff197b82 */ /* 0x001e220000000800 */
[----:B-1----:R-:W-:-:S04]  /*c0a0*/  IMAD.MOV.U32 R20, RZ, RZ, R70 ;  /* 0x000000ffff147224 */ /* 0x002fc800078e0046 */
[----:B------:R-:W-:Y:S01]  /*c0b0*/  @!P6 IMAD.MOV R20, RZ, RZ, -R20 ;  /* 0x000000ffff14e224 */ /* 0x000fe200078e0a14 */
[----:B------:R-:W-:Y:S01]  /*c0c0*/  ISETP.GT.U32.AND P6, PT, R3, R66, PT ;  /* 0x000000420300720c */ /* 0x000fe20003fc4070 */
[----:B------:R-:W-:-:S05]  /*c0d0*/  VIADD R70, R0, 0x33 ;  /* 0x0000003300467836 */ /* 0x000fca0000000000 */
[----:B------:R-:W-:-:S07]  /*c0e0*/  IABS R71, R70 ;  /* 0x0000004600477213 */ /* 0x000fce0000000000 */
[----:B------:R-:W-:-:S05]  /*c0f0*/  @!P6 IMAD.IADD R66, R66, 0x1, -R3 ;  /* 0x000000014242e824 */ /* 0x000fca00078e0a03 */
[----:B------:R-:W-:Y:S01]  /*c100*/  ISETP.GT.U32.AND P6, PT, R3, R66, PT ;  /* 0x000000420300720c */ /* 0x000fe20003fc4070 */
[----:B------:R-:W-:-:S04]  /*c110*/  IMAD.HI.U32 R68, R2, R71, RZ ;  /* 0x0000004702447227 */ /* 0x000fc800078e00ff */
[----:B------:R-:W-:-:S04]  /*c120*/  IMAD.MOV R68, RZ, RZ, -R68 ;  /* 0x000000ffff447224 */ /* 0x000fc800078e0a44 */
[----:B------:R-:W-:Y:S02]  /*c130*/  IMAD R68, R3, R68, R71 ;  /* 0x0000004403447224 */ /* 0x000fe400078e0247 */
[----:B------:R-:W-:Y:S02]  /*c140*/  IMAD.HI.U32 R71, R2, R72, RZ ;  /* 0x0000004802477227 */ /* 0x000fe400078e00ff */
[----:B------:R-:W-:-:S05]  /*c150*/  @!P6 IADD3 R66, PT, PT, R66, -R3, RZ ;  /* 0x800000034242e210 */ /* 0x000fca0007ffe0ff */
[----:B------:R-:W-:Y:S02]  /*c160*/  IMAD.MOV.U32 R40, RZ, RZ, R66 ;  /* 0x000000ffff287224 */ /* 0x000fe400078e0042 */
[----:B------:R-:W-:Y:S02]  /*c170*/  IMAD.MOV R66, RZ, RZ, -R71 ;  /* 0x000000ffff427224 */ /* 0x000fe400078e0a47 */
[----:B0-----:R-:W-:Y:S02]  /*c180*/  VIADD R71, R25, 0xffffffa8 ;  /* 0xffffffa819477836 */ /* 0x001fe40000000000 */
[----:B------:R-:W-:-:S03]  /*c190*/  @!P2 IMAD.MOV R40, RZ, RZ, -R40 ;  /* 0x000000ffff28a224 */ /* 0x000fc600078e0a28 */
[----:B------:R-:W-:Y:S02]  /*c1a0*/  ISETP.GE.U32.AND P4, PT, R71, 0x7fffff29, PT ;  /* 0x7fffff294700780c */ /* 0x000fe40003f86070 */
[----:B------:R-:W-:Y:S01]  /*c1b0*/  ISETP.GE.AND P2, PT, R73, RZ, PT ;  /* 0x000000ff4900720c */ /* 0x000fe20003f46270 */
[----:B------:R-:W-:-:S04]  /*c1c0*/  IMAD R73, R64, 0x57, RZ ;  /* 0x0000005740497824 */ /* 0x000fc800078e02ff */
[----:B------:R-:W-:-:S06]  /*c1d0*/  IMAD.WIDE R44, R73, 0x2, R62 ;  /* 0x00000002492c7825 */ /* 0x000fcc00078e023e */
[----:B------:R-:W2:Y:S01]  /*c1e0*/  @!P4 LDG.E.U16 R23, desc[UR20][R44.64] ;  /* 0x000000142c17c981 */ /* 0x000ea2000c1e1500 */
[----:B------:R-:W-:-:S05]  /*c1f0*/  IMAD.WIDE R38, R73, 0x2, R60 ;  /* 0x0000000249267825 */ /* 0x000fca00078e023c */
[----:B------:R-:W3:Y:S01]  /*c200*/  @!P4 LDG.E.U16 R21, desc[UR20][R38.64] ;  /* 0x000000142615c981 */ /* 0x000ee2000c1e1500 */
[----:B------:R-:W-:-:S13]  /*c210*/  ISETP.GT.U32.AND P3, PT, R3, R67, PT ;  /* 0x000000430300720c */ /* 0x000fda0003f64070 */
[----:B------:R-:W-:-:S05]  /*c220*/  @!P3 IMAD.IADD R67, R67, 0x1, -R3 ;  /* 0x000000014343b824 */ /* 0x000fca00078e0a03 */
[----:B------:R-:W-:-:S13]  /*c230*/  ISETP.GT.U32.AND P3, PT, R3, R67, PT ;  /* 0x000000430300720c */ /* 0x000fda0003f64070 */
[----:B------:R-:W-:Y:S01]  /*c240*/  @!P3 IMAD.IADD R67, R67, 0x1, -R3 ;  /* 0x000000014343b824 */ /* 0x000fe200078e0a03 */
[----:B------:R-:W-:Y:S01]  /*c250*/  ISETP.GE.AND P3, PT, R70, RZ, PT ;  /* 0x000000ff4600720c */ /* 0x000fe20003f66270 */
[----:B------:R-:W-:Y:S02]  /*c260*/  IMAD.MOV.U32 R70, RZ, RZ, R75 ;  /* 0x000000ffff467224 */ /* 0x000fe400078e004b */
[----:B------:R-:W-:Y:S02]  /*c270*/  IMAD.MOV.U32 R29, RZ, RZ, R67 ;  /* 0x000000ffff1d7224 */ /* 0x000fe400078e0043 */
[----:B------:R-:W-:-:S04]  /*c280*/  IMAD.HI.U32 R67, R2, R70, RZ ;  /* 0x0000004602437227 */ /* 0x000fc800078e00ff */
[----:B------:R-:W-:Y:S02]  /*c290*/  IMAD.MOV R67, RZ, RZ, -R67 ;  /* 0x000000ffff437224 */ /* 0x000fe400078e0a43 */
[----:B------:R-:W-:Y:S02]  /*c2a0*/  @!P0 IMAD.MOV R29, RZ, RZ, -R29 ;  /* 0x000000ffff1d8224 */ /* 0x000fe400078e0a1d */
[----:B------:R-:W-:Y:S02]  /*c2b0*/  IMAD R67, R3, R67, R70 ;  /* 0x0000004303437224 */ /* 0x000fe400078e0246 */
[C---:B------:R-:W-:Y:S02]  /*c2c0*/  VIADD R75, R0.reuse, 0x38 ;  /* 0x00000038004b7836 */ /* 0x040fe40000000000 */
[----:B------:R-:W-:Y:S01]  /*c2d0*/  VIADD R70, R0, 0x36 ;  /* 0x0000003600467836 */ /* 0x000fe20000000000 */
[----:B------:R-:W-:Y:S02]  /*c2e0*/  STL [R1+0x158c], R20 ;  /* 0x00158c1401007387 */ /* 0x000fe40000100800 */
[----:B------:R-:W-:-:S02]  /*c2f0*/  IABS R73, R75 ;  /* 0x0000004b00497213 */ /* 0x000fc40000000000 */
[----:B------:R-:W-:Y:S01]  /*c300*/  STL [R1+0x1590], R37 ;  /* 0x0015902501007387 */ /* 0x000fe20000100800 */
[----:B------:R-:W-:-:S03]  /*c310*/  IABS R71, R70 ;  /* 0x0000004600477213 */ /* 0x000fc60000000000 */
[----:B------:R-:W-:Y:S04]  /*c320*/  STL [R1+0x1680], R29 ;  /* 0x0016801d01007387 */ /* 0x000fe80000100800 */
[----:B------:R-:W-:Y:S04]  /*c330*/  STL.64 [R1+0x148], R44 ;  /* 0x0001482c01007387 */ /* 0x000fe80000100a00 */
[----:B------:R-:W-:Y:S01]  /*c340*/  STL.64 [R1+0x140], R38 ;  /* 0x0001402601007387 */ /* 0x000fe20000100a00 */
[----:B------:R-:W-:Y:S01]  /*c350*/  VIADD R77, R25, 0xffffffa1 ;  /* 0xffffffa1194d7836 */ /* 0x000fe20000000000 */
[----:B------:R-:W-:-:S02]  /*c360*/  PRMT R14, RZ, 0x7610, R14 ;  /* 0x00007610ff0e7816 */ /* 0x000fc4000000000e */
[----:B------:R-:W-:Y:S01]  /*c370*/  PRMT R4, RZ, 0x7610, R4 ;  /* 0x00007610ff047816 */ /* 0x000fe20000000004 */
[----:B--2---:R0:W-:Y:S02]  /*c380*/  STL [R1+0x8ac], R23 ;  /* 0x0008ac1701007387 */ /* 0x0041e40000100800 */
[----:B0-----:R-:W-:Y:S02]  /*c390*/  IMAD.MOV.U32 R23, RZ, RZ, R69 ;  /* 0x000000ffff177224 */ /* 0x001fe400078e0045 */
[----:B------:R-:W-:Y:S02]  /*c3a0*/  IMAD.MOV.U32 R69, RZ, RZ, R73 ;  /* 0x000000ffff457224 */ /* 0x000fe400078e0049 */
[----:B------:R-:W-:-:S04]  /*c3b0*/  IMAD.HI.U32 R73, R2, R71, RZ ;  /* 0x0000004702497227 */ /* 0x000fc800078e00ff */
[----:B------:R-:W-:Y:S01]  /*c3c0*/  @!P5 IMAD.MOV R23, RZ, RZ, -R23 ;  /* 0x000000ffff17d224 */ /* 0x000fe200078e0a17 */
[----:B------:R-:W-:Y:S01]  /*c3d0*/  ISETP.GE.U32.AND P5, PT, R77, 0x7fffff22, PT ;  /* 0x7fffff224d00780c */ /* 0x000fe20003fa6070 */
[----:B------:R-:W-:-:S04]  /*c3e0*/  IMAD.MOV R73, RZ, RZ, -R73 ;  /* 0x000000ffff497224 */ /* 0x000fc800078e0a49 */
[----:B------:R-:W-:Y:S02]  /*c3f0*/  IMAD R71, R3, R73, R71 ;  /* 0x0000004903477224 */ /* 0x000fe400078e0247 */
[----:B------:R-:W-:Y:S01]  /*c400*/  IMAD R73, R64, 0x5e, RZ ;  /* 0x0000005e40497824 */ /* 0x000fe200078e02ff */
[----:B---3--:R0:W-:Y:S03]  /*c410*/  STL [R1+0x8a8], R21 ;  /* 0x0008a81501007387 */ /* 0x0081e60000100800 */
[----:B------:R-:W-:-:S05]  /*c420*/  IMAD.WIDE R30, R73, 0x2, R62 ;  /* 0x00000002491e7825 */ /* 0x000fca00078e023e */
[----:B------:R1:W2:Y:S01]  /*c430*/  @!P5 LDG.E.U16 R14, desc[UR20][R30.64] ;  /* 0x000000141e0ed981 */ /* 0x0002a2000c1e1500 */
[----:B0-----:R-:W-:-:S05]  /*c440*/  IMAD.WIDE R20, R73, 0x2, R60 ;  /* 0x0000000249147825 */ /* 0x001fca00078e023c */
[----:B------:R0:W3:Y:S01]  /*c450*/  @!P5 LDG.E.U16 R4, desc[UR20][R20.64] ;  /* 0x000000141404d981 */ /* 0x0000e2000c1e1500 */
[C---:B------:R-:W-:Y:S01]  /*c460*/  ISETP.GT.U32.AND P6, PT, R3.reuse, R68, PT ;  /* 0x000000440300720c */ /* 0x040fe20003fc4070 */
[----:B------:R-:W-:-:S12]  /*c470*/  IMAD R66, R3, R66, R72 ;  /* 0x0000004203427224 */ /* 0x000fd800078e0248 */
[----:B------:R-:W-:Y:S01]  /*c480*/  @!P6 IMAD.IADD R68, R68, 0x1, -R3 ;  /* 0x000000014444e824 */ /* 0x000fe200078e0a03 */
[----:B------:R-:W-:-:S13]  /*c490*/  ISETP.GT.U32.AND P6, PT, R3, R66, PT ;  /* 0x000000420300720c */ /* 0x000fda0003fc4070 */
[----:B------:R-:W-:Y:S01]  /*c4a0*/  @!P6 IMAD.IADD R66, R66, 0x1, -R3 ;  /* 0x000000014242e824 */ /* 0x000fe200078e0a03 */
[C---:B------:R-:W-:Y:S02]  /*c4b0*/  ISETP.GT.U32.AND P6, PT, R3.reuse, R68, PT ;  /* 0x000000440300720c */ /* 0x040fe40003fc4070 */
[----:B------:R-:W-:Y:S02]  /*c4c0*/  ISETP.GE.AND P0, PT, R74, RZ, PT ;  /* 0x000000ff4a00720c */ /* 0x000fe40003f06270 */
[----:B------:R-:W-:Y:S01]  /*c4d0*/  ISETP.GT.U32.AND P4, PT, R3, R66, PT ;  /* 0x000000420300720c */ /* 0x000fe20003f84070 */
[----:B------:R-:W-:-:S08]  /*c4e0*/  VIADD R74, R0, 0x37 ;  /* 0x00000037004a7836 */ /* 0x000fd00000000000 */
[--C-:B------:R-:W-:Y:S01]  /*c4f0*/  @!P6 IMAD.IADD R68, R68, 0x1, -R3.reuse ;  /* 0x000000014444e824 */ /* 0x100fe200078e0a03 */
[----:B------:R-:W-:Y:S02]  /*c500*/  ISETP.GT.U32.AND P6, PT, R3, R67, PT ;  /* 0x000000430300720c */ /* 0x000fe40003fc4070 */
[----:B------:R-:W-:Y:S01]  /*c510*/  IABS R72, R74 ;  /* 0x0000004a00487213 */ /* 0x000fe20000000000 */
[----:B------:R-:W-:Y:S01]  /*c520*/  @!P4 IMAD.IADD R66, R66, 0x1, -R3 ;  /* 0x000000014242c824 */ /* 0x000fe200078e0a03 */
[----:B------:R1:W-:Y:S03]  /*c530*/  STL.64 [R1+0xd8], R30 ;  /* 0x0000d81e01007387 */ /* 0x0003e60000100a00 */
[----:B------:R-:W-:Y:S01]  /*c540*/  IMAD.HI.U32 R76, R2, R72, RZ ;  /* 0x00000048024c7227 */ /* 0x000fe200078e00ff */
[----:B------:R0:W-:Y:S03]  /*c550*/  STL.64 [R1+0xd0], R20 ;  /* 0x0000d01401007387 */ /* 0x0001e60000100a00 */
[----:B------:R-:W-:-:S02]  /*c560*/  IMAD.MOV R76, RZ, RZ, -R76 ;  /* 0x000000ffff4c7224 */ /* 0x000fc400078e0a4c */
[----:B------:R-:W-:Y:S02]  /*c570*/  @!P6 IMAD.IADD R67, R67, 0x1, -R3 ;  /* 0x000000014343e824 */ /* 0x000fe400078e0a03 */
[----:B------:R-:W-:Y:S01]  /*c580*/  IMAD.HI.U32 R77, R2, R69, RZ ;  /* 0x00000045024d7227 */ /* 0x000fe200078e00ff */
[----:B------:R-:W-:Y:S02]  /*c590*/  ISETP.GE.AND P4, PT, R70, RZ, PT ;  /* 0x000000ff4600720c */ /* 0x000fe40003f86270 */
[C---:B------:R-:W-:Y:S01]  /*c5a0*/  ISETP.GT.U32.AND P6, PT, R3.reuse, R67, PT ;  /* 0x000000430300720c */ /* 0x040fe20003fc4070 */
[----:B------:R-:W-:Y:S02]  /*c5b0*/  IMAD R70, R3, R76, R72 ;  /* 0x0000004c03467224 */ /* 0x000fe400078e0248 */
[----:B------:R-:W-:-:S04]  /*c5c0*/  IMAD.MOV R72, RZ, RZ, -R77 ;  /* 0x000000ffff487224 */ /* 0x000fc800078e0a4d */
[----:B------:R-:W-:Y:S02]  /*c5d0*/  IMAD R69, R3, R72, R69 ;  /* 0x0000004803457224 */ /* 0x000fe400078e0245 */
[----:B------:R-:W-:-:S04]  /*c5e0*/  VIADD R72, R25, 0xffffffa0 ;  /* 0xffffffa019487836 */ /* 0x000fc80000000000 */
[----:B------:R-:W-:Y:S01]  /*c5f0*/  @!P6 IMAD.IADD R67, R67, 0x1, -R3 ;  /* 0x000000014343e824 */ /* 0x000fe200078e0a03 */
[----:B------:R-:W-:Y:S01]  /*c600*/  ISETP.GE.U32.AND P5, PT, R72, 0x7fffff21, PT ;  /* 0x7fffff214800780c */ /* 0x000fe20003fa6070 */
[----:B------:R-:W-:Y:S01]  /*c610*/  VIADD R72, R25, 0xffffff99 ;  /* 0xffffff9919487836 */ /* 0x000fe20000000000 */
[----:B------:R-:W-:Y:S01]  /*c620*/  ISETP.GT.U32.AND P6, PT, R3, R70, PT ;  /* 0x000000460300720c */ /* 0x000fe20003fc4070 */
[C---:B------:R-:W-:Y:S01]  /*c630*/  IMAD R77, R64.reuse, 0x66, RZ ;  /* 0x00000066404d7824 */ /* 0x040fe200078e02ff */
[----:B------:R-:W-:Y:S01]  /*c640*/  PRMT R22, RZ, 0x7610, R22 ;  /* 0x00007610ff167816 */ /* 0x000fe20000000016 */
[----:B------:R-:W-:Y:S01]  /*c650*/  IMAD R76, R64, 0x5f, RZ ;  /* 0x0000005f404c7824 */ /* 0x000fe200078e02ff */
[----:B------:R-:W-:Y:S01]  /*c660*/  PRMT R19, RZ, 0x7610, R19 ;  /* 0x00007610ff137816 */ /* 0x000fe20000000013 */
[----:B-1----:R-:W-:-:S04]  /*c670*/  IMAD.WIDE R30, R77, 0x2, R62 ;  /* 0x000000024d1e7825 */ /* 0x002fc800078e023e */
[----:B0-----:R-:W-:-:S04]  /*c680*/  IMAD.WIDE R20, R77, 0x2, R60 ;  /* 0x000000024d147825 */ /* 0x001fc800078e023c */
[----:B------:R-:W-:Y:S02]  /*c690*/  @!P6 IMAD.IADD R70, R70, 0x1, -R3 ;  /* 0x000000014646e824 */ /* 0x000fe400078e0a03 */
[----:B------:R-:W-:-:S04]  /*c6a0*/  IMAD.WIDE R38, R76, 0x2, R62 ;  /* 0x000000024c267825 */ /* 0x000fc800078e023e */
[----:B------:R-:W-:-:S04]  /*c6b0*/  IMAD.WIDE R36, R76, 0x2, R60 ;  /* 0x000000024c247825 */ /* 0x000fc800078e023c */
[----:B------:R-:W-:Y:S01]  /*c6c0*/  VIADD R79, R0, 0x3a ;  /* 0x0000003a004f7836 */ /* 0x000fe20000000000 */
[----:B------:R-:W-:Y:S01]  /*c6d0*/  ISETP.GE.AND P6, PT, R74, RZ, PT ;  /* 0x000000ff4a00720c */ /* 0x000fe20003fc6270 */
[----:B------:R-:W-:-:S05]  /*c6e0*/  VIADD R74, R0, 0x3b ;  /* 0x0000003b004a7836 */ /* 0x000fca0000000000 */
[----:B------:R-:W-:Y:S02]  /*c6f0*/  IABS R78, R74 ;  /* 0x0000004a004e7213 */ /* 0x000fe40000000000 */
[----:B------:R-:W-:Y:S02]  /*c700*/  PRMT R29, RZ, 0x7610, R29 ;  /* 0x00007610ff1d7816 */ /* 0x000fe4000000001d */
[----:B------:R-:W-:Y:S02]  /*c710*/  PRMT R24, RZ, 0x7610, R24 ;  /* 0x00007610ff187816 */ /* 0x000fe40000000018 */
[----:B------:R-:W-:Y:S02]  /*c720*/  PRMT R7, RZ, 0x7610, R7 ;  /* 0x00007610ff077816 */ /* 0x000fe40000000007 */
[----:B------:R-:W4:Y:S04]  /*c730*/  @!P5 LDG.E.U16 R29, desc[UR20][R38.64] ;  /* 0x00000014261dd981 */ /* 0x000f28000c1e1500 */
[----:B------:R-:W4:Y:S04]  /*c740*/  @!P5 LDG.E.U16 R24, desc[UR20][R36.64] ;  /* 0x000000142418d981 */ /* 0x000f28000c1e1500 */
[----:B--2---:R-:W-:Y:S04]  /*c750*/  STL [R1+0x8a0], R14 ;  /* 0x0008a00e01007387 */ /* 0x004fe80000100800 */
[----:B---3--:R0:W-:Y:S02]  /*c760*/  STL [R1+0x89c], R4 ;  /* 0x00089c0401007387 */ /* 0x0081e40000100800 */
[----:B0-----:R-:W-:-:S04]  /*c770*/  IMAD.MOV.U32 R4, RZ, RZ, R66 ;  /* 0x000000ffff047224 */ /* 0x001fc800078e0042 */
[----:B------:R-:W-:Y:S01]  /*c780*/  @!P0 IMAD.MOV R4, RZ, RZ, -R4 ;  /* 0x000000ffff048224 */ /* 0x000fe200078e0a04 */
[----:B------:R-:W-:Y:S01]  /*c790*/  ISETP.GT.U32.AND P0, PT, R3, R71, PT ;  /* 0x000000470300720c */ /* 0x000fe20003f04070 */
[----:B------:R-:W-:-:S04]  /*c7a0*/  IMAD.MOV.U32 R14, RZ, RZ, R68 ;  /* 0x000000ffff0e7224 */ /* 0x000fc800078e0044 */
[----:B------:R-:W-:Y:S01]  /*c7b0*/  @!P3 IMAD.MOV R14, RZ, RZ, -R14 ;  /* 0x000000ffff0eb224 */ /* 0x000fe200078e0a0e */
[----:B------:R-:W-:-:S07]  /*c7c0*/  ISETP.GE.U32.AND P3, PT, R72, 0x7fffff1a, PT ;  /* 0x7fffff1a4800780c */ /* 0x000fce0003f66070 */
[----:B------:R-:W-:Y:S01]  /*c7d0*/  @!P0 IMAD.IADD R71, R71, 0x1, -R3 ;  /* 0x0000000147478824 */ /* 0x000fe200078e0a03 */
[C---:B------:R-:W-:Y:S01]  /*c7e0*/  ISETP.GT.U32.AND P0, PT, R3.reuse, R69, PT ;  /* 0x000000450300720c */ /* 0x040fe20003f04070 */
[----:B------:R-:W-:Y:S04]  /*c7f0*/  STL.64 [R1+0x1638], R14 ;  /* 0x0016380e01007387 */ /* 0x000fe80000100a00 */
[----:B------:R-:W2:Y:S04]  /*c800*/  @!P3 LDG.E.U16 R22, desc[UR20][R30.64] ;  /* 0x000000141e16b981 */ /* 0x000ea8000c1e1500 */
[----:B------:R0:W3:Y:S01]  /*c810*/  @!P3 LDG.E.U16 R19, desc[UR20][R20.64] ;  /* 0x000000141413b981 */ /* 0x0000e2000c1e1500 */
[----:B------:R-:W-:-:S03]  /*c820*/  ISETP.GT.U32.AND P3, PT, R3, R70, PT ;  /* 0x000000460300720c */ /* 0x000fc60003f64070 */
[----:B------:R-:W-:Y:S01]  /*c830*/  @!P0 IADD3 R69, PT, PT, R69, -R3, RZ ;  /* 0x8000000345458210 */ /* 0x000fe20007ffe0ff */
[----:B------:R-:W-:Y:S03]  /*c840*/  STL.64 [R1+0xc8], R38 ;  /* 0x0000c82601007387 */ /* 0x000fe60000100a00 */
[----:B------:R-:W-:Y:S01]  /*c850*/  ISETP.GT.U32.AND P0, PT, R3, R69, PT ;  /* 0x000000450300720c */ /* 0x000fe20003f04070 */
[----:B------:R-:W-:Y:S01]  /*c860*/  STL.64 [R1+0xc0], R36 ;  /* 0x0000c02401007387 */ /* 0x000fe20000100a00 */
[----:B------:R-:W-:-:S03]  /*c870*/  IABS R72, R79 ;  /* 0x0000004f00487213 */ /* 0x000fc60000000000 */
[----:B------:R-:W-:Y:S04]  /*c880*/  STL.64 [R1+0x58], R30 ;  /* 0x0000581e01007387 */ /* 0x000fe80000100a00 */
[----:B------:R0:W-:Y:S01]  /*c890*/  STL.64 [R1+0x50], R20 ;  /* 0x0000501401007387 */ /* 0x0001e20000100a00 */
[----:B------:R-:W-:Y:S02]  /*c8a0*/  VIADD R68, R0, 0x39 ;  /* 0x0000003900447836 */ /* 0x000fe40000000000 */
[----:B------:R-:W-:Y:S02]  /*c8b0*/  @!P3 IMAD.IADD R70, R70, 0x1, -R3 ;  /* 0x000000014646b824 */ /* 0x000fe400078e0a03 */
[----:B0-----:R-:W-:Y:S02]  /*c8c0*/  IMAD.MOV.U32 R21, RZ, RZ, R67 ;  /* 0x000000ffff157224 */ /* 0x001fe400078e0043 */
[----:B------:R-:W-:-:S04]  /*c8d0*/  IMAD.HI.U32 R67, R2, R72, RZ ;  /* 0x0000004802437227 */ /* 0x000fc800078e00ff */
[----:B------:R-:W-:Y:S01]  /*c8e0*/  @!P2 IMAD.MOV R21, RZ, RZ, -R21 ;  /* 0x000000ffff15a224 */ /* 0x000fe200078e0a15 */
[----:B------:R-:W-:Y:S01]  /*c8f0*/  ISETP.GE.AND P2, PT, R75, RZ, PT ;  /* 0x000000ff4b00720c */ /* 0x000fe20003f46270 */
[----:B------:R-:W-:Y:S01]  /*c900*/  VIADD R75, R25, 0xffffff98 ;  /* 0xffffff98194b7836 */ /* 0x000fe20000000000 */
[----:B------:R-:W-:Y:S01]  /*c910*/  IABS R73, R68 ;  /* 0x0000004400497213 */ /* 0x000fe20000000000 */
[----:B------:R-:W-:Y:S01]  /*c920*/  IMAD.MOV R67, RZ, RZ, -R67 ;  /* 0x000000ffff437224 */ /* 0x000fe200078e0a43 */
[----:B------:R-:W-:Y:S01]  /*c930*/  ISETP.GE.AND P3, PT, R68, RZ, PT ;  /* 0x000000ff4400720c */ /* 0x000fe20003f66270 */
[----:B------:R-:W-:-:S04]  /*c940*/  IMAD.HI.U32 R68, R2, R78, RZ ;  /* 0x0000004e02447227 */ /* 0x000fc800078e00ff */
[----:B------:R-:W-:Y:S01]  /*c950*/  @!P0 IMAD.IADD R69, R69, 0x1, -R3 ;  /* 0x0000000145458824 */ /* 0x000fe200078e0a03 */
[----:B------:R-:W-:Y:S01]  /*c960*/  ISETP.GE.U32.AND P0, PT, R75, 0x7fffff19, PT ;  /* 0x7fffff194b00780c */ /* 0x000fe20003f06070 */
[----:B------:R-:W-:Y:S02]  /*c970*/  IMAD R72, R3, R67, R72 ;  /* 0x0000004303487224 */ /* 0x000fe400078e0248 */
[----:B------:R-:W-:Y:S02]  /*c980*/  IMAD.MOV R67, RZ, RZ, -R68 ;  /* 0x000000ffff437224 */ /* 0x000fe400078e0a44 */
[----:B------:R-:W-:-:S04]  /*c990*/  IMAD R68, R64, 0x67, RZ ;  /* 0x0000006740447824 */ /* 0x000fc800078e02ff */
[----:B------:R-:W-:-:S05]  /*c9a0*/  IMAD.WIDE R30, R68, 0x2, R60 ;  /* 0x00000002441e7825 */ /* 0x000fca00078e023c */
[----:B------:R-:W3:Y:S01]  /*c9b0*/  @!P0 LDG.E.U16 R7, desc[UR20][R30.64] ;  /* 0x000000141e078981 */ /* 0x000ee2000c1e1500 */
[----:B------:R-:W-:Y:S01]  /*c9c0*/  ISETP.GT.U32.AND P5, PT, R3, R71, PT ;  /* 0x000000470300720c */ /* 0x000fe20003fa4070 */
[----:B------:R-:W-:-:S04]  /*c9d0*/  IMAD.HI.U32 R66, R2, R73, RZ ;  /* 0x0000004902427227 */ /* 0x000fc800078e00ff */
[----:B------:R-:W-:-:S04]  /*c9e0*/  IMAD.MOV R66, RZ, RZ, -R66 ;  /* 0x000000ffff427224 */ /* 0x000fc800078e0a42 */
[----:B------:R-:W-:-:S04]  /*c9f0*/  IMAD R73, R3, R66, R73 ;  /* 0x0000004203497224 */ /* 0x000fc800078e0249 */
[----:B------:R-:W-:Y:S01]  /*ca00*/  @!P5 IMAD.IADD R71, R71, 0x1, -R3 ;  /* 0x000000014747d824 */ /* 0x000fe200078e0a03 */
[C---:B------:R-:W-:Y:S01]  /*ca10*/  ISETP.GT.U32.AND P5, PT, R3.reuse, R73, PT ;  /* 0x000000490300720c */ /* 0x040fe20003fa4070 */
[----:B------:R-:W-:Y:S02]  /*ca20*/  VIADD R66, R0, 0x3c ;  /* 0x0000003c00427836 */ /* 0x000fe40000000000 */
[----:B------:R-:W-:-:S10]  /*ca30*/  IMAD R78, R3, R67, R78 ;  /* 0x00000043034e7224 */ /* 0x000fd400078e024e */
[----:B------:R-:W-:Y:S01]  /*ca40*/  @!P5 IMAD.IADD R73, R73, 0x1, -R3 ;  /* 0x000000014949d824 */ /* 0x000fe200078e0a03 */
[----:B------:R-:W-:Y:S01]  /*ca50*/  ISETP.GT.U32.AND P5, PT, R3, R72, PT ;  /* 0x000000480300720c */ /* 0x000fe20003fa4070 */
[----:B------:R-:W-:Y:S01]  /*ca60*/  IMAD.MOV.U32 R38, RZ, RZ, R71 ;  /* 0x000000ffff267224 */ /* 0x000fe200078e0047 */
[----:B------:R-:W-:-:S03]  /*ca70*/  IABS R76, R66 ;  /* 0x00000042004c7213 */ /* 0x000fc60000000000 */
[----:B------:R-:W-:Y:S01]  /*ca80*/  @!P4 IMAD.MOV R38, RZ, RZ, -R38 ;  /* 0x000000ffff26c224 */ /* 0x000fe200078e0a26 */
[----:B------:R-:W-:Y:S01]  /*ca90*/  ISETP.GT.U32.AND P4, PT, R3, R78, PT ;  /* 0x0000004e0300720c */ /* 0x000fe20003f84070 */
[----:B------:R-:W-:-:S04]  /*caa0*/  IMAD.HI.U32 R67, R2, R76, RZ ;  /* 0x0000004c02437227 */ /* 0x000fc800078e00ff */
[----:B------:R-:W-:Y:S02]  /*cab0*/  VIADD R80, R0, 0x3d ;  /* 0x0000003d00507836 */ /* 0x000fe40000000000 */
[----:B------:R-:W-:Y:S01]  /*cac0*/  @!P5 IMAD.IADD R72, R72, 0x1, -R3 ;  /* 0x000000014848d824 */ /* 0x000fe200078e0a03 */
[----:B------:R-:W-:Y:S01]  /*cad0*/  ISETP.GT.U32.AND P5, PT, R3, R73, PT ;  /* 0x000000490300720c */ /* 0x000fe20003fa4070 */
[----:B------:R-:W-:Y:S01]  /*cae0*/  IMAD.WIDE R36, R68, 0x2, R62 ;  /* 0x0000000244247825 */ /* 0x000fe200078e023e */
[----:B------:R-:W-:-:S03]  /*caf0*/  IABS R77, R80 ;  /* 0x00000050004d7213 */ /* 0x000fc60000000000 */
[----:B------:R-:W-:-:S04]  /*cb00*/  IMAD.MOV R68, RZ, RZ, -R67 ;  /* 0x000000ffff447224 */ /* 0x000fc800078e0a43 */
[----:B------:R-:W-:Y:S02]  /*cb10*/  IMAD R76, R3, R68, R76 ;  /* 0x00000044034c7224 */ /* 0x000fe400078e024c */
[----:B------:R-:W-:Y:S02]  /*cb20*/  VIADD R68, R25, 0xffffff91 ;  /* 0xffffff9119447836 */ /* 0x000fe40000000000 */
[----:B------:R-:W-:Y:S01]  /*cb30*/  IMAD.HI.U32 R67, R2, R77, RZ ;  /* 0x0000004d02437227 */ /* 0x000fe200078e00ff */
[----:B----4-:R-:W-:Y:S03]  /*cb40*/  STL [R1+0x898], R29 ;  /* 0x0008981d01007387 */ /* 0x010fe60000100800 */
[--C-:B------:R-:W-:Y:S01]  /*cb50*/  @!P4 IMAD.IADD R78, R78, 0x1, -R3.reuse ;  /* 0x000000014e4ec824 */ /* 0x100fe200078e0a03 */
[----:B------:R-:W-:Y:S01]  /*cb60*/  ISETP.GE.U32.AND P4, PT, R68, 0x7fffff12, PT ;  /* 0x7fffff124400780c */ /* 0x000fe20003f86070 */
[----:B------:R-:W-:Y:S01]  /*cb70*/  @!P5 IMAD.IADD R73, R73, 0x1, -R3 ;  /* 0x000000014949d824 */ /* 0x000fe200078e0a03 */
[----:B------:R-:W-:Y:S01]  /*cb80*/  STL [R1+0x894], R24 ;  /* 0x0008941801007387 */ /* 0x000fe20000100800 */
[----:B------:R-:W-:Y:S01]  /*cb90*/  ISETP.GE.AND P5, PT, R66, RZ, PT ;  /* 0x000000ff4200720c */ /* 0x000fe20003fa6270 */
[----:B------:R-:W-:Y:S01]  /*cba0*/  IMAD.MOV R66, RZ, RZ, -R67 ;  /* 0x000000ffff427224 */ /* 0x000fe200078e0a43 */
[----:B------:R-:W-:Y:S01]  /*cbb0*/  PRMT R15, RZ, 0x7610, R15 ;  /* 0x00007610ff0f7816 */ /* 0x000fe2000000000f */
[----:B------:R-:W-:Y:S01]  /*cbc0*/  IMAD R68, R64, 0x6e, RZ ;  /* 0x0000006e40447824 */ /* 0x000fe200078e02ff */
[----:B------:R-:W-:Y:S01]  /*cbd0*/  PRMT R90, RZ, 0x7610, R90 ;  /* 0x00007610ff5a7816 */ /* 0x000fe2000000005a */
[----:B------:R-:W-:-:S02]  /*cbe0*/  IMAD R77, R3, R66, R77 ;  /* 0x00000042034d7224 */ /* 0x000fc400078e024d */
[----:B------:R-:W-:Y:S01]  /*cbf0*/  IMAD.WIDE R66, R68, 0x2, R62 ;  /* 0x0000000244427825 */ /* 0x000fe200078e023e */
[----:B------:R-:W4:Y:S01]  /*cc00*/  @!P0 LDG.E.U16 R15, desc[UR20][R36.64] ;  /* 0x00000014240f8981 */ /* 0x000f22000c1e1500 */
[----:B------:R-:W-:-:S06]  /*cc10*/  PRMT R5, RZ, 0x7610, R5 ;  /* 0x00007610ff057816 */ /* 0x000fcc0000000005 */
[----:B------:R-:W4:Y:S04]  /*cc20*/  @!P4 LDG.E.U16 R5, desc[UR20][R66.64] ;  /* 0x000000144205c981 */ /* 0x000f28000c1e1500 */
[----:B--2---:R-:W-:Y:S04]  /*cc30*/  STL [R1+0x890], R22 ;  /* 0x0008901601007387 */ /* 0x004fe80000100800 */
[----:B---3--:R-:W-:Y:S04]  /*cc40*/  STL [R1+0x88c], R19 ;  /* 0x00088c1301007387 */ /* 0x008fe80000100800 */
[----:B------:R-:W-:Y:S04]  /*cc50*/  STL.64 [R1+0x48], R36 ;  /* 0x0000482401007387 */ /* 0x000fe80000100a00 */
[----:B------:R-:W-:Y:S04]  /*cc60*/  STL.64 [R1+0x40], R30 ;  /* 0x0000401e01007387 */ /* 0x000fe80000100a00 */
[----:B------:R0:W-:Y:S02]  /*cc70*/  STL [R1+0x958], R7 ;  /* 0x0009580701007387 */ /* 0x0001e40000100800 */
[----:B0-----:R-:W-:-:S02]  /*cc80*/  IMAD.MOV.U32 R7, RZ, RZ, R69 ;  /* 0x000000ffff077224 */ /* 0x001fc400078e0045 */
[----:B------:R-:W-:-:S05]  /*cc90*/  IMAD.WIDE R68, R68, 0x2, R60 ;  /* 0x0000000244447825 */ /* 0x000fca00078e023c */
[----:B------:R-:W2:Y:S01]  /*cca0*/  @!P4 LDG.E.U16 R90, desc[UR20][R68.64] ;  /* 0x00000014445ac981 */ /* 0x000ea2000c1e1500 */
[----:B------:R-:W-:-:S13]  /*ccb0*/  ISETP.GT.U32.AND P0, PT, R3, R72, PT ;  /* 0x000000480300720c */ /* 0x000fda0003f04070 */
[----:B------:R-:W-:Y:S01]  /*ccc0*/  @!P0 IMAD.IADD R72, R72, 0x1, -R3 ;  /* 0x0000000148488824 */ /* 0x000fe200078e0a03 */
[C---:B------:R-:W-:Y:S02]  /*ccd0*/  ISETP.GT.U32.AND P0, PT, R3.reuse, R76, PT ;  /* 0x0000004c0300720c */ /* 0x040fe40003f04070 */
[----:B------:R-:W-:Y:S01]  /*cce0*/  ISETP.GT.U32.AND P4, PT, R3, R78, PT ;  /* 0x0000004e0300720c */ /* 0x000fe20003f84070 */
[----:B------:R-:W-:Y:S02]  /*ccf0*/  VIADD R84, R0, 0x3f ;  /* 0x0000003f00547836 */ /* 0x000fe40000000000 */
[----:B------:R-:W-:-:S08]  /*cd00*/  IMAD.MOV.U32 R55, RZ, RZ, R70 ;  /* 0x000000ffff377224 */ /* 0x000fd000078e0046 */
[----:B------:R-:W-:Y:S01]  /*cd10*/  @!P0 IMAD.IADD R76, R76, 0x1, -R3 ;  /* 0x000000014c4c8824 */ /* 0x000fe200078e0a03 */
[----:B------:R-:W-:Y:S01]  /*cd20*/  IABS R75, R84 ;  /* 0x00000054004b7213 */ /* 0x000fe20000000000 */
[----:B------:R-:W-:-:S03]  /*cd30*/  VIADD R70, R0, 0x3e ;  /* 0x0000003e00467836 */ /* 0x000fc60000000000 */
[----:B------:R-:W-:Y:S01]  /*cd40*/  ISETP.GT.U32.AND P0, PT, R3, R76, PT ;  /* 0x0000004c0300720c */ /* 0x000fe20003f04070 */
[----:B------:R-:W-:Y:S01]  /*cd50*/  @!P2 IMAD.MOV R7, RZ, RZ, -R7 ;  /* 0x000000ffff07a224 */ /* 0x000fe200078e0a07 */
[----:B------:R-:W-:Y:S01]  /*cd60*/  ISETP.GE.AND P2, PT, R74, RZ, PT ;  /* 0x000000ff4a00720c */ /* 0x000fe20003f46270 */
[----:B------:R-:W-:Y:S01]  /*cd70*/  @!P6 IMAD.MOV R55, RZ, RZ, -R55 ;  /* 0x000000ffff37e224 */ /* 0x000fe200078e0a37 */
[----:B------:R-:W-:Y:S01]  /*cd80*/  IABS R74, R70 ;  /* 0x00000046004a7213 */ /* 0x000fe20000000000 */
[----:B------:R-:W-:Y:S01]  /*cd90*/  @!P4 IMAD.IADD R78, R78, 0x1, -R3 ;  /* 0x000000014e4ec824 */ /* 0x000fe200078e0a03 */
[----:B------:R-:W-:Y:S01]  /*cda0*/  ISETP.GE.AND P4, PT, R70, RZ, PT ;  /* 0x000000ff4600720c */ /* 0x000fe20003f86270 */
[----:B------:R-:W-:Y:S02]  /*cdb0*/  IMAD.MOV.U32 R22, RZ, RZ, R72 ;  /* 0x000000ffff167224 */ /* 0x000fe400078e0048 */
[----:B------:R-:W-:Y:S01]  /*cdc0*/  IMAD.HI.U32 R72, R2, R75, RZ ;  /* 0x0000004b02487227 */ /* 0x000fe200078e00ff */
[----:B------:R-:W-:Y:S03]  /*cdd0*/  STL.64 [R1+0x1598], R54 ;  /* 0x0015983601007387 */ /* 0x000fe60000100a00 */
[----:B------:R-:W-:-:S02]  /*cde0*/  VIADD R70, R25, 0xffffff90 ;  /* 0xffffff9019467836 */ /* 0x000fc40000000000 */
[----:B------:R-:W-:-:S04]  /*cdf0*/  IMAD.HI.U32 R71, R2, R74, RZ ;  /* 0x0000004a02477227 */ /* 0x000fc800078e00ff */
[----:B------:R-:W-:Y:S02]  /*ce00*/  IMAD.MOV R72, RZ, RZ, -R72 ;  /* 0x000000ffff487224 */ /* 0x000fe400078e0a48 */
[----:B------:R-:W-:Y:S01]  /*ce10*/  @!P0 IMAD.IADD R76, R76, 0x1, -R3 ;  /* 0x000000014c4c8824 */ /* 0x000fe200078e0a03 */
[----:B----4-:R-:W-:Y:S01]  /*ce20*/  STL [R1+0x854], R15 ;  /* 0x0008540f01007387 */ /* 0x010fe20000100800 */
[----:B------:R-:W-:-:S03]  /*ce30*/  ISETP.GE.U32.AND P0, PT, R70, 0x7fffff11, PT ;  /* 0x7fffff114600780c */ /* 0x000fc60003f06070 */
[----:B------:R-:W-:Y:S01]  /*ce40*/  STL [R1+0x1270], R66 ;  /* 0x0012704201007387 */ /* 0x000fe20000100800 */
[----:B------:R-:W-:-:S03]  /*ce50*/  IMAD.MOV R71, RZ, RZ, -R71 ;  /* 0x000000ffff477224 */ /* 0x000fc600078e0a47 */
[----:B------:R-:W-:Y:S01]  /*ce60*/  STL [R1+0x126c], R67 ;  /* 0x00126c4301007387 */ /* 0x000fe20000100800 */
[----:B------:R-:W-:-:S03]  /*ce70*/  IMAD R75, R3, R72, R75 ;  /* 0x00000048034b7224 */ /* 0x000fc600078e024b */
[----:B------:R-:W-:Y:S01]  /*ce80*/  STL.64 [R1+0x15a0], R66 ;  /* 0x0015a04201007387 */ /* 0x000fe20000100a00 */
[----:B------:R-:W-:Y:S01]  /*ce90*/  IMAD R72, R64, 0x6f, RZ ;  /* 0x0000006f40487824 */ /* 0x000fe200078e02ff */
[----:B------:R-:W-:Y:S01]  /*cea0*/  PRMT R14, RZ, 0x7610, R14 ;  /* 0x00007610ff0e7816 */ /* 0x000fe2000000000e */
[----:B------:R-:W-:Y:S01]  /*ceb0*/  IMAD R74, R3, R71, R74 ;  /* 0x00000047034a7224 */ /* 0x000fe200078e024a */
[----:B------:R-:W-:Y:S01]  /*cec0*/  PRMT R8, RZ, 0x7610, R8 ;  /* 0x00007610ff087816 */ /* 0x000fe20000000008 */
[----:B------:R-:W-:-:S05]  /*ced0*/  IMAD.WIDE R70, R72, 0x2, R62 ;  /* 0x0000000248467825 */ /* 0x000fca00078e023e */
[----:B------:R-:W3:Y:S01]  /*cee0*/  @!P0 LDG.E.U16 R14, desc[UR20][R70.64] ;  /* 0x00000014460e8981 */ /* 0x000ee2000c1e1500 */
[----:B------:R-:W-:-:S03]  /*cef0*/  ISETP.GE.AND P6, PT, R79, RZ, PT ;  /* 0x000000ff4f00720c */ /* 0x000fc60003fc6270 */
[----:B--2---:R-:W-:Y:S04]  /*cf00*/  STL [R1+0x14ec], R90 ;  /* 0x0014ec5a01007387 */ /* 0x004fe80000100800 */
[----:B------:R-:W-:Y:S04]  /*cf10*/  STL [R1+0x1278], R68 ;  /* 0x0012784401007387 */ /* 0x000fe80000100800 */
[----:B------:R-:W-:Y:S04]  /*cf20*/  STL [R1+0x1274], R69 ;  /* 0x0012744501007387 */ /* 0x000fe80000100800 */
[----:B------:R-:W-:Y:S04]  /*cf30*/  STL.64 [R1+0x15f0], R68 ;  /* 0x0015f04401007387 */ /* 0x000fe80000100a00 */
[----:B------:R0:W-:Y:S02]  /*cf40*/  STL [R1+0x84c], R5 ;  /* 0x00084c0501007387 */ /* 0x0001e40000100800 */
[----:B0-----:R-:W-:-:S02]  /*cf50*/  IMAD.MOV.U32 R5, RZ, RZ, R73 ;  /* 0x000000ffff057224 */ /* 0x001fc400078e0049 */
[----:B------:R-:W-:-:S05]  /*cf60*/  IMAD.WIDE R72, R72, 0x2, R60 ;  /* 0x0000000248487825 */ /* 0x000fca00078e023c */
[----:B------:R0:W2:Y:S01]  /*cf70*/  @!P0 LDG.E.U16 R8, desc[UR20][R72.64] ;  /* 0x0000001448088981 */ /* 0x0000a2000c1e1500 */
[----:B------:R-:W-:Y:S01]  /*cf80*/  @!P3 IMAD.MOV R5, RZ, RZ, -R5 ;  /* 0x000000ffff05b224 */ /* 0x000fe200078e0a05 */
[----:B------:R-:W-:Y:S01]  /*cf90*/  ISETP.GT.U32.AND P3, PT, R3, R77, PT ;  /* 0x0000004d0300720c */ /* 0x000fe20003f64070 */
[----:B------:R-:W-:Y:S01]  /*cfa0*/  @!P6 IMAD.MOV R22, RZ, RZ, -R22 ;  /* 0x000000ffff16e224 */ /* 0x000fe200078e0a16 */
[----:B------:R-:W-:Y:S01]  /*cfb0*/  ISETP.GE.AND P6, PT, R80, RZ, PT ;  /* 0x000000ff5000720c */ /* 0x000fe20003fc6270 */
[C---:B------:R-:W-:Y:S01]  /*cfc0*/  VIADD R82, R0.reuse, 0x41 ;  /* 0x0000004100527836 */ /* 0x040fe20000000000 */
[----:B------:R-:W-:-:S09]  /*cfd0*/  IADD3 R80, PT, PT, R0, 0x40, RZ ;  /* 0x0000004000507810 */ /* 0x000fd20007ffe0ff */
[----:B------:R-:W-:Y:S01]  /*cfe0*/  @!P3 IMAD.IADD R77, R77, 0x1, -R3 ;  /* 0x000000014d4db824 */ /* 0x000fe200078e0a03 */
[----:B------:R-:W-:-:S04]  /*cff0*/  ISETP.GT.U32.AND P3, PT, R3, R74, PT ;  /* 0x0000004a0300720c */ /* 0x000fc80003f64070 */
[----:B------:R-:W-:Y:S02]  /*d000*/  ISETP.GT.U32.AND P0, PT, R3, R77, PT ;  /* 0x0000004d0300720c */ /* 0x000fe40003f04070 */
[----:B------:R-:W-:Y:S02]  /*d010*/  IABS R79, R80 ;  /* 0x00000050004f7213 */ /* 0x000fe40000000000 */
[----:B------:R-:W-:Y:S01]  /*d020*/  IABS R81, R82 ;  /* 0x0000005200517213 */ /* 0x000fe20000000000 */
[----:B------:R-:W-:Y:S02]  /*d030*/  IMAD.MOV.U32 R39, RZ, RZ, R78 ;  /* 0x000000ffff277224 */ /* 0x000fe400078e004e */
[----:B------:R-:W-:Y:S02]  /*d040*/  IMAD.MOV.U32 R56, RZ, RZ, R76 ;  /* 0x000000ffff387224 */ /* 0x000fe400078e004c */
[----:B------:R-:W-:-:S04]  /*d050*/  IMAD.HI.U32 R91, R2, R79, RZ ;  /* 0x0000004f025b7227 */ /* 0x000fc800078e00ff */
[----:B------:R-:W-:-:S04]  /*d060*/  IMAD.HI.U32 R92, R2, R81, RZ ;  /* 0x00000051025c7227 */ /* 0x000fc800078e00ff */
[----:B------:R-:W-:Y:S01]  /*d070*/  @!P2 IMAD.MOV R39, RZ, RZ, -R39 ;  /* 0x000000ffff27a224 */ /* 0x000fe200078e0a27 */
[----:B------:R-:W-:Y:S01]  /*d080*/  ISETP.GT.U32.AND P2, PT, R3, R75, PT ;  /* 0x0000004b0300720c */ /* 0x000fe20003f44070 */
[----:B------:R-:W-:Y:S01]  /*d090*/  @!P5 IMAD.MOV R56, RZ, RZ, -R56 ;  /* 0x000000ffff38d224 */ /* 0x000fe200078e0a38 */
[----:B------:R-:W-:Y:S01]  /*d0a0*/  ISETP.GE.AND P5, PT, R84, RZ, PT ;  /* 0x000000ff5400720c */ /* 0x000fe20003fa6270 */
[----:B------:R-:W-:Y:S02]  /*d0b0*/  @!P3 IMAD.IADD R74, R74, 0x1, -R3 ;  /* 0x000000014a4ab824 */ /* 0x000fe400078e0a03 */
[----:B------:R-:W-:Y:S02]  /*d0c0*/  IMAD.MOV R78, RZ, RZ, -R91 ;  /* 0x000000ffff4e7224 */ /* 0x000fe400078e0a5b */
[----:B------:R-:W-:Y:S02]  /*d0d0*/  IMAD.MOV R84, RZ, RZ, -R92 ;  /* 0x000000ffff547224 */ /* 0x000fe400078e0a5c */
[----:B------:R-:W-:Y:S01]  /*d0e0*/  @!P0 IMAD.IADD R77, R77, 0x1, -R3 ;  /* 0x000000014d4d8824 */ /* 0x000fe200078e0a03 */
[C---:B------:R-:W-:Y:S01]  /*d0f0*/  ISETP.GT.U32.AND P3, PT, R3.reuse, R74, PT ;  /* 0x0000004a0300720c */ /* 0x040fe20003f64070 */
[----:B------:R-:W-:-:S02]  /*d100*/  IMAD R79, R3, R78, R79 ;  /* 0x0000004e034f7224 */ /* 0x000fc400078e024f */
[C---:B------:R-:W-:Y:S02]  /*d110*/  IMAD R78, R3.reuse, R84, R81 ;  /* 0x00000054034e7224 */ /* 0x040fe400078e0251 */
[----:B------:R-:W-:Y:S02]  /*d120*/  IMAD.MOV.U32 R58, RZ, RZ, R77 ;  /* 0x000000ffff3a7224 */ /* 0x000fe400078e004d */
[----:B------:R-:W-:Y:S02]  /*d130*/  VIADD R85, R0, 0x42 ;  /* 0x0000004200557836 */ /* 0x000fe40000000000 */
[----:B------:R-:W-:Y:S01]  /*d140*/  @!P6 IMAD.MOV R58, RZ, RZ, -R58 ;  /* 0x000000ffff3ae224 */ /* 0x000fe200078e0a3a */
[----:B------:R-:W-:Y:S01]  /*d150*/  ISETP.GT.U32.AND P6, PT, R3, R78, PT ;  /* 0x0000004e0300720c */ /* 0x000fe20003fc4070 */
[--C-:B------:R-:W-:Y:S01]  /*d160*/  @!P2 IMAD.IADD R75, R75, 0x1, -R3.reuse ;  /* 0x000000014b4ba824 */ /* 0x100fe200078e0a03 */
[----:B------:R-:W-:Y:S01]  /*d170*/  IABS R76, R85 ;  /* 0x00000055004c7213 */ /* 0x000fe20000000000 */
[----:B------:R-:W-:Y:S01]  /*d180*/  @!P3 IMAD.IADD R74, R74, 0x1, -R3 ;  /* 0x000000014a4ab824 */ /* 0x000fe200078e0a03 */
[----:B------:R-:W-:-:S02]  /*d190*/  ISETP.GE.AND P0, PT, R80, RZ, PT ;  /* 0x000000ff5000720c */ /* 0x000fc40003f06270 */
[----:B------:R-:W-:Y:S01]  /*d1a0*/  ISETP.GT.U32.AND P2, PT, R3, R75, PT ;  /* 0x0000004b0300720c */ /* 0x000fe20003f44070 */
[----:B------:R-:W-:-:S04]  /*d1b0*/  IMAD.HI.U32 R80, R2, R76, RZ ;  /* 0x0000004c02507227 */ /* 0x000fc800078e00ff */
[----:B------:R-:W-:Y:S02]  /*d1c0*/  IMAD.MOV.U32 R45, RZ, RZ, R74 ;  /* 0x000000ffff2d7224 */ /* 0x000fe400078e004a */
[----:B------:R-:W-:Y:S02]  /*d1d0*/  IMAD.MOV R74, RZ, RZ, -R80 ;  /* 0x000000ffff4a7224 */ /* 0x000fe400078e0a50 */
[--C-:B------:R-:W-:Y:S02]  /*d1e0*/  @!P6 IMAD.IADD R78, R78, 0x1, -R3.reuse ;  /* 0x000000014e4ee824 */ /* 0x100fe400078e0a03 */
[C---:B------:R-:W-:Y:S02]  /*d1f0*/  IMAD R74, R3.reuse, R74, R76 ;  /* 0x0000004a034a7224 */ /* 0x040fe400078e024c */
[----:B------:R-:W-:Y:S01]  /*d200*/  VIADD R80, R0, 0x44 ;  /* 0x0000004400507836 */ /* 0x000fe20000000000 */
[----:B------:R-:W-:Y:S01]  /*d210*/  ISETP.GT.U32.AND P6, PT, R3, R78, PT ;  /* 0x0000004e0300720c */ /* 0x000fe20003fc4070 */
[----:B------:R-:W-:Y:S01]  /*d220*/  @!P2 IMAD.IADD R75, R75, 0x1, -R3 ;  /* 0x000000014b4ba824 */ /* 0x000fe200078e0a03 */
[----:B------:R-:W-:-:S02]  /*d230*/  ISETP.GT.U32.AND P2, PT, R3, R74, PT ;  /* 0x0000004a0300720c */ /* 0x000fc40003f44070 */
[----:B------:R-:W-:Y:S01]  /*d240*/  IABS R76, R80 ;  /* 0x00000050004c7213 */ /* 0x000fe20000000000 */
[----:B------:R-:W-:Y:S01]  /*d250*/  @!P4 IMAD.MOV R45, RZ, RZ, -R45 ;  /* 0x000000ffff2dc224 */ /* 0x000fe200078e0a2d */
[----:B------:R-:W-:Y:S01]  /*d260*/  ISETP.GE.AND P4, PT, R82, RZ, PT ;  /* 0x000000ff5200720c */ /* 0x000fe20003f86270 */
[----:B------:R-:W-:Y:S02]  /*d270*/  VIADD R81, R0, 0x43 ;  /* 0x0000004300517836 */ /* 0x000fe40000000000 */
[----:B------:R-:W-:Y:S01]  /*d280*/  IMAD.HI.U32 R82, R2, R76, RZ ;  /* 0x0000004c02527227 */ /* 0x000fe200078e00ff */
[----:B------:R-:W-:-:S03]  /*d290*/  ISETP.GT.U32.AND P3, PT, R3, R79, PT ;  /* 0x0000004f0300720c */ /* 0x000fc60003f64070 */
[--C-:B------:R-:W-:Y:S02]  /*d2a0*/  @!P6 IMAD.IADD R78, R78, 0x1, -R3.reuse ;  /* 0x000000014e4ee824 */ /* 0x100fe400078e0a03 */
[----:B------:R-:W-:Y:S01]  /*d2b0*/  IMAD.MOV R82, RZ, RZ, -R82 ;  /* 0x000000ffff527224 */ /* 0x000fe200078e0a52 */
[----:B------:R-:W-:Y:S01]  /*d2c0*/  IABS R77, R81 ;  /* 0x00000051004d7213 */ /* 0x000fe20000000000 */
[----:B------:R-:W-:Y:S02]  /*d2d0*/  IMAD.MOV.U32 R19, RZ, RZ, R12 ;  /* 0x000000ffff137224 */ /* 0x000fe400078e000c */
[----:B------:R-:W-:Y:S02]  /*d2e0*/  @!P2 IMAD.IADD R74, R74, 0x1, -R3 ;  /* 0x000000014a4aa824 */ /* 0x000fe400078e0a03 */
[----:B------:R-:W-:Y:S02]  /*d2f0*/  IMAD.MOV.U32 R12, RZ, RZ, R78 ;  /* 0x000000ffff0c7224 */ /* 0x000fe400078e004e */
[----:B------:R-:W-:-:S02]  /*d300*/  IMAD R76, R3, R82, R76 ;  /* 0x00000052034c7224 */ /* 0x000fc400078e024c */
[----:B------:R-:W-:Y:S01]  /*d310*/  IMAD.MOV.U32 R24, RZ, RZ, R10 ;  /* 0x000000ffff187224 */ /* 0x000fe200078e000a */
[C---:B------:R-:W-:Y:S01]  /*d320*/  ISETP.GT.U32.AND P2, PT, R3.reuse, R74, PT ;  /* 0x0000004a0300720c */ /* 0x040fe20003f44070 */
[----:B------:R-:W-:Y:S01]  /*d330*/  IMAD.MOV.U32 R10, RZ, RZ, R75 ;  /* 0x000000ffff0a7224 */ /* 0x000fe200078e004b */
[----:B------:R-:W-:Y:S01]  /*d340*/  @!P4 IADD3 R12, PT, PT, -R12, RZ, RZ ;  /* 0x000000ff0c0cc210 */ /* 0x000fe20007ffe1ff */
[----:B------:R-:W-:Y:S01]  /*d350*/  IMAD.HI.U32 R75, R2, R77, RZ ;  /* 0x0000004d024b7227 */ /* 0x000fe200078e00ff */
[----:B------:R-:W-:-:S03]  /*d360*/  ISETP.GT.U32.AND P4, PT, R3, R76, PT ;  /* 0x0000004c0300720c */ /* 0x000fc60003f84070 */
[----:B------:R-:W-:Y:S01]  /*d370*/  IMAD.MOV R75, RZ, RZ, -R75 ;  /* 0x000000ffff4b7224 */ /* 0x000fe200078e0a4b */
[----:B------:R-:W-:Y:S01]  /*d380*/  STL.64 [R1+0x15a8], R4 ;  /* 0x0015a80401007387 */ /* 0x000fe20000100a00 */
[----:B------:R-:W-:Y:S02]  /*d390*/  @!P3 IMAD.IADD R79, R79, 0x1, -R3 ;  /* 0x000000014f4fb824 */ /* 0x000fe400078e0a03 */
[C---:B------:R-:W-:Y:S01]  /*d3a0*/  IMAD R77, R3.reuse, R75, R77 ;  /* 0x0000004b034d7224 */ /* 0x040fe200078e024d */
[----:B------:R-:W-:Y:S01]  /*d3b0*/  STL.64 [R1+0x15b0], R22 ;  /* 0x0015b01601007387 */ /* 0x000fe20000100a00 */
[----:B------:R-:W-:Y:S01]  /*d3c0*/  VIADD R75, R0, 0x45 ;  /* 0x00000045004b7836 */ /* 0x000fe20000000000 */
[----:B------:R-:W-:Y:S02]  /*d3d0*/  ISETP.GT.U32.AND P3, PT, R3, R79, PT ;  /* 0x0000004f0300720c */ /* 0x000fe40003f64070 */
[----:B------:R-:W-:Y:S01]  /*d3e0*/  STL [R1+0x1284], R70 ;  /* 0x0012844601007387 */ /* 0x000fe20000100800 */
[----:B------:R-:W-:-:S03]  /*d3f0*/  @!P2 IMAD.IADD R74, R74, 0x1, -R3 ;  /* 0x000000014a4aa824 */ /* 0x000fc600078e0a03 */
[----:B------:R-:W-:Y:S01]  /*d400*/  STL [R1+0x1498], R70 ;  /* 0x0014984601007387 */ /* 0x000fe20000100800 */
[----:B------:R-:W-:-:S03]  /*d410*/  ISETP.GE.AND P2, PT, R75, RZ, PT ;  /* 0x000000ff4b00720c */ /* 0x000fc60003f46270 */
[----:B------:R-:W-:Y:S01]  /*d420*/  STL [R1+0x127c], R71 ;  /* 0x00127c4701007387 */ /* 0x000fe20000100800 */
[----:B------:R-:W-:-:S03]  /*d430*/  @!P4 IMAD.IADD R76, R76, 0x1, -R3 ;  /* 0x000000014c4cc824 */ /* 0x000fc600078e0a03 */
[----:B------:R-:W-:Y:S01]  /*d440*/  STL [R1+0x128c], R72 ;  /* 0x00128c4801007387 */ /* 0x000fe20000100800 */
[----:B------:R-:W-:-:S03]  /*d450*/  IABS R75, R75 ;  /* 0x0000004b004b7213 */ /* 0x000fc60000000000 */
[----:B------:R-:W-:Y:S04]  /*d460*/  STL [R1+0x142c], R72 ;  /* 0x00142c4801007387 */ /* 0x000fe80000100800 */
[----:B------:R-:W-:Y:S04]  /*d470*/  STL [R1+0x1288], R73 ;  /* 0x0012884901007387 */ /* 0x000fe80000100800 */
[----:B------:R-:W-:Y:S01]  /*d480*/  STL [R1+0x1424], R73 ;  /* 0x0014244901007387 */ /* 0x000fe20000100800 */
[----:B------:R-:W-:-:S03]  /*d490*/  ISETP.GT.U32.AND P4, PT, R3, R76, PT ;  /* 0x0000004c0300720c */ /* 0x000fc60003f84070 */
[----:B------:R-:W-:Y:S04]  /*d4a0*/  STL.64 [R1+0x15b8], R38 ;  /* 0x0015b82601007387 */ /* 0x000fe80000100a00 */
[----:B---3--:R1:W-:Y:S01]  /*d4b0*/  STL [R1+0x940], R14 ;  /* 0x0009400e01007387 */ /* 0x0083e20000100800 */
[----:B------:R-:W-:Y:S01]  /*d4c0*/  ISETP.GT.U32.AND P6, PT, R3, R77, PT ;  /* 0x0000004d0300720c */ /* 0x000fe20003fc4070 */
[----:B------:R-:W-:Y:S02]  /*d4d0*/  @!P3 IMAD.IADD R79, R79, 0x1, -R3 ;  /* 0x000000014f4fb824 */ /* 0x000fe400078e0a03 */
[----:B------:R-:W-:Y:S01]  /*d4e0*/  @!P5 IMAD.MOV R10, RZ, RZ, -R10 ;  /* 0x000000ffff0ad224 */ /* 0x000fe200078e0a0a */
[----:B------:R-:W-:Y:S01]  /*d4f0*/  ISETP.GE.AND P5, PT, R85, RZ, PT ;  /* 0x000000ff5500720c */ /* 0x000fe20003fa6270 */
[----:B------:R-:W-:-:S02]  /*d500*/  IMAD.MOV.U32 R44, RZ, RZ, R79 ;  /* 0x000000ffff2c7224 */ /* 0x000fc400078e004f */
[----:B------:R-:W-:Y:S02]  /*d510*/  VIADD R79, R0, 0x46 ;  /* 0x00000046004f7836 */ /* 0x000fe40000000000 */
[----:B------:R-:W-:Y:S01]  /*d520*/  @!P0 IMAD.MOV R44, RZ, RZ, -R44 ;  /* 0x000000ffff2c8224 */ /* 0x000fe200078e0a2c */
[----:B------:R-:W-:Y:S01]  /*d530*/  ISETP.GE.AND P0, PT, R80, RZ, PT ;  /* 0x000000ff5000720c */ /* 0x000fe20003f06270 */
[--C-:B------:R-:W-:Y:S01]  /*d540*/  @!P4 IMAD.IADD R76, R76, 0x1, -R3.reuse ;  /* 0x000000014c4cc824 */ /* 0x100fe200078e0a03 */
[----:B------:R-:W-:Y:S01]  /*d550*/  IABS R80, R79 ;  /* 0x0000004f00507213 */ /* 0x000fe20000000000 */
[----:B------:R-:W-:-:S04]  /*d560*/  @!P6 IMAD.IADD R77, R77, 0x1, -R3 ;  /* 0x000000014d4de824 */ /* 0x000fc800078e0a03 */
[----:B------:R-:W-:Y:S01]  /*d570*/  IMAD.HI.U32 R82, R2, R80, RZ ;  /* 0x0000005002527227 */ /* 0x000fe200078e00ff */
[----:B------:R-:W-:-:S03]  /*d580*/  ISETP.GT.U32.AND P6, PT, R3, R77, PT ;  /* 0x0000004d0300720c */ /* 0x000fc60003fc4070 */
[----:B------:R-:W-:Y:S01]  /*d590*/  VIADD R78, R0, 0x47 ;  /* 0x00000047004e7836 */ /* 0x000fe20000000000 */
[----:B------:R-:W-:Y:S01]  /*d5a0*/  ISETP.GE.AND P3, PT, R81, RZ, PT ;  /* 0x000000ff5100720c */ /* 0x000fe20003f66270 */
[----:B------:R-:W-:-:S03]  /*d5b0*/  IMAD.MOV.U32 R42, RZ, RZ, R76 ;  /* 0x000000ffff2a7224 */ /* 0x000fc600078e004c */
[----:B------:R-:W-:Y:S01]  /*d5c0*/  IABS R81, R78 ;  /* 0x0000004e00517213 */ /* 0x000fe20000000000 */
[----:B------:R-:W-:-:S04]  /*d5d0*/  @!P0 IMAD.MOV R42, RZ, RZ, -R42 ;  /* 0x000000ffff2a8224 */ /* 0x000fc800078e0a2a */
[----:B------:R-:W-:-:S04]  /*d5e0*/  IMAD.HI.U32 R84, R2, R81, RZ ;  /* 0x0000005102547227 */ /* 0x000fc800078e00ff */
[----:B------:R-:W-:Y:S01]  /*d5f0*/  @!P6 IMAD.IADD R77, R77, 0x1, -R3 ;  /* 0x000000014d4de824 */ /* 0x000fe200078e0a03 */
[----:B------:R-:W-:Y:S01]  /*d600*/  ISETP.GE.AND P6, PT, R78, RZ, PT ;  /* 0x000000ff4e00720c */ /* 0x000fe20003fc6270 */
[----:B------:R-:W-:-:S04]  /*d610*/  IMAD.MOV R78, RZ, RZ, -R84 ;  /* 0x000000ffff4e7224 */ /* 0x000fc800078e0a54 */
[----:B------:R-:W-:Y:S02]  /*d620*/  IMAD R81, R3, R78, R81 ;  /* 0x0000004e03517224 */ /* 0x000fe400078e0251 */
[C---:B------:R-:W-:Y:S02]  /*d630*/  VIADD R78, R0.reuse, 0x48 ;  /* 0x00000048004e7836 */ /* 0x040fe40000000000 */
[C---:B------:R-:W-:Y:S02]  /*d640*/  VIADD R85, R0.reuse, 0x49 ;  /* 0x0000004900557836 */ /* 0x040fe40000000000 */
[----:B-1----:R-:W-:Y:S02]  /*d650*/  IMAD.MOV.U32 R14, RZ, RZ, R77 ;  /* 0x000000ffff0e7224 */ /* 0x002fe400078e004d */
[----:B------:R-:W-:Y:S02]  /*d660*/  VIADD R84, R0, 0x4a ;  /* 0x0000004a00547836 */ /* 0x000fe40000000000 */
[----:B------:R-:W-:Y:S01]  /*d670*/  @!P3 IMAD.MOV R14, RZ, RZ, -R14 ;  /* 0x000000ffff0eb224 */ /* 0x000fe200078e0a0e */
[----:B------:R-:W-:Y:S01]  /*d680*/  ISETP.GE.AND P3, PT, R78, RZ, PT ;  /* 0x000000ff4e00720c */ /* 0x000fe20003f66270 */
[----:B------:R-:W-:-:S02]  /*d690*/  IMAD.MOV.U32 R46, RZ, RZ, R24 ;  /* 0x000000ffff2e7224 */ /* 0x000fc400078e0018 */
[----:B------:R-:W-:Y:S02]  /*d6a0*/  IMAD.MOV.U32 R24, RZ, RZ, R6 ;  /* 0x000000ffff187224 */ /* 0x000fe400078e0006 */
[----:B------:R-:W-:Y:S02]  /*d6b0*/  IMAD.MOV.U32 R48, RZ, RZ, R13 ;  /* 0x000000ffff307224 */ /* 0x000fe400078e000d */
[----:B------:R-:W-:Y:S01]  /*d6c0*/  IMAD.MOV.U32 R31, RZ, RZ, R26 ;  /* 0x000000ffff1f7224 */ /* 0x000fe200078e001a */
[----:B------:R-:W-:Y:S02]  /*d6d0*/  PRMT R93, RZ, 0x7610, R93 ;  /* 0x00007610ff5d7816 */ /* 0x000fe4000000005d */
[----:B0-----:R-:W-:Y:S01]  /*d6e0*/  PRMT R73, RZ, 0x7610, R73 ;  /* 0x00007610ff497816 */ /* 0x001fe20000000049 */
[----:B--2---:R0:W-:Y:S02]  /*d6f0*/  STL [R1+0x944], R8 ;  /* 0x0009440801007387 */ /* 0x0041e40000100800 */
[----:B0-----:R-:W-:-:S02]  /*d700*/  IMAD.MOV.U32 R8, RZ, RZ, R74 ;  /* 0x000000ffff087224 */ /* 0x001fc400078e004a */
[----:B------:R-:W-:-:S04]  /*d710*/  IMAD.HI.U32 R74, R2, R75, RZ ;  /* 0x0000004b024a7227 */ /* 0x000fc800078e00ff */
[----:B------:R-:W-:-:S04]  /*d720*/  IMAD.MOV R74, RZ, RZ, -R74 ;  /* 0x000000ffff4a7224 */ /* 0x000fc800078e0a4a */
[----:B------:R-:W-:-:S05]  /*d730*/  IMAD R75, R3, R74, R75 ;  /* 0x0000004a034b7224 */ /* 0x000fca00078e024b */
[----:B------:R-:W-:Y:S01]  /*d740*/  ISETP.GT.U32.AND P4, PT, R3, R75, PT ;  /* 0x0000004b0300720c */ /* 0x000fe20003f84070 */
[----:B------:R-:W-:Y:S01]  /*d750*/  @!P5 IMAD.MOV R8, RZ, RZ, -R8 ;  /* 0x000000ffff08d224 */ /* 0x000fe200078e0a08 */
[----:B------:R-:W-:Y:S01]  /*d760*/  ISETP.GE.AND P5, PT, R79, RZ, PT ;  /* 0x000000ff4f00720c */ /* 0x000fe20003fa6270 */
[----:B------:R-:W-:-:S04]  /*d770*/  IMAD.MOV R79, RZ, RZ, -R82 ;  /* 0x000000ffff4f7224 */ /* 0x000fc800078e0a52 */
[----:B------:R-:W-:-:S06]  /*d780*/  IMAD R74, R3, R79, R80 ;  /* 0x0000004f034a7224 */ /* 0x000fcc00078e0250 */
[----:B------:R-:W-:Y:S01]  /*d790*/  @!P4 IMAD.IADD R75, R75, 0x1, -R3 ;  /* 0x000000014b4bc824 */ /* 0x000fe200078e0a03 */
[----:B------:R-:W-:-:S04]  /*d7a0*/  ISETP.GT.U32.AND P0, PT, R3, R74, PT ;  /* 0x0000004a0300720c */ /* 0x000fc80003f04070 */
[----:B------:R-:W-:Y:S02]  /*d7b0*/  ISETP.GT.U32.AND P4, PT, R3, R75, PT ;  /* 0x0000004b0300720c */ /* 0x000fe40003f84070 */
[----:B------:R-:W-:-:S07]  /*d7c0*/  IABS R80, R78 ;  /* 0x0000004e00507213 */ /* 0x000fce0000000000 */
[----:B------:R-:W-:-:S04]  /*d7d0*/  @!P0 IMAD.IADD R74, R74, 0x1, -R3 ;  /* 0x000000014a4a8824 */ /* 0x000fc800078e0a03 */
[----:B------:R-:W-:Y:S01]  /*d7e0*/  @!P4 IMAD.IADD R75, R75, 0x1, -R3 ;  /* 0x000000014b4bc824 */ /* 0x000fe200078e0a03 */
[C---:B------:R-:W-:Y:S01]  /*d7f0*/  ISETP.GT.U32.AND P4, PT, R3.reuse, R81, PT ;  /* 0x000000510300720c */ /* 0x040fe20003f84070 */
[----:B------:R-:W-:Y:S01]  /*d800*/  IMAD.HI.U32 R91, R2, R80, RZ ;  /* 0x00000050025b7227 */ /* 0x000fe200078e00ff */
[----:B------:R-:W-:Y:S02]  /*d810*/  ISETP.GT.U32.AND P0, PT, R3, R74, PT ;  /* 0x0000004a0300720c */ /* 0x000fe40003f04070 */
[----:B------:R-:W-:Y:S01]  /*d820*/  IABS R79, R85 ;  /* 0x00000055004f7213 */ /* 0x000fe20000000000 */
[----:B------:R-:W-:Y:S01]  /*d830*/  IMAD.MOV R91, RZ, RZ, -R91 ;  /* 0x000000ffff5b7224 */ /* 0x000fe200078e0a5b */
[----:B------:R-:W-:Y:S01]  /*d840*/  IABS R78, R84 ;  /* 0x00000054004e7213 */ /* 0x000fe20000000000 */
[----:B------:R-:W-:Y:S02]  /*d850*/  VIADD R82, R0, 0x4b ;  /* 0x0000004b00527836 */ /* 0x000fe40000000000 */
[----:B------:R-:W-:-:S04]  /*d860*/  IMAD.HI.U32 R77, R2, R79, RZ ;  /* 0x0000004f024d7227 */ /* 0x000fc800078e00ff */
[----:B------:R-:W-:Y:S01]  /*d870*/  @!P4 IADD3 R81, PT, PT, R81, -R3, RZ ;  /* 0x800000035151c210 */ /* 0x000fe20007ffe0ff */
[C---:B------:R-:W-:Y:S02]  /*d880*/  IMAD R80, R3.reuse, R91, R80 ;  /* 0x0000005b03507224 */ /* 0x040fe400078e0250 */
[----:B------:R-:W-:Y:S01]  /*d890*/  IMAD.MOV R77, RZ, RZ, -R77 ;  /* 0x000000ffff4d7224 */ /* 0x000fe200078e0a4d */
[----:B------:R-:W-:Y:S01]  /*d8a0*/  ISETP.GT.U32.AND P4, PT, R3, R81, PT ;  /* 0x000000510300720c */ /* 0x000fe20003f84070 */
[----:B------:R-:W-:Y:S01]  /*d8b0*/  IMAD.HI.U32 R92, R2, R78, RZ ;  /* 0x0000004e025c7227 */ /* 0x000fe200078e00ff */
[----:B------:R-:W-:-:S03]  /*d8c0*/  IABS R76, R82 ;  /* 0x00000052004c7213 */ /* 0x000fc60000000000 */
[----:B------:R-:W-:Y:S01]  /*d8d0*/  @!P0 IMAD.IADD R74, R74, 0x1, -R3 ;  /* 0x000000014a4a8824 */ /* 0x000fe200078e0a03 */
[C---:B------:R-:W-:Y:S01]  /*d8e0*/  ISETP.GT.U32.AND P0, PT, R3.reuse, R80, PT ;  /* 0x000000500300720c */ /* 0x040fe20003f04070 */
[----:B------:R-:W-:Y:S01]  /*d8f0*/  IMAD R79, R3, R77, R79 ;  /* 0x0000004d034f7224 */ /* 0x000fe200078e024f */
[----:B------:R-:W-:Y:S01]  /*d900*/  STL.64 [R1+0x15c0], R44 ;  /* 0x0015c02c01007387 */ /* 0x000fe20000100a00 */
[----:B------:R-:W-:Y:S02]  /*d910*/  IMAD.MOV.U32 R6, RZ, RZ, R75 ;  /* 0x000000ffff067224 */ /* 0x000fe400078e004b */
[----:B------:R-:W-:Y:S01]  /*d920*/  IMAD.MOV R92, RZ, RZ, -R92 ;  /* 0x000000ffff5c7224 */ /* 0x000fe200078e0a5c */
[----:B------:R0:W-:Y:S01]  /*d930*/  STL [R1+0x7b0], R14 ;  /* 0x0007b00e01007387 */ /* 0x0001e20000100800 */
[----:B------:R-:W-:Y:S02]  /*d940*/  IMAD.MOV.U32 R13, RZ, RZ, R74 ;  /* 0x000000ffff0d7224 */ /* 0x000fe400078e004a */
[----:B------:R-:W-:-:S02]  /*d950*/  VIADD R74, R25, 0xffffff89 ;  /* 0xffffff89194a7836 */ /* 0x000fc40000000000 */
[----:B------:R-:W-:Y:S01]  /*d960*/  @!P2 IMAD.MOV R6, RZ, RZ, -R6 ;  /* 0x000000ffff06a224 */ /* 0x000fe200078e0a06 */
[C---:B------:R-:W-:Y:S01]  /*d970*/  ISETP.GT.U32.AND P2, PT, R3.reuse, R79, PT ;  /* 0x0000004f0300720c */ /* 0x040fe20003f44070 */
[----:B------:R-:W-:Y:S02]  /*d980*/  IMAD R78, R3, R92, R78 ;  /* 0x0000005c034e7224 */ /* 0x000fe400078e024e */
[----:B0-----:R-:W-:-:S04]  /*d990*/  IMAD.HI.U32 R14, R2, R76, RZ ;  /* 0x0000004c020e7227 */ /* 0x001fc800078e00ff */
[----:B------:R-:W-:Y:S02]  /*d9a0*/  IMAD.MOV R77, RZ, RZ, -R14 ;  /* 0x000000ffff4d7224 */ /* 0x000fe400078e0a0e */
[----:B------:R-:W-:Y:S01]  /*d9b0*/  @!P5 IMAD.MOV R13, RZ, RZ, -R13 ;  /* 0x000000ffff0dd224 */ /* 0x000fe200078e0a0d */
[----:B------:R-:W-:Y:S01]  /*d9c0*/  ISETP.GE.U32.AND P5, PT, R74, 0x7fffff0a, PT ;  /* 0x7fffff0a4a00780c */ /* 0x000fe20003fa6070 */
[--C-:B------:R-:W-:Y:S01]  /*d9d0*/  @!P4 IMAD.IADD R81, R81, 0x1, -R3.reuse ;  /* 0x000000015151c824 */ /* 0x100fe200078e0a03 */
[C---:B------:R-:W-:Y:S01]  /*d9e0*/  ISETP.GT.U32.AND P4, PT, R3.reuse, R78, PT ;  /* 0x0000004e0300720c */ /* 0x040fe20003f84070 */
[----:B------:R-:W-:Y:S02]  /*d9f0*/  IMAD R26, R3, R77, R76 ;  /* 0x0000004d031a7224 */ /* 0x000fe400078e024c */
[----:B------:R-:W-:Y:S02]  /*da00*/  @!P0 IMAD.IADD R80, R80, 0x1, -R3 ;  /* 0x0000000150508824 */ /* 0x000fe400078e0a03 */
[----:B------:R-:W-:-:S03]  /*da10*/  IMAD R76, R64, 0x76, RZ ;  /* 0x00000076404c7824 */ /* 0x000fc600078e02ff */
[----:B------:R-:W-:Y:S01]  /*da20*/  ISETP.GT.U32.AND P0, PT, R3, R80, PT ;  /* 0x000000500300720c */ /* 0x000fe20003f04070 */
[----:B------:R-:W-:-:S04]  /*da30*/  IMAD.WIDE R74, R76, 0x2, R62 ;  /* 0x000000024c4a7825 */ /* 0x000fc800078e023e */
[----:B------:R-:W-:Y:S01]  /*da40*/  IMAD.WIDE R76, R76, 0x2, R60 ;  /* 0x000000024c4c7825 */ /* 0x000fe200078e023c */
[----:B------:R-:W2:Y:S03]  /*da50*/  @!P5 LDG.E.U16 R93, desc[UR20][R74.64] ;  /* 0x000000144a5dd981 */ /* 0x000ea6000c1e1500 */
[--C-:B------:R-:W-:Y:S01]  /*da60*/  @!P2 IMAD.IADD R79, R79, 0x1, -R3.reuse ;  /* 0x000000014f4fa824 */ /* 0x100fe200078e0a03 */
[----:B------:R0:W3:Y:S01]  /*da70*/  @!P5 LDG.E.U16 R73, desc[UR20][R76.64] ;  /* 0x000000144c49d981 */ /* 0x0000e2000c1e1500 */
[----:B------:R-:W-:Y:S01]  /*da80*/  @!P4 IMAD.IADD R78, R78, 0x1, -R3 ;  /* 0x000000014e4ec824 */ /* 0x000fe200078e0a03 */
[----:B------:R-:W1:Y:S02]  /*da90*/  S2R R59, SR_TID.X ;  /* 0x00000000003b7919 */ /* 0x000e640000002100 */
[C---:B------:R-:W-:Y:S01]  /*daa0*/  ISETP.GT.U32.AND P5, PT, R3.reuse, R79, PT ;  /* 0x0000004f0300720c */ /* 0x040fe20003fa4070 */
[----:B------:R-:W-:Y:S01]  /*dab0*/  STL.64 [R1+0x15c8], R6 ;  /* 0x0015c80601007387 */ /* 0x000fe20000100a00 */
[----:B------:R-:W-:-:S03]  /*dac0*/  ISETP.GT.U32.AND P4, PT, R3, R78, PT ;  /* 0x0000004e0300720c */ /* 0x000fc60003f84070 */
[----:B------:R-:W-:Y:S01]  /*dad0*/  STL.64 [R1+0x15d8], R12 ;  /* 0x0015d80c01007387 */ /* 0x000fe20000100a00 */
[----:B------:R-:W-:-:S03]  /*dae0*/  @!P0 IMAD.IADD R80, R80, 0x1, -R3 ;  /* 0x0000000150508824 */ /* 0x000fc600078e0a03 */
[----:B------:R-:W-:Y:S01]  /*daf0*/  STL [R1+0x1294], R74 ;  /* 0x0012944a01007387 */ /* 0x000fe20000100800 */
[----:B------:R-:W-:-:S03]  /*db00*/  ISETP.GE.AND P2, PT, R85, RZ, PT ;  /* 0x000000ff5500720c */ /* 0x000fc60003f46270 */
[----:B------:R-:W-:Y:S04]  /*db10*/  STL [R1+0x143c], R74 ;  /* 0x00143c4a01007387 */ /* 0x000fe80000100800 */
[----:B------:R-:W-:Y:S04]  /*db20*/  STL [R1+0x1290], R75 ;  /* 0x0012904b01007387 */ /* 0x000fe80000100800 */
[----:B------:R-:W-:Y:S04]  /*db30*/  STL [R1+0x1434], R75 ;  /* 0x0014344b01007387 */ /* 0x000fe80000100800 */
[----:B------:R-:W-:Y:S04]  /*db40*/  STL [R1+0x129c], R76 ;  /* 0x00129c4c01007387 */ /* 0x000fe80000100800 */
[----:B------:R0:W-:Y:S01]  /*db50*/  STL [R1+0x144c], R76 ;  /* 0x00144c4c01007387 */ /* 0x0001e20000100800 */
[----:B------:R-:W-:Y:S01]  /*db60*/  ISETP.GE.AND P0, PT, R84, RZ, PT ;  /* 0x000000ff5400720c */ /* 0x000fe20003f06270 */
[----:B------:R-:W-:-:S02]  /*db70*/  @!P5 IMAD.IADD R79, R79, 0x1, -R3 ;  /* 0x000000014f4fd824 */ /* 0x000fc400078e0a03 */
[----:B------:R-:W-:Y:S02]  /*db80*/  IMAD.MOV.U32 R41, RZ, RZ, R19 ;  /* 0x000000ffff297224 */ /* 0x000fe400078e0013 */
[----:B0-----:R-:W-:Y:S02]  /*db90*/  IMAD.MOV.U32 R76, RZ, RZ, R80 ;  /* 0x000000ffff4c7224 */ /* 0x001fe400078e0050 */
[C---:B------:R-:W-:Y:S02]  /*dba0*/  VIADD R80, R25.reuse, 0xffffff88 ;  /* 0xffffff8819507836 */ /* 0x040fe40000000000 */
[----:B------:R-:W-:Y:S02]  /*dbb0*/  IMAD.MOV.U32 R19, RZ, RZ, R9 ;  /* 0x000000ffff137224 */ /* 0x000fe400078e0009 */
[----:B------:R-:W-:Y:S01]  /*dbc0*/  IMAD.MOV.U32 R9, RZ, RZ, R79 ;  /* 0x000000ffff097224 */ /* 0x000fe200078e004f */
[----:B------:R-:W-:Y:S01]  /*dbd0*/  ISETP.GE.U32.AND P5, PT, R80, 0x7fffff09, PT ;  /* 0x7fffff095000780c */ /* 0x000fe20003fa6070 */
[----:B------:R-:W-:-:S02]  /*dbe0*/  VIADD R80, R25, 0xffffff81 ;  /* 0xffffff8119507836 */ /* 0x000fc40000000000 */
[----:B------:R-:W-:Y:S02]  /*dbf0*/  IMAD.MOV.U32 R53, RZ, RZ, R57 ;  /* 0x000000ffff357224 */ /* 0x000fe400078e0039 */
[----:B------:R-:W-:Y:S02]  /*dc00*/  @!P4 IMAD.IADD R78, R78, 0x1, -R3 ;  /* 0x000000014e4ec824 */ /* 0x000fe400078e0a03 */
[----:B------:R-:W-:Y:S02]  /*dc10*/  IMAD.MOV.U32 R57, RZ, RZ, R81 ;  /* 0x000000ffff397224 */ /* 0x000fe400078e0051 */
[----:B------:R-:W-:Y:S02]  /*dc20*/  IMAD.MOV.U32 R36, RZ, RZ, R43 ;  /* 0x000000ffff247224 */ /* 0x000fe400078e002b */
[----:B------:R-:W-:Y:S02]  /*dc30*/  VIADD R79, R25, 0xffffff80 ;  /* 0xffffff80194f7836 */ /* 0x000fe40000000000 */
[----:B------:R-:W-:Y:S01]  /*dc40*/  @!P2 IMAD.MOV R9, RZ, RZ, -R9 ;  /* 0x000000ffff09a224 */ /* 0x000fe200078e0a09 */
[----:B------:R-:W-:Y:S01]  /*dc50*/  ISETP.GE.U32.AND P2, PT, R80, 0x7fffff02, PT ;  /* 0x7fffff025000780c */ /* 0x000fe20003f46070 */
[----:B------:R-:W-:-:S02]  /*dc60*/  IMAD.MOV.U32 R43, RZ, RZ, R78 ;  /* 0x000000ffff2b7224 */ /* 0x000fc400078e004e */
[----:B------:R-:W-:Y:S02]  /*dc70*/  @!P6 IMAD.MOV R57, RZ, RZ, -R57 ;  /* 0x000000ffff39e224 */ /* 0x000fe400078e0a39 */
[----:B------:R-:W-:Y:S01]  /*dc80*/  IMAD R80, R64, 0x77, RZ ;  /* 0x0000007740507824 */ /* 0x000fe200078e02ff */
[----:B------:R-:W-:Y:S01]  /*dc90*/  STL [R1+0x1298], R77 ;  /* 0x0012984d01007387 */ /* 0x000fe20000100800 */
[----:B------:R-:W-:Y:S01]  /*dca0*/  ISETP.GE.U32.AND P4, PT, R79, 0x7fffff01, PT ;  /* 0x7fffff014f00780c */ /* 0x000fe20003f86070 */
[----:B------:R-:W-:Y:S02]  /*dcb0*/  @!P0 IMAD.MOV R43, RZ, RZ, -R43 ;  /* 0x000000ffff2b8224 */ /* 0x000fe400078e0a2b */
[----:B------:R-:W-:Y:S01]  /*dcc0*/  STL [R1+0x1444], R77 ;  /* 0x0014444d01007387 */ /* 0x000fe20000100800 */
[----:B------:R-:W-:Y:S02]  /*dcd0*/  VIADD R14, R25, 0x7f ;  /* 0x0000007f190e7836 */ /* 0x000fe40000000000 */
[----:B------:R-:W-:Y:S01]  /*dce0*/  IMAD.WIDE R78, R80, 0x2, R62 ;  /* 0x00000002504e7825 */ /* 0x000fe200078e023e */
[----:B------:R-:W-:Y:S01]  /*dcf0*/  STL.64 [R1+0x1600], R56 ;  /* 0x0016003801007387 */ /* 0x000fe20000100a00 */
[----:B-1----:R-:W-:-:S03]  /*dd00*/  LOP3.LUT R59, R59, 0x7f, RZ, 0xc0, !PT ;  /* 0x0000007f3b3b7812 */ /* 0x002fc600078ec0ff */
[----:B------:R-:W-:Y:S01]  /*dd10*/  STL.64 [R1+0x1610], R8 ;  /* 0x0016100801007387 */ /* 0x000fe20000100a00 */
[----:B------:R-:W-:-:S03]  /*dd20*/  ISETP.GT.AND P0, PT, R14, 0x7f, PT ;  /* 0x0000007f0e00780c */ /* 0x000fc60003f04270 */
[----:B------:R-:W-:Y:S04]  /*dd30*/  STL [R1+0x12a0], R65 ;  /* 0x0012a04101007387 */ /* 0x000fe80000100800 */
[----:B------:R0:W-:Y:S04]  /*dd40*/  STL.64 [R1+0x1618], R42 ;  /* 0x0016182a01007387 */ /* 0x0001e80000100a00 */
[----:B------:R-:W-:Y:S01]  /*dd50*/  STL [R1+0x12a8], R78 ;  /* 0x0012a84e01007387 */ /* 0x000fe20000100800 */
[----:B------:R-:W-:-:S03]  /*dd60*/  IMAD R92, R59, R65, RZ ;  /* 0x000000413b5c7224 */ /* 0x000fc600078e02ff */
[----:B------:R-:W-:Y:S01]  /*dd70*/  STL [R1+0x12a4], R79 ;  /* 0x0012a44f01007387 */ /* 0x000fe20000100800 */
[----:B------:R-:W-:-:S03]  /*dd80*/  ISETP.LT.AND P0, PT, R59, R25, P0 ;  /* 0x000000193b00720c */ /* 0x000fc60000701270 */
[----:B------:R-:W-:Y:S01]  /*dd90*/  STL.64 [R1+0x1620], R78 ;  /* 0x0016204e01007387 */ /* 0x000fe20000100a00 */
[----:B------:R-:W-:Y:S01]  /*dda0*/  PRMT R5, RZ, 0x7610, R5 ;  /* 0x00007610ff057816 */ /* 0x000fe20000000005 */
[----:B------:R-:W-:Y:S02]  /*ddb0*/  IMAD.MOV.U32 R59, RZ, RZ, R41 ;  /* 0x000000ffff3b7224 */ /* 0x000fe400078e0029 */
[----:B------:R-:W4:Y:S04]  /*ddc0*/  LDL.LU R54, [R1+0x888] ;  /* 0x0008880001367983 */ /* 0x000f280000300800 */
[----:B------:R-:W2:Y:S04]  /*ddd0*/  LDL.LU R14, [R1+0x884] ;  /* 0x00088400010e7983 */ /* 0x000ea80000300800 */
[----:B------:R-:W2:Y:S04]  /*dde0*/  LDL.LU R15, [R1+0x87c] ;  /* 0x00087c00010f7983 */ /* 0x000ea80000300800 */
[----:B------:R-:W2:Y:S04]  /*ddf0*/  LDL.LU R41, [R1+0x874] ;  /* 0x0008740001297983 */ /* 0x000ea80000300800 */
[----:B------:R-:W2:Y:S04]  /*de00*/  LDL.LU R55, [R1+0x870] ;  /* 0x0008700001377983 */ /* 0x000ea80000300800 */
[----:B------:R-:W2:Y:S04]  /*de10*/  LDL.LU R37, [R1+0x86c] ;  /* 0x00086c0001257983 */ /* 0x000ea80000300800 */
[----:B------:R-:W2:Y:S04]  /*de20*/  LDL.LU R20, [R1+0x868] ;  /* 0x0008680001147983 */ /* 0x000ea80000300800 */
[----:B------:R-:W3:Y:S01]  /*de30*/  @!P5 LDG.E.U16 R5, desc[UR20][R78.64] ;  /* 0x000000144e05d981 */ /* 0x000ee2000c1e1500 */
[----:B------:R-:W-:Y:S01]  /*de40*/  PRMT R4, RZ, 0x7610, R4 ;  /* 0x00007610ff047816 */ /* 0x000fe20000000004 */
[----:B------:R-:W-:Y:S01]  /*de50*/  IMAD.WIDE R80, R80, 0x2, R60 ;  /* 0x0000000250507825 */ /* 0x000fe200078e023c */
[----:B------:R-:W-:-:S03]  /*de60*/  LOP3.LUT R90, RZ, R83, RZ, 0x33, !PT ;  /* 0x00000053ff5a7212 */ /* 0x000fc600078e33ff */
[----:B------:R-:W-:Y:S01]  /*de70*/  IMAD R84, R64, 0x7e, RZ ;  /* 0x0000007e40547824 */ /* 0x000fe200078e02ff */
[----:B------:R-:W4:Y:S01]  /*de80*/  @!P5 LDG.E.U16 R4, desc[UR20][R80.64] ;  /* 0x000000145004d981 */ /* 0x000f22000c1e1500 */
[----:B------:R-:W-:Y:S01]  /*de90*/  @!P3 IMAD.MOV R76, RZ, RZ, -R76 ;  /* 0x000000ffff4cb224 */ /* 0x000fe200078e0a4c */
[----:B------:R-:W-:Y:S02]  /*dea0*/  ISETP.GE.AND P3, PT, R82, RZ, PT ;  /* 0x000000ff5200720c */ /* 0x000fe40003f66270 */
[----:B------:R-:W-:Y:S01]  /*deb0*/  ISETP.NE.AND P5, PT, R83, RZ, PT ;  /* 0x000000ff5300720c */ /* 0x000fe20003fa5270 */
[C---:B------:R-:W-:Y:S01]  /*dec0*/  IMAD.WIDE R82, R84.reuse, 0x2, R62 ;  /* 0x0000000254527825 */ /* 0x040fe200078e023e */
[----:B------:R-:W-:Y:S02]  /*ded0*/  PRMT R72, RZ, 0x7610, R72 ;  /* 0x00007610ff487816 */ /* 0x000fe40000000048 */
[----:B------:R-:W-:Y:S01]  /*dee0*/  PRMT R70, RZ, 0x7610, R70 ;  /* 0x00007610ff467816 */ /* 0x000fe20000000046 */
[----:B------:R-:W-:-:S03]  /*def0*/  IMAD.WIDE R84, R84, 0x2, R60 ;  /* 0x0000000254547825 */ /* 0x000fc600078e023c */
[----:B------:R-:W4:Y:S04]  /*df00*/  @!P2 LDG.E.U16 R72, desc[UR20][R82.64] ;  /* 0x000000145248a981 */ /* 0x000f28000c1e1500 */
[----:B------:R-:W4:Y:S01]  /*df10*/  @!P2 LDG.E.U16 R70, desc[UR20][R84.64] ;  /* 0x000000145446a981 */ /* 0x000f22000c1e1500 */
[----:B------:R-:W-:Y:S02]  /*df20*/  IMAD.MOV.U32 R25, RZ, RZ, R34 ;  /* 0x000000ffff197224 */ /* 0x000fe400078e0022 */
[----:B------:R-:W-:Y:S01]  /*df30*/  IMAD R45, R64, 0x7f, RZ ;  /* 0x0000007f402d7824 */ /* 0x000fe200078e02ff */
[----:B------:R-:W-:Y:S01]  /*df40*/  STL [R1+0x12b0], R80 ;  /* 0x0012b05001007387 */ /* 0x000fe20000100800 */
[----:B------:R-:W-:-:S03]  /*df50*/  SEL R23, R90, R31, !P5 ;  /* 0x0000001f5a177207 */ /* 0x000fc60006800000 */
[----:B------:R-:W-:Y:S01]  /*df60*/  STL [R1+0x12ac], R81 ;  /* 0x0012ac5101007387 */ /* 0x000fe20000100800 */
[----:B------:R-:W-:Y:S02]  /*df70*/  PRMT R44, RZ, 0x7610, R44 ;  /* 0x00007610ff2c7816 */ /* 0x000fe4000000002c */
[C---:B------:R-:W-:Y:S01]  /*df80*/  SEL R6, R90.reuse, R25, !P5 ;  /* 0x000000195a067207 */ /* 0x040fe20006800000 */
[----:B------:R-:W-:Y:S01]  /*df90*/  STL.64 [R1+0x1628], R80 ;  /* 0x0016285001007387 */ /* 0x000fe20000100a00 */
[C---:B------:R-:W-:Y:S02]  /*dfa0*/  SEL R31, R90.reuse, R86, !P5 ;  /* 0x000000565a1f7207 */ /* 0x040fe40006800000 */
[C---:B------:R-:W-:Y:S02]  /*dfb0*/  SEL R25, R90.reuse, R24, !P5 ;  /* 0x000000185a197207 */ /* 0x040fe40006800000 */
[----:B0-----:R-:W-:Y:S02]  /*dfc0*/  PRMT R43, RZ, 0x7610, R43 ;  /* 0x00007610ff2b7816 */ /* 0x001fe4000000002b */
[----:B------:R-:W-:-:S02]  /*dfd0*/  SEL R24, R90, R88, !P5 ;  /* 0x000000585a187207 */ /* 0x000fc40006800000 */
[C---:B--2---:R-:W-:Y:S02]  /*dfe0*/  SEL R9, R90.reuse, R20, !P5 ;  /* 0x000000145a097207 */ /* 0x044fe40006800000 */
[C---:B------:R-:W-:Y:S01]  /*dff0*/  SEL R20, R90.reuse, R19, !P5 ;  /* 0x000000135a147207 */ /* 0x040fe20006800000 */
[----:B---3--:R0:W-:Y:S01]  /*e000*/  STL [R1+0x8dc], R5 ;  /* 0x0008dc0501007387 */ /* 0x0081e20000100800 */
[----:B------:R-:W-:Y:S01]  /*e010*/  SEL R19, R90, R87, !P5 ;  /* 0x000000575a137207 */ /* 0x000fe20006800000 */
[----:B------:R-:W-:-:S05]  /*e020*/  IMAD.WIDE R86, R45, 0x2, R62 ;  /* 0x000000022d567825 */ /* 0x000fca00078e023e */
[----:B------:R-:W2:Y:S01]  /*e030*/  @!P4 LDG.E.U16 R44, desc[UR20][R86.64] ;  /* 0x00000014562cc981 */ /* 0x000ea2000c1e1500 */
[C---:B0-----:R-:W-:Y:S02]  /*e040*/  SEL R5, R90.reuse, R48, !P5 ;  /* 0x000000305a057207 */ /* 0x041fe40006800000 */
[----:B------:R-:W-:Y:S01]  /*e050*/  SEL R48, R90, R89, !P5 ;  /* 0x000000595a307207 */ /* 0x000fe20006800000 */
[----:B------:R-:W-:-:S05]  /*e060*/  IMAD.WIDE R88, R45, 0x2, R60 ;  /* 0x000000022d587825 */ /* 0x000fca00078e023c */
[----:B------:R0:W3:Y:S01]  /*e070*/  @!P4 LDG.E.U16 R43, desc[UR20][R88.64] ;  /* 0x00000014582bc981 */ /* 0x0000e2000c1e1500 */
[----:B------:R-:W-:-:S13]  /*e080*/  ISETP.GT.U32.AND P6, PT, R3, R26, PT ;  /* 0x0000001a0300720c */ /* 0x000fda0003fc4070 */
[----:B------:R-:W-:-:S05]  /*e090*/  @!P6 IMAD.IADD R26, R26, 0x1, -R3 ;  /* 0x000000011a1ae824 */ /* 0x000fca00078e0a03 */
[----:B------:R-:W-:Y:S02]  /*e0a0*/  ISETP.GT.U32.AND P6, PT, R3, R26, PT ;  /* 0x0000001a0300720c */ /* 0x000fe40003fc4070 */
[C---:B----4-:R-:W-:Y:S01]  /*e0b0*/  SEL R42, R90.reuse, R54, !P5 ;  /* 0x000000365a2a7207 */ /* 0x050fe20006800000 */
[----:B------:R-:W-:Y:S01]  /*e0c0*/  STL [R1+0x12c0], R64 ;  /* 0x0012c04001007387 */ /* 0x000fe20000100800 */
[C---:B------:R-:W-:Y:S02]  /*e0d0*/  SEL R14, R90.reuse, R14, !P5 ;  /* 0x0000000e5a0e7207 */ /* 0x040fe40006800000 */
[----:B------:R-:W-:Y:S01]  /*e0e0*/  SEL R32, R90, R32, !P5 ;  /* 0x000000205a207207 */ /* 0x000fe20006800000 */
[----:B------:R-:W-:Y:S01]  /*e0f0*/  STL.64 [R1+0x1648], R64 ;  /* 0x0016484001007387 */ /* 0x000fe20000100a00 */
[----:B------:R-:W-:Y:S01]  /*e100*/  IMAD R42, R42, UR8, RZ ;  /* 0x000000082a2a7c24 */ /* 0x000fe2000f8e02ff */
[----:B------:R-:W-:Y:S02]  /*e110*/  SEL R15, R90, R15, !P5 ;  /* 0x0000000f5a0f7207 */ /* 0x000fe40006800000 */
[----:B------:R-:W-:Y:S02]  /*e120*/  STL [R1+0x8e4], R4 ;  /* 0x0008e40401007387 */ /* 0x000fe40000100800 */
[----:B------:R-:W-:Y:S01]  /*e130*/  @!P6 IMAD.IADD R26, R26, 0x1, -R3 ;  /* 0x000000011a1ae824 */ /* 0x000fe200078e0a03 */
[----:B------:R-:W-:Y:S01]  /*e140*/  LEA R91, P6, R92, UR14, 0x1 ;  /* 0x0000000e5c5b7c11 */ /* 0x000fe2000f8c08ff */
[----:B------:R1:W-:Y:S01]  /*e150*/  STL.64 [R1+0x1658], R72 ;  /* 0x0016584801007387 */ /* 0x0003e20000100a00 */
[----:B------:R-:W-:Y:S01]  /*e160*/  IMAD R14, R14, UR8, RZ ;  /* 0x000000080e0e7c24 */ /* 0x000fe2000f8e02ff */
[----:B------:R-:W-:Y:S01]  /*e170*/  SEL R33, R90, R33, !P5 ;  /* 0x000000215a217207 */ /* 0x000fe20006800000 */
[----:B------:R-:W-:Y:S01]  /*e180*/  IMAD R32, R32, UR8, RZ ;  /* 0x0000000820207c24 */ /* 0x000fe2000f8e02ff */
[----:B------:R-:W-:Y:S01]  /*e190*/  STL.64 [R1+0x12b8], R82 ;  /* 0x0012b85201007387 */ /* 0x000fe20000100a00 */
[----:B------:R-:W-:Y:S01]  /*e1a0*/  LEA.HI.X.SX32 R92, R92, UR15, 0x1, P6 ;  /* 0x0000000f5c5c7c11 */ /* 0x000fe2000b0f0eff */
[----:B------:R-:W-:Y:S01]  /*e1b0*/  IMAD R15, R15, UR8, RZ ;  /* 0x000000080f0f7c24 */ /* 0x000fe2000f8e02ff */
[C---:B------:R-:W-:Y:S01]  /*e1c0*/  SEL R41, R90.reuse, R41, !P5 ;  /* 0x000000295a297207 */ /* 0x040fe20006800000 */
[----:B------:R4:W-:Y:S01]  /*e1d0*/  STL.64 [R1+0x1668], R70 ;  /* 0x0016684601007387 */ /* 0x0009e20000100a00 */
[C---:B------:R-:W-:Y:S01]  /*e1e0*/  SEL R8, R90.reuse, R55, !P5 ;  /* 0x000000375a087207 */ /* 0x040fe20006800000 */
[----:B------:R-:W-:Y:S01]  /*e1f0*/  IMAD R33, R33, UR8, RZ ;  /* 0x0000000821217c24 */ /* 0x000fe2000f8e02ff */
[----:B------:R-:W-:Y:S01]  /*e200*/  SEL R37, R90, R37, !P5 ;  /* 0x000000255a257207 */ /* 0x000fe20006800000 */
[----:B------:R-:W-:Y:S01]  /*e210*/  STL.64 [R1+0x12c8], R84 ;  /* 0x0012c85401007387 */ /* 0x000fe20000100a00 */
[----:B-1----:R-:W-:Y:S01]  /*e220*/  LEA R72, P6, R14, R91, 0x1 ;  /* 0x0000005b0e487211 */ /* 0x002fe200078c08ff */
[----:B------:R-:W-:Y:S01]  /*e230*/  IMAD.MOV.U32 R30, RZ, RZ, R47 ;  /* 0x000000ffff1e7224 */ /* 0x000fe200078e002f */
[C---:B------:R-:W-:Y:S01]  /*e240*/  SEL R16, R90.reuse, R16, !P5 ;  /* 0x000000105a107207 */ /* 0x040fe20006800000 */
[----:B------:R-:W-:Y:S01]  /*e250*/  STL [R1+0x12e0], R62 ;  /* 0x0012e03e01007387 */ /* 0x000fe20000100800 */
[----:B------:R-:W-:Y:S01]  /*e260*/  IMAD R9, R9, UR8, RZ ;  /* 0x0000000809097c24 */ /* 0x000fe2000f8e02ff */
[----:B------:R-:W-:Y:S01]  /*e270*/  SEL R17, R90, R17, !P5 ;  /* 0x000000115a117207 */ /* 0x000fe20006800000 */
[----:B------:R-:W-:Y:S01]  /*e280*/  VIADD R4, R0, 0x4c ;  /* 0x0000004c00047836 */ /* 0x000fe20000000000 */
[----:B----4-:R-:W-:Y:S01]  /*e290*/  LEA R70, P4, R42, R91, 0x1 ;  /* 0x0000005b2a467211 */ /* 0x010fe200078808ff */
[----:B------:R-:W-:Y:S01]  /*e2a0*/  STL [R1+0x12d0], R63 ;  /* 0x0012d03f01007387 */ /* 0x000fe20000100800 */
[----:B------:R-:W-:Y:S01]  /*e2b0*/  SEL R38, R90, R59, !P5 ;  /* 0x0000003b5a267207 */ /* 0x000fe20006800000 */
[----:B------:R-:W-:Y:S01]  /*e2c0*/  IMAD R6, R6, UR8, RZ ;  /* 0x0000000806067c24 */ /* 0x000fe2000f8e02ff */
[----:B------:R-:W-:Y:S01]  /*e2d0*/  LEA.HI.X.SX32 R71, R42, R92, 0x1, P4 ;  /* 0x0000005c2a477211 */ /* 0x000fe200020f0eff */
[----:B------:R1:W-:Y:S01]  /*e2e0*/  STL.64 [R1+0x12d8], R60 ;  /* 0x0012d83c01007387 */ /* 0x0003e20000100a00 */
[----:B------:R-:W-:-:S02]  /*e2f0*/  LEA R64, P4, R32, R91, 0x1 ;  /* 0x0000005b20407211 */ /* 0x000fc400078808ff */
[----:B------:R-:W-:Y:S01]  /*e300*/  SEL R7, R90, R46, !P5 ;  /* 0x0000002e5a077207 */ /* 0x000fe20006800000 */
[----:B------:R-:W-:Y:S01]  /*e310*/  STL [R1+0x12e8], R86 ;  /* 0x0012e85601007387 */ /* 0x000fe20000100800 */
[-C--:B------:R-:W-:Y:S01]  /*e320*/  LEA.HI.X.SX32 R73, R14, R92.reuse, 0x1, P6 ;  /* 0x0000005c0e497211 */ /* 0x080fe200030f0eff */
[----:B------:R-:W-:Y:S01]  /*e330*/  IMAD R41, R41, UR8, RZ ;  /* 0x0000000829297c24 */ /* 0x000fe2000f8e02ff */
[C---:B------:R-:W-:Y:S01]  /*e340*/  SEL R22, R90.reuse, R53, !P5 ;  /* 0x000000355a167207 */ /* 0x040fe20006800000 */
[----:B------:R-:W-:Y:S01]  /*e350*/  STL [R1+0x12e4], R87 ;  /* 0x0012e45701007387 */ /* 0x000fe20000100800 */
[----:B------:R-:W-:Y:S02]  /*e360*/  LEA R14, P6, R15, R91, 0x1 ;  /* 0x0000005b0f0e7211 */ /* 0x000fe400078c08ff */
[----:B------:R-:W-:Y:S01]  /*e370*/  SEL R13, R90, R51, !P5 ;  /* 0x000000335a0d7207 */ /* 0x000fe20006800000 */
[----:B------:R-:W-:Y:S01]  /*e380*/  STL [R1+0x12f0], R88 ;  /* 0x0012f05801007387 */ /* 0x000fe20000100800 */
[----:B------:R-:W-:Y:S01]  /*e390*/  LEA.HI.X.SX32 R65, R32, R92, 0x1, P4 ;  /* 0x0000005c20417211 */ /* 0x000fe200020f0eff */
[----:B------:R-:W-:Y:S01]  /*e3a0*/  IMAD R8, R8, UR8, RZ ;  /* 0x0000000808087c24 */ /* 0x000fe2000f8e02ff */
[----:B------:R-:W-:Y:S01]  /*e3b0*/  SEL R39, R90, R50, !P5 ;  /* 0x000000325a277207 */ /* 0x000fe20006800000 */
[----:B------:R0:W-:Y:S01]  /*e3c0*/  STL [R1+0x12ec], R89 ;  /* 0x0012ec5901007387 */ /* 0x0001e20000100800 */
[-C--:B------:R-:W-:Y:S01]  /*e3d0*/  LEA R32, P4, R33, R91.reuse, 0x1 ;  /* 0x0000005b21207211 */ /* 0x080fe200078808ff */
[----:B------:R-:W-:Y:S01]  /*e3e0*/  IMAD R23, R23, UR12, RZ ;  /* 0x0000000c17177c24 */ /* 0x000fe2000f8e02ff */
[-C--:B------:R-:W-:Y:S01]  /*e3f0*/  LEA.HI.X.SX32 R15, R15, R92.reuse, 0x1, P6 ;  /* 0x0000005c0f0f7211 */ /* 0x080fe200030f0eff */
[----:B------:R-:W-:Y:S01]  /*e400*/  STL [R1+0xbc0], R70 ;  /* 0x000bc04601007387 */ /* 0x000fe20000100800 */
[----:B------:R-:W-:Y:S01]  /*e410*/  IMAD R37, R37, UR8, RZ ;  /* 0x0000000825257c24 */ /* 0x000fe2000f8e02ff */
[----:B------:R-:W-:Y:S01]  /*e420*/  LEA.HI.X.SX32 R33, R33, R92, 0x1, P4 ;  /* 0x0000005c21217211 */ /* 0x000fe200020f0eff */
[----:B------:R-:W-:Y:S01]  /*e430*/  IMAD R5, R5, UR13, RZ ;  /* 0x0000000d05057c24 */ /* 0x000fe2000f8e02ff */
[----:B------:R-:W-:Y:S01]  /*e440*/  STL [R1+0xbc8], R72 ;  /* 0x000bc84801007387 */ /* 0x000fe20000100800 */
[CC--:B------:R-:W-:Y:S01]  /*e450*/  LEA R80, P6, R41.reuse, R91.reuse, 0x1 ;  /* 0x0000005b29507211 */ /* 0x0c0fe200078c08ff */
[----:B------:R-:W-:Y:S01]  /*e460*/  IMAD R20, R20, UR16, RZ ;  /* 0x0000001014147c24 */ /* 0x000fe2000f8e02ff */
[----:B------:R-:W-:Y:S01]  /*e470*/  SEL R12, R90, R30, !P5 ;  /* 0x0000001e5a0c7207 */ /* 0x000fe20006800000 */
[----:B------:R-:W-:Y:S01]  /*e480*/  STL [R1+0xbbc], R71 ;  /* 0x000bbc4701007387 */ /* 0x000fe20000100800 */
[-C--:B------:R-:W-:Y:S01]  /*e490*/  LEA R78, P4, R8, R91.reuse, 0x1 ;  /* 0x0000005b084e7211 */ /* 0x080fe200078808ff */
[----:B------:R-:W-:Y:S01]  /*e4a0*/  IMAD R16, R16, UR8, RZ ;  /* 0x0000000810107c24 */ /* 0x000fe2000f8e02ff */
[----:B------:R-:W-:Y:S01]  /*e4b0*/  LEA.HI.X.SX32 R81, R41, R92, 0x1, P6 ;  /* 0x0000005c29517211 */ /* 0x000fe200030f0eff */
[----:B------:R-:W-:Y:S01]  /*e4c0*/  STL [R1+0xbd0], R64 ;  /* 0x000bd04001007387 */ /* 0x000fe20000100800 */
[----:B------:R-:W-:Y:S01]  /*e4d0*/  IMAD R17, R17, UR8, RZ ;  /* 0x0000000811117c24 */ /* 0x000fe2000f8e02ff */
[----:B------:R-:W-:Y:S01]  /*e4e0*/  ISETP.GE.AND P2, PT, R4, RZ, PT ;  /* 0x000000ff0400720c */ /* 0x000fe20003f46270 */
[----:B------:R-:W-:Y:S01]  /*e4f0*/  IMAD R38, R38, UR8, RZ ;  /* 0x0000000826267c24 */ /* 0x000fe2000f8e02ff */
[----:B------:R-:W-:Y:S01]  /*e500*/  STL [R1+0xbc4], R73 ;  /* 0x000bc44901007387 */ /* 0x000fe20000100800 */
[----:B------:R-:W-:Y:S01]  /*e510*/  IABS R34, R4 ;  /* 0x0000000400227213 */ /* 0x000fe20000000000 */
[----:B------:R-:W-:Y:S01]  /*e520*/  IMAD R7, R7, UR9, RZ ;  /* 0x0000000907077c24 */ /* 0x000fe2000f8e02ff */
[----:B------:R-:W-:Y:S01]  /*e530*/  SEL R18, R90, R18, !P5 ;  /* 0x000000125a127207 */ /* 0x000fe20006800000 */
[----:B------:R-:W-:Y:S01]  /*e540*/  STL [R1+0xbd8], R14 ;  /* 0x000bd80e01007387 */ /* 0x000fe20000100800 */
[-C--:B------:R-:W-:Y:S01]  /*e550*/  LEA R42, P6, R37, R91.reuse, 0x1 ;  /* 0x0000005b252a7211 */ /* 0x080fe200078c08ff */
[----:B------:R-:W-:Y:S01]  /*e560*/  IMAD R12, R12, UR8, RZ ;  /* 0x000000080c0c7c24 */ /* 0x000fe2000f8e02ff */
[----:B------:R-:W-:Y:S01]  /*e570*/  LEA.HI.X.SX32 R79, R8, R92, 0x1, P4 ;  /* 0x0000005c084f7211 */ /* 0x000fe200020f0eff */
[----:B------:R-:W-:Y:S01]  /*e580*/  STL [R1+0xbcc], R65 ;  /* 0x000bcc4101007387 */ /* 0x000fe20000100800 */
[----:B------:R-:W-:Y:S01]  /*e590*/  SEL R30, R90, R52, !P5 ;  /* 0x000000345a1e7207 */ /* 0x000fe20006800000 */
[----:B------:R-:W-:Y:S01]  /*e5a0*/  IMAD R22, R22, UR10, RZ ;  /* 0x0000000a16167c24 */ /* 0x000fe2000f8e02ff */
[----:B------:R-:W-:Y:S01]  /*e5b0*/  LEA R8, P4, R9, R91, 0x1 ;  /* 0x0000005b09087211 */ /* 0x000fe200078808ff */
[----:B------:R-:W-:Y:S01]  /*e5c0*/  STL [R1+0xbe0], R32 ;  /* 0x000be02001007387 */ /* 0x000fe20000100800 */
[C---:B------:R-:W-:Y:S01]  /*e5d0*/  SEL R4, R90.reuse, R36, !P5 ;  /* 0x000000245a047207 */ /* 0x040fe20006800000 */
[----:B------:R-:W-:Y:S01]  /*e5e0*/  IMAD R46, R39, UR23, RZ ;  /* 0x00000017272e7c24 */ /* 0x000fe2000f8e02ff */
[----:B------:R-:W-:Y:S01]  /*e5f0*/  SEL R35, R90, R35, !P5 ;  /* 0x000000235a237207 */ /* 0x000fe20006800000 */
[----:B------:R-:W-:Y:S01]  /*e600*/  STL [R1+0xbd4], R15 ;  /* 0x000bd40f01007387 */ /* 0x000fe20000100800 */
[----:B------:R-:W-:Y:S01]  /*e610*/  LEA.HI.X.SX32 R9, R9, R92, 0x1, P4 ;  /* 0x0000005c09097211 */ /* 0x000fe200020f0eff */
[----:B------:R-:W-:Y:S01]  /*e620*/  IMAD R4, R4, UR11, RZ ;  /* 0x0000000b04047c24 */ /* 0x000fe2000f8e02ff */
[----:B------:R-:W4:Y:S01]  /*e630*/  LDCU UR14, c[0x0][0x3b0] ;  /* 0x00007600ff0e77ac */ /* 0x000f220008000800 */
[----:B------:R-:W-:Y:S01]  /*e640*/  STL [R1+0xbe8], R80 ;  /* 0x000be85001007387 */ /* 0x000fe20000100800 */
[-C--:B------:R-:W-:Y:S01]  /*e650*/  LEA R68, P4, R12, R91.reuse, 0x1 ;  /* 0x0000005b0c447211 */ /* 0x080fe200078808ff */
[----:B------:R-:W-:Y:S01]  /*e660*/  IMAD R25, R25, UR17, RZ ;  /* 0x0000001119197c24 */ /* 0x000fe2000f8e02ff */
[----:B------:R-:W-:Y:S01]  /*e670*/  SEL R28, R90, R28, !P5 ;  /* 0x0000001c5a1c7207 */ /* 0x000fe20006800000 */
[----:B------:R-:W-:Y:S01]  /*e680*/  IMAD R18, R18, UR22, RZ ;  /* 0x0000001612127c24 */ /* 0x000fe2000f8e02ff */
[----:B------:R-:W-:Y:S01]  /*e690*/  LEA.HI.X.SX32 R69, R12, R92, 0x1, P4 ;  /* 0x0000005c0c457211 */ /* 0x000fe200020f0eff */
[----:B------:R-:W-:Y:S01]  /*e6a0*/  IMAD R35, R35, UR25, RZ ;  /* 0x0000001923237c24 */ /* 0x000fe2000f8e02ff */
[----:B------:R-:W-:Y:S01]  /*e6b0*/  LEA R12, P4, R6, R91, 0x1 ;  /* 0x0000005b060c7211 */ /* 0x000fe200078808ff */
[----:B------:R-:W-:Y:S01]  /*e6c0*/  IMAD R24, R24, UR27, RZ ;  /* 0x0000001b18187c24 */ /* 0x000fe2000f8e02ff */
[C---:B------:R-:W-:Y:S01]  /*e6d0*/  SEL R36, R90.reuse, R49, !P5 ;  /* 0x000000315a247207 */ /* 0x040fe20006800000 */
[----:B------:R-:W-:Y:S01]  /*e6e0*/  IMAD R19, R19, UR28, RZ ;  /* 0x0000001c13137c24 */ /* 0x000fe2000f8e02ff */
[----:B------:R-:W2:Y:S01]  /*e6f0*/  LDCU UR15, c[0x0][0x3b0] ;  /* 0x00007600ff0f77ac */ /* 0x000ea20008000800 */
[----:B-1----:R-:W-:Y:S01]  /*e700*/  IMAD R61, R31, UR29, RZ ;  /* 0x0000001d1f3d7c24 */ /* 0x002fe2000f8e02ff */
[----:B------:R-:W-:Y:S01]  /*e710*/  SEL R11, R90, R11, !P5 ;  /* 0x0000000b5a0b7207 */ /* 0x000fe20006800000 */
[----:B------:R-:W-:-:S02]  /*e720*/  VIADD R47, R0, 0x4d ;  /* 0x0000004d002f7836 */ /* 0x000fc40000000000 */
[----:B------:R-:W-:Y:S01]  /*e730*/  VIADD R29, R0, 0x4e ;  /* 0x0000004e001d7836 */ /* 0x000fe20000000000 */
[C---:B------:R-:W-:Y:S01]  /*e740*/  SEL R27, R90.reuse, R27, !P5 ;  /* 0x0000001b5a1b7207 */ /* 0x040fe20006800000 */
[----:B------:R-:W1:Y:S01]  /*e750*/  LDCU UR8, c[0x0][0x3b0] ;  /* 0x00007600ff0877ac */ /* 0x000e620008000800 */
[----:B0-----:R-:W-:Y:S02]  /*e760*/  PRMT R89, RZ, 0x7610, R89 ;  /* 0x00007610ff597816 */ /* 0x001fe40000000059 */
[----:B------:R-:W-:Y:S01]  /*e770*/  PRMT R62, RZ, 0x7610, R62 ;  /* 0x00007610ff3e7816 */ /* 0x000fe2000000003e */
[----:B------:R-:W0:Y:S01]  /*e780*/  LDCU UR9, c[0x0][0x3b0] ;  /* 0x00007600ff0977ac */ /* 0x000e220008000800 */
[----:B------:R-:W-:Y:S01]  /*e790*/  PRMT R63, RZ, 0x7610, R63 ;  /* 0x00007610ff3f7816 */ /* 0x000fe2000000003f */
[----:B------:R-:W-:Y:S01]  /*e7a0*/  @!P3 IMAD.MOV R26, RZ, RZ, -R26 ;  /* 0x000000ffff1ab224 */ /* 0x000fe200078e0a1a */
[----:B------:R-:W4:Y:S01]  /*e7b0*/  @P0 LDG.E.U16 R89, desc[UR20][R14.64] ;  /* 0x000000140e590981 */ /* 0x000f22000c1e1500 */
[----:B------:R-:W0:Y:S01]  /*e7c0*/  LDCU UR10, c[0x0][0x3b0] ;  /* 0x00007600ff0a77ac */ /* 0x000e220008000800 */
[----:B------:R-:W0:Y:S01]  /*e7d0*/  LDCU UR11, c[0x0][0x3b0] ;  /* 0x00007600ff0b77ac */ /* 0x000e220008000800 */
[----:B------:R-:W0:Y:S01]  /*e7e0*/  LDCU UR12, c[0x0][0x3b0] ;  /* 0x00007600ff0c77ac */ /* 0x000e220008000800 */
[----:B------:R-:W-:Y:S01]  /*e7f0*/  SEL R10, R90, R10, !P5 ;  /* 0x0000000a5a0a7207 */ /* 0x000fe20006800000 */
[----:B------:R-:W0:Y:S01]  /*e800*/  LDCU UR13, c[0x0][0x3b0] ;  /* 0x00007600ff0d77ac */ /* 0x000e220008000800 */
[----:B------:R-:W0:Y:S01]  /*e810*/  LDCU UR16, c[0x0][0x3b0] ;  /* 0x00007600ff1077ac */ /* 0x000e220008000800 */
[----:B------:R-:W0:Y:S01]  /*e820*/  LDCU UR23, c[0x0][0x3b0] ;  /* 0x00007600ff1777ac */ /* 0x000e220008000800 */
[----:B--2---:R-:W-:Y:S01]  /*e830*/  STL [R1+0x8e0], R44 ;  /* 0x0008e02c01007387 */ /* 0x004fe20000100800 */
[----:B------:R-:W-:Y:S01]  /*e840*/  IMAD R36, R36, UR24, RZ ;  /* 0x0000001824247c24 */ /* 0x000fe2000f8e02ff */
[----:B------:R-:W2:Y:S02]  /*e850*/  LDCU UR17, c[0x0][0x3b0] ;  /* 0x00007600ff1177ac */ /* 0x000ea40008000800 */
[----:B------:R-:W-:Y:S01]  /*e860*/  STL [R1+0xbdc], R33 ;  /* 0x000bdc2101007387 */ /* 0x000fe20000100800 */
[----:B------:R-:W-:Y:S01]  /*e870*/  IMAD R49, R48, UR26, RZ ;  /* 0x0000001a30317c24 */ /* 0x000fe2000f8e02ff */
[----:B------:R-:W0:Y:S01]  /*e880*/  LDCU UR22, c[0x0][0x3b0] ;  /* 0x00007600ff1677ac */ /* 0x000e220008000800 */
[----:B------:R-:W-:Y:S01]  /*e890*/  IMAD R11, R11, UR31, RZ ;  /* 0x0000001f0b0b7c24 */ /* 0x000fe2000f8e02ff */
[----:B------:R-:W-:Y:S01]  /*e8a0*/  SEL R26, R90, R26, !P5 ;  /* 0x0000001a5a1a7207 */ /* 0x000fe20006800000 */
[----:B------:R-:W0:Y:S01]  /*e8b0*/  LDCU UR24, c[0x0][0x3b0] ;  /* 0x00007600ff1877ac */ /* 0x000e220008000800 */
[----:B---3--:R3:W-:Y:S01]  /*e8c0*/  STL [R1+0x8ec], R43 ;  /* 0x0008ec2b01007387 */ /* 0x0087e20000100800 */
[----:B------:R-:W0:Y:S01]  /*e8d0*/  LDCU UR25, c[0x0][0x3b0] ;  /* 0x00007600ff1977ac */ /* 0x000e220008000800 */
[----:B------:R-:W0:Y:S01]  /*e8e0*/  LDCU UR26, c[0x0][0x3b0] ;  /* 0x00007600ff1a77ac */ /* 0x000e220008000800 */
[-C--:B---3--:R-:W-:Y:S01]  /*e8f0*/  LEA.HI.X.SX32 R43, R37, R92.reuse, 0x1, P6 ;  /* 0x0000005c252b7211 */ /* 0x088fe200030f0eff */
[----:B------:R-:W3:Y:S01]  /*e900*/  LDCU UR27, c[0x0][0x3b0] ;  /* 0x00007600ff1b77ac */ /* 0x000ee20008000800 */
[C---:B------:R-:W-:Y:S01]  /*e910*/  LEA R56, P6, R16.reuse, R91, 0x1 ;  /* 0x0000005b10387211 */ /* 0x040fe200078c08ff */
[----:B------:R-:W-:Y:S01]  /*e920*/  STL [R1+0xbf0], R78 ;  /* 0x000bf04e01007387 */ /* 0x000fe20000100800 */
[----:B------:R-:W0:Y:S02]  /*e930*/  LDCU UR28, c[0x0][0x3b0] ;  /* 0x00007600ff1c77ac */ /* 0x000e240008000800 */
[----:B------:R-:W-:-:S02]  /*e940*/  LEA.HI.X.SX32 R57, R16, R92, 0x1, P6 ;  /* 0x0000005c10397211 */ /* 0x000fc400030f0eff */
[CC--:B------:R-:W-:Y:S01]  /*e950*/  LEA R16, P6, R17.reuse, R91.reuse, 0x1 ;  /* 0x0000005b11107211 */ /* 0x0c0fe200078c08ff */
[----:B------:R-:W-:Y:S01]  /*e960*/  STL [R1+0xbe4], R81 ;  /* 0x000be45101007387 */ /* 0x000fe20000100800 */
[----:B------:R-:W-:Y:S01]  /*e970*/  IMAD R37, R30, UR18, RZ ;  /* 0x000000121e257c24 */ /* 0x000fe2000f8e02ff */
[----:B------:R-:W0:Y:S01]  /*e980*/  LDCU UR18, c[0x0][0x3b0] ;  /* 0x00007600ff1277ac */ /* 0x000e220008000800 */
[-C--:B------:R-:W-:Y:S01]  /*e990*/  LEA.HI.X.SX32 R17, R17, R92.reuse, 0x1, P6 ;  /* 0x0000005c11117211 */ /* 0x080fe200030f0eff */
[----:B------:R-:W-:Y:S01]  /*e9a0*/  STL [R1+0xbf8], R42 ;  /* 0x000bf82a01007387 */ /* 0x000fe20000100800 */
[----:B------:R-:W-:Y:S01]  /*e9b0*/  LEA R50, P6, R38, R91, 0x1 ;  /* 0x0000005b26327211 */ /* 0x000fe200078c08ff */
[----:B------:R-:W-:Y:S01]  /*e9c0*/  IMAD R30, R13, UR19, RZ ;  /* 0x000000130d1e7c24 */ /* 0x000fe2000f8e02ff */
[----:B------:R-:W0:Y:S01]  /*e9d0*/  LDCU UR29, c[0x0][0x3b0] ;  /* 0x00007600ff1d77ac */ /* 0x000e220008000800 */
[----:B------:R-:W-:Y:S01]  /*e9e0*/  STL [R1+0xbec], R79 ;  /* 0x000bec4f01007387 */ /* 0x000fe20000100800 */
[----:B------:R-:W-:-:S02]  /*e9f0*/  LEA.HI.X.SX32 R13, R6, R92, 0x1, P4 ;  /* 0x0000005c060d7211 */ /* 0x000fc400020f0eff */
[-C--:B------:R-:W-:Y:S01]  /*ea00*/  LEA.HI.X.SX32 R51, R38, R92.reuse, 0x1, P6 ;  /* 0x0000005c26337211 */ /* 0x080fe200030f0eff */
[----:B------:R-:W-:Y:S01]  /*ea10*/  STL [R1+0xc00], R8 ;  /* 0x000c000801007387 */ /* 0x000fe20000100800 */
[CC--:B------:R-:W-:Y:S01]  /*ea20*/  LEA R6, P4, R7.reuse, R91.reuse, 0x1 ;  /* 0x0000005b07067211 */ /* 0x0c0fe200078808ff */
[----:B------:R-:W0:Y:S02]  /*ea30*/  LDCU UR19, c[0x0][0x3b0] ;  /* 0x00007600ff1377ac */ /* 0x000e240008000800 */
[----:B------:R-:W-:Y:S01]  /*ea40*/  STL [R1+0xbf4], R43 ;  /* 0x000bf42b01007387 */ /* 0x000fe20000100800 */
[----:B------:R-:W-:Y:S01]  /*ea50*/  LEA R44, P6, R22, R91, 0x1 ;  /* 0x0000005b162c7211 */ /* 0x000fe200078c08ff */
[----:B------:R-:W0:Y:S02]  /*ea60*/  LDCU UR31, c[0x0][0x3b0] ;  /* 0x00007600ff1f77ac */ /* 0x000e240008000800 */
[----:B------:R-:W-:Y:S01]  /*ea70*/  STL [R1+0xc08], R56 ;  /* 0x000c083801007387 */ /* 0x000fe20000100800 */
[----:B------:R-:W-:-:S03]  /*ea80*/  LEA.HI.X.SX32 R7, R7, R92, 0x1, P4 ;  /* 0x0000005c07077211 */ /* 0x000fc600020f0eff */
[----:B------:R-:W-:Y:S01]  /*ea90*/  STL [R1+0xbfc], R9 ;  /* 0x000bfc0901007387 */ /* 0x000fe20000100800 */
[----:B------:R-:W-:-:S03]  /*eaa0*/  LEA R38, P4, R4, R91, 0x1 ;  /* 0x0000005b04267211 */ /* 0x000fc600078808ff */
[----:B------:R-:W-:Y:S04]  /*eab0*/  STL [R1+0xc10], R68 ;  /* 0x000c104401007387 */ /* 0x000fe80000100800 */
[----:B------:R-:W-:Y:S01]  /*eac0*/  STL [R1+0xc04], R57 ;  /* 0x000c043901007387 */ /* 0x000fe20000100800 */
[----:B------:R-:W-:-:S03]  /*ead0*/  LEA.HI.X.SX32 R45, R22, R92, 0x1, P6 ;  /* 0x0000005c162d7211 */ /* 0x000fc600030f0eff */
[----:B------:R-:W-:Y:S01]  /*eae0*/  STL [R1+0xc18], R16 ;  /* 0x000c181001007387 */ /* 0x000fe20000100800 */
[----:B------:R-:W-:-:S03]  /*eaf0*/  LEA R22, P6, R23, R91, 0x1 ;  /* 0x0000005b17167211 */ /* 0x000fc600078c08ff */
        /* <DEDUP_REMOVED lines=38> */
[----:B------:R-:W2:Y:S01]  /*ed60*/  LDL.LU R77, [R1+0x6fc] ;  /* 0x0006fc00014d7983 */ /* 0x000ea20000300800 */
[----:B------:R-:W-:-:S03]  /*ed70*/  LEA R53, P4, R46, R91, 0x1 ;  /* 0x0000005b2e357211 */ /* 0x000fc600078808ff */
[----:B------:R-:W3:Y:S01]  /*ed80*/  @P0 LDG.E.U16 R62, desc[UR20][R16.64] ;  /* 0x00000014103e0981 */ /* 0x000ee2000c1e1500 */
[-C--:B------:R-:W-:Y:S02]  /*ed90*/  LEA.HI.X.SX32 R46, R46, R92.reuse, 0x1, P4 ;  /* 0x0000005c2e2e7211 */ /* 0x080fe400020f0eff */
[CC--:B------:R-:W-:Y:S01]  /*eda0*/  LEA R52, P4, R35.reuse, R91.reuse, 0x1 ;  /* 0x0000005b23347211 */ /* 0x0c0fe200078808ff */
[----:B------:R-:W3:Y:S01]  /*edb0*/  @P0 LDG.E.U16 R63, desc[UR20][R66.64] ;  /* 0x00000014423f0981 */ /* 0x000ee2000c1e1500 */
[-C--:B------:R-:W-:Y:S02]  /*edc0*/  LEA.HI.X.SX32 R59, R18, R92.reuse, 0x1, P6 ;  /* 0x0000005c123b7211 */ /* 0x080fe400030f0eff */
[----:B------:R-:W-:Y:S02]  /*edd0*/  LEA.HI.X.SX32 R35, R35, R92, 0x1, P4 ;  /* 0x0000005c23237211 */ /* 0x000fe400020f0eff */
[-C--:B------:R-:W-:Y:S02]  /*ede0*/  LEA R18, P6, R36, R91.reuse, 0x1 ;  /* 0x0000005b24127211 */ /* 0x080fe400078c08ff */
[----:B------:R-:W-:-:S02]  /*edf0*/  LEA R48, P4, R24, R91, 0x1 ;  /* 0x0000005b18307211 */ /* 0x000fc400078808ff */
[-C--:B------:R-:W-:Y:S02]  /*ee00*/  LEA.HI.X.SX32 R36, R36, R92.reuse, 0x1, P6 ;  /* 0x0000005c24247211 */ /* 0x080fe400030f0eff */
[-C--:B------:R-:W-:Y:S02]  /*ee10*/  LEA.HI.X.SX32 R31, R24, R92.reuse, 0x1, P4 ;  /* 0x0000005c181f7211 */ /* 0x080fe400020f0eff */
[-C--:B------:R-:W-:Y:S02]  /*ee20*/  LEA R74, P6, R49, R91.reuse, 0x1 ;  /* 0x0000005b314a7211 */ /* 0x080fe400078c08ff */
[-C--:B------:R-:W-:Y:S02]  /*ee30*/  LEA R24, P4, R19, R91.reuse, 0x1 ;  /* 0x0000005b13187211 */ /* 0x080fe400078808ff */
[-C--:B------:R-:W-:Y:S01]  /*ee40*/  LEA.HI.X.SX32 R75, R49, R92.reuse, 0x1, P6 ;  /* 0x0000005c314b7211 */ /* 0x080fe200030f0eff */
[----:B------:R-:W-:Y:S01]  /*ee50*/  IMAD R49, R28, UR30, RZ ;  /* 0x0000001e1c317c24 */ /* 0x000fe2000f8e02ff */
[-C--:B------:R-:W-:Y:S01]  /*ee60*/  LEA.HI.X.SX32 R19, R19, R92.reuse, 0x1, P4 ;  /* 0x0000005c13137211 */ /* 0x080fe200020f0eff */
[----:B------:R-:W-:Y:S01]  /*ee70*/  STL [R1+0xc80], R53 ;  /* 0x000c803501007387 */ /* 0x000fe20000100800 */
[C---:B------:R-:W-:Y:S01]  /*ee80*/  LEA R87, P4, R61.reuse, R91, 0x1 ;  /* 0x0000005b3d577211 */ /* 0x040fe200078808ff */
[----:B------:R-:W0:Y:S02]  /*ee90*/  LDCU UR30, c[0x0][0x3b0] ;  /* 0x00007600ff1e77ac */ /* 0x000e240008000800 */
[----:B------:R-:W-:Y:S01]  /*eea0*/  STL [R1+0xc74], R59 ;  /* 0x000c743b01007387 */ /* 0x000fe20000100800 */
[----:B------:R-:W-:-:S02]  /*eeb0*/  LEA.HI.X.SX32 R88, R61, R92, 0x1, P4 ;  /* 0x0000005c3d587211 */ /* 0x000fc400020f0eff */
[----:B------:R-:W-:Y:S01]  /*eec0*/  LEA R85, P4, R49, R91, 0x1 ;  /* 0x0000005b31557211 */ /* 0x000fe200078808ff */
[----:B------:R-:W-:Y:S01]  /*eed0*/  STL [R1+0xc88], R18 ;  /* 0x000c881201007387 */ /* 0x000fe20000100800 */
[----:B------:R-:W-:-:S03]  /*eee0*/  ISETP.GE.AND P6, PT, R47, RZ, PT ;  /* 0x000000ff2f00720c */ /* 0x000fc60003fc6270 */
[----:B------:R-:W-:Y:S01]  /*eef0*/  STL [R1+0xc7c], R46 ;  /* 0x000c7c2e01007387 */ /* 0x000fe20000100800 */
[----:B------:R-:W-:-:S03]  /*ef00*/  LEA.HI.X.SX32 R86, R49, R92, 0x1, P4 ;  /* 0x0000005c31567211 */ /* 0x000fc600020f0eff */
[----:B------:R-:W-:Y:S01]  /*ef10*/  STL [R1+0xc90], R52 ;  /* 0x000c903401007387 */ /* 0x000fe20000100800 */
[----:B------:R-:W-:Y:S02]  /*ef20*/  IABS R47, R47 ;  /* 0x0000002f002f7213 */ /* 0x000fe40000000000 */
[----:B------:R-:W-:Y:S01]  /*ef30*/  LEA R83, P4, R11, R91, 0x1 ;  /* 0x0000005b0b537211 */ /* 0x000fe200078808ff */
[----:B------:R-:W-:Y:S01]  /*ef40*/  STL [R1+0xc84], R36 ;  /* 0x000c842401007387 */ /* 0x000fe20000100800 */
[----:B------:R-:W-:-:S03]  /*ef50*/  IABS R28, R29 ;  /* 0x0000001d001c7213 */ /* 0x000fc60000000000 */
[----:B------:R-:W-:Y:S01]  /*ef60*/  STL [R1+0xc98], R74 ;  /* 0x000c984a01007387 */ /* 0x000fe20000100800 */
[----:B------:R-:W-:-:S03]  /*ef70*/  LEA.HI.X.SX32 R84, R11, R92, 0x1, P4 ;  /* 0x0000005c0b547211 */ /* 0x000fc600020f0eff */
[----:B------:R-:W-:Y:S01]  /*ef80*/  STL [R1+0xc8c], R35 ;  /* 0x000c8c2301007387 */ /* 0x000fe20000100800 */
[----:B------:R-:W-:-:S03]  /*ef90*/  IMAD.MOV.U32 R49, RZ, RZ, R47 ;  /* 0x000000ffff317224 */ /* 0x000fc600078e002f */
[----:B------:R-:W-:Y:S01]  /*efa0*/  STL [R1+0xca0], R48 ;  /* 0x000ca03001007387 */ /* 0x000fe20000100800 */
[----:B------:R-:W-:Y:S01]  /*efb0*/  IMAD R61, R27, UR15, RZ ;  /* 0x0000000f1b3d7c24 */ /* 0x000fe2000f8e02ff */
[----:B------:R-:W0:Y:S02]  /*efc0*/  LDCU UR15, c[0x0][0x3b0] ;  /* 0x00007600ff0f77ac */ /* 0x000e240008000800 */
[----:B------:R-:W-:Y:S01]  /*efd0*/  STL [R1+0xc94], R75 ;  /* 0x000c944b01007387 */ /* 0x000fe20000100800 */
[----:B------:R-:W-:-:S03]  /*efe0*/  IMAD.MOV.U32 R47, RZ, RZ, R28 ;  /* 0x000000ffff2f7224 */ /* 0x000fc600078e001c */
[----:B------:R-:W-:Y:S01]  /*eff0*/  STL [R1+0xc9c], R31 ;  /* 0x000c9c1f01007387 */ /* 0x000fe20000100800 */
[----:B------:R-:W-:-:S03]  /*f000*/  IMAD.HI.U32 R28, R2, R34, RZ ;  /* 0x00000022021c7227 */ /* 0x000fc600078e00ff */
[----:B------:R-:W-:Y:S01]  /*f010*/  STL [R1+0xca8], R24 ;  /* 0x000ca81801007387 */ /* 0x000fe20000100800 */
[----:B------:R-:W-:-:S03]  /*f020*/  IMAD.HI.U32 R11, R2, R49, RZ ;  /* 0x00000031020b7227 */ /* 0x000fc600078e00ff */
[----:B------:R-:W-:Y:S04]  /*f030*/  STL [R1+0xca4], R19 ;  /* 0x000ca41301007387 */ /* 0x000fe80000100800 */
[----:B------:R-:W-:Y:S04]  /*f040*/  STL [R1+0xcb0], R87 ;  /* 0x000cb05701007387 */ /* 0x000fe80000100800 */
[----:B------:R-:W-:Y:S01]  /*f050*/  STL [R1+0xcac], R88 ;  /* 0x000cac5801007387 */ /* 0x000fe20000100800 */
[----:B------:R-:W-:-:S03]  /*f060*/  IMAD.MOV R28, RZ, RZ, -R28 ;  /* 0x000000ffff1c7224 */ /* 0x000fc600078e0a1c */
[----:B------:R-:W-:Y:S01]  /*f070*/  STL [R1+0xcb8], R85 ;  /* 0x000cb85501007387 */ /* 0x000fe20000100800 */
[----:B------:R-:W-:-:S03]  /*f080*/  IMAD.MOV R11, RZ, RZ, -R11 ;  /* 0x000000ffff0b7224 */ /* 0x000fc600078e0a0b */
[----:B------:R-:W-:Y:S04]  /*f090*/  STL [R1+0xcb4], R86 ;  /* 0x000cb45601007387 */ /* 0x000fe80000100800 */
[----:B------:R-:W-:Y:S04]  /*f0a0*/  STL [R1+0xcc0], R83 ;  /* 0x000cc05301007387 */ /* 0x000fe80000100800 */
[----:B------:R-:W-:Y:S01]  /*f0b0*/  STL [R1+0xcbc], R84 ;  /* 0x000cbc5401007387 */ /* 0x000fe20000100800 */
[C---:B------:R-:W-:Y:S02]  /*f0c0*/  IMAD R28, R3.reuse, R28, R34 ;  /* 0x0000001c031c7224 */ /* 0x040fe400078e0222 */
[----:B------:R-:W-:Y:S01]  /*f0d0*/  IMAD R11, R3, R11, R49 ;  /* 0x0000000b030b7224 */ /* 0x000fe200078e0231 */
[----:B--2---:R-:W-:-:S05]  /*f0e0*/  SEL R60, R90, R77, !P5 ;  /* 0x0000004d5a3c7207 */ /* 0x004fca0006800000 */
[----:B----4-:R-:W-:Y:S01]  /*f0f0*/  IMAD R60, R60, UR14, RZ ;  /* 0x0000000e3c3c7c24 */ /* 0x010fe2000f8e02ff */
[----:B------:R-:W2:Y:S04]  /*f100*/  LDCU UR14, c[0x0][0x3b0] ;  /* 0x00007600ff0e77ac */ /* 0x000ea80008000800 */
[----:B------:R-:W-:-:S04]  /*f110*/  LEA R77, P4, R60, R91, 0x1 ;  /* 0x0000005b3c4d7211 */ /* 0x000fc800078808ff */
[-C--:B------:R-:W-:Y:S02]  /*f120*/  LEA.HI.X.SX32 R82, R60, R92.reuse, 0x1, P4 ;  /* 0x0000005c3c527211 */ /* 0x080fe400020f0eff */
[C---:B------:R-:W-:Y:S01]  /*f130*/  LEA R60, P4, R61.reuse, R91, 0x1 ;  /* 0x0000005b3d3c7211 */ /* 0x040fe200078808ff */
[----:B------:R-:W-:Y:S03]  /*f140*/  STL [R1+0xcc8], R77 ;  /* 0x000cc84d01007387 */ /* 0x000fe60000100800 */
[----:B------:R-:W-:Y:S01]  /*f150*/  LEA.HI.X.SX32 R61, R61, R92, 0x1, P4 ;  /* 0x0000005c3d3d7211 */ /* 0x000fe200020f0eff */
[----:B------:R-:W-:Y:S01]  /*f160*/  STL [R1+0xcc4], R82 ;  /* 0x000cc45201007387 */ /* 0x000fe20000100800 */
[----:B------:R-:W-:-:S03]  /*f170*/  ISETP.GE.AND P4, PT, R29, RZ, PT ;  /* 0x000000ff1d00720c */ /* 0x000fc60003f86270 */
[----:B------:R-:W-:Y:S04]  /*f180*/  STL [R1+0xcd0], R60 ;  /* 0x000cd03c01007387 */ /* 0x000fe80000100800 */
[----:B------:R-:W4:Y:S04]  /*f190*/  LDL.LU R29, [R1+0x1680] ;  /* 0x00168000011d7983 */ /* 0x000f280000300800 */
[----:B------:R-:W2:Y:S04]  /*f1a0*/  LDL.LU R34, [R1+0x167c] ;  /* 0x00167c0001227983 */ /* 0x000ea80000300800 */
[----:B------:R-:W2:Y:S01]  /*f1b0*/  LDL.LU R49, [R1+0x1678] ;  /* 0x0016780001317983 */ /* 0x000ea20000300800 */
[----:B------:R-:W-:-:S05]  /*f1c0*/  IMAD.HI.U32 R27, R2, R47, RZ ;  /* 0x0000002f021b7227 */ /* 0x000fca00078e00ff */
[----:B------:R-:W-:Y:S01]  /*f1d0*/  IADD3 R27, PT, PT, -R27, RZ, RZ ;  /* 0x000000ff1b1b7210 */ /* 0x000fe20007ffe1ff */
[----:B------:R-:W-:Y:S04]  /*f1e0*/  STL [R1+0xccc], R61 ;  /* 0x000ccc3d01007387 */ /* 0x000fe80000100800 */
[----:B------:R-:W-:Y:S02]  /*f1f0*/  IMAD R27, R3, R27, R47 ;  /* 0x0000001b031b7224 */ /* 0x000fe400078e022f */
[----:B------:R-:W3:Y:S01]  /*f200*/  LDL.LU R47, [R1+0x1674] ;  /* 0x00167400012f7983 */ /* 0x000ee20000300800 */
[----:B--2---:R-:W-:-:S06]  /*f210*/  PRMT R49, RZ, 0x7610, R49 ;  /* 0x00007610ff317816 */ /* 0x004fcc0000000031 */
[----:B------:R-:W2:Y:S04]  /*f220*/  @P0 LDG.E.U16 R49, desc[UR20][R70.64] ;  /* 0x0000001446310981 */ /* 0x000ea8000c1e1500 */
[----:B---3--:R3:W-:Y:S04]  /*f230*/  STS.U16 [R47+UR4+0x8f00], R34 ;  /* 0x008f00222f007988 */ /* 0x0087e80008000404 */
[----:B---3--:R-:W3:Y:S04]  /*f240*/  LDL.LU R34, [R1+0x1670] ;  /* 0x0016700001227983 */ /* 0x008ee80000300800 */
[----:B------:R-:W4:Y:S04]  /*f250*/  LDL.LU.64 R70, [R1+0x1668] ;  /* 0x0016680001467983 */ /* 0x000f280000300a00 */
[----:B--2---:R2:W-:Y:S04]  /*f260*/  STL [R1+0x840], R49 ;  /* 0x0008403101007387 */ /* 0x0045e80000100800 */
[----:B--2---:R-:W2:Y:S01]  /*f270*/  LDL.LU R49, [R1+0x1660] ;  /* 0x0016600001317983 */ /* 0x004ea20000300800 */
[----:B---3--:R-:W-:-:S06]  /*f280*/  PRMT R34, RZ, 0x7610, R34 ;  /* 0x00007610ff227816 */ /* 0x008fcc0000000022 */
[----:B------:R-:W3:Y:S01]  /*f290*/  @P0 LDG.E.U16 R34, desc[UR20][R72.64] ;  /* 0x0000001448220981 */ /* 0x000ee2000c1e1500 */
[----:B----4-:R-:W-:-:S06]  /*f2a0*/  PRMT R71, RZ, 0x7610, R71 ;  /* 0x00007610ff477816 */ /* 0x010fcc0000000047 */
[----:B------:R4:W4:Y:S04]  /*f2b0*/  @P0 LDG.E.U16 R71, desc[UR20][R32.64] ;  /* 0x0000001420470981 */ /* 0x000928000c1e1500 */
[----:B------:R-:W4:Y:S01]  /*f2c0*/  LDL.LU.64 R72, [R1+0x1658] ;  /* 0x0016580001487983 */ /* 0x000f220000300a00 */
[----:B--2---:R-:W-:-:S06]  /*f2d0*/  PRMT R49, RZ, 0x7610, R49 ;  /* 0x00007610ff317816 */ /* 0x004fcc0000000031 */
[----:B------:R-:W2:Y:S04]  /*f2e0*/  @P0 LDG.E.U16 R49, desc[UR20][R64.64] ;  /* 0x0000001440310981 */ /* 0x000ea8000c1e1500 */
[----:B---3--:R3:W-:Y:S04]  /*f2f0*/  STL [R1+0x870], R34 ;  /* 0x0008702201007387 */ /* 0x0087e80000100800 */
[----:B---3--:R-:W3:Y:S04]  /*f300*/  LDL.LU R34, [R1+0x1650] ;  /* 0x0016500001227983 */ /* 0x008ee80000300800 */
[----:B------:R-:W3:Y:S04]  /*f310*/  LDL.LU.64 R64, [R1+0x1648] ;  /* 0x0016480001407983 */ /* 0x000ee80000300a00 */
[----:B--2---:R2:W-:Y:S04]  /*f320*/  STL [R1+0x8bc], R49 ;  /* 0x0008bc3101007387 */ /* 0x0045e80000100800 */
[----:B--2---:R-:W2:Y:S04]  /*f330*/  LDL.LU R49, [R1+0x1640] ;  /* 0x0016400001317983 */ /* 0x004ea80000300800 */
[----:B------:R-:W4:Y:S04]  /*f340*/  LDL.LU.64 R14, [R1+0x1638] ;  /* 0x00163800010e7983 */ /* 0x000f280000300a00 */
[----:B------:R-:W-:Y:S04]  /*f350*/  STL [R1+0x1300], R89 ;  /* 0x0013005901007387 */ /* 0x000fe80000100800 */
[----:B------:R-:W4:Y:S01]  /*f360*/  LDL.LU.64 R32, [R1+0x1630] ;  /* 0x0016300001207983 */ /* 0x000f220000300a00 */
[----:B---3--:R-:W-:-:S06]  /*f370*/  PRMT R34, RZ, 0x7610, R34 ;  /* 0x00007610ff227816 */ /* 0x008fcc0000000022 */
[----:B------:R-:W3:Y:S01]  /*f380*/  @P0 LDG.E.U16 R34, desc[UR20][R8.64] ;  /* 0x0000001408220981 */ /* 0x000ee2000c1e1500 */
[----:B--2---:R-:W-:Y:S02]  /*f390*/  PRMT R49, RZ, 0x7610, R49 ;  /* 0x00007610ff317816 */ /* 0x004fe40000000031 */
[----:B----4-:R-:W-:-:S04]  /*f3a0*/  PRMT R15, RZ, 0x7610, R15 ;  /* 0x00007610ff0f7816 */ /* 0x010fc8000000000f */
[----:B------:R-:W2:Y:S04]  /*f3b0*/  @P0 LDG.E.U16 R49, desc[UR20][R42.64] ;  /* 0x000000142a310981 */ /* 0x000ea8000c1e1500 */
[----:B------:R-:W4:Y:S01]  /*f3c0*/  @P0 LDG.E.U16 R15, desc[UR20][R80.64] ;  /* 0x00000014500f0981 */ /* 0x000f22000c1e1500 */
[----:B------:R-:W-:-:S06]  /*f3d0*/  PRMT R32, RZ, 0x7610, R32 ;  /* 0x00007610ff207816 */ /* 0x000fcc0000000020 */
[----:B------:R-:W2:Y:S04]  /*f3e0*/  @P0 LDG.E.U16 R32, desc[UR20][R78.64] ;  /* 0x000000144e200981 */ /* 0x000ea8000c1e1500 */
[----:B------:R-:W-:Y:S04]  /*f3f0*/  STL [R1+0x12f4], R71 ;  /* 0x0012f44701007387 */ /* 0x000fe80000100800 */
[----:B------:R-:W3:Y:S01]  /*f400*/  LDL.LU.64 R80, [R1+0x1628] ;  /* 0x0016280001507983 */ /* 0x000ee20000300a00 */
[----:B------:R-:W-:-:S06]  /*f410*/  PRMT R33, RZ, 0x7610, R33 ;  /* 0x00007610ff217816 */ /* 0x000fcc0000000021 */
[----:B------:R-:W3:Y:S04]  /*f420*/  @P0 LDG.E.U16 R33, desc[UR20][R56.64] ;  /* 0x0000001438210981 */ /* 0x000ee8000c1e1500 */
[----:B----4-:R-:W-:Y:S04]  /*f430*/  STL [R1+0x12f8], R15 ;  /* 0x0012f80f01007387 */ /* 0x010fe80000100800 */
[----:B------:R-:W4:Y:S04]  /*f440*/  LDL.LU.64 R78, [R1+0x1620] ;  /* 0x00162000014e7983 */ /* 0x000f280000300a00 */
[----:B--2---:R-:W-:Y:S04]  /*f450*/  STL [R1+0x12fc], R32 ;  /* 0x0012fc2001007387 */ /* 0x004fe80000100800 */
[----:B------:R-:W2:Y:S04]  /*f460*/  LDL.LU.64 R42, [R1+0x1618] ;  /* 0x00161800012a7983 */ /* 0x000ea80000300a00 */
[----:B------:R-:W-:Y:S04]  /*f470*/  STL [R1+0x1304], R49 ;  /* 0x0013043101007387 */ /* 0x000fe80000100800 */
[----:B------:R-:W2:Y:S04]  /*f480*/  LDL.LU.64 R8, [R1+0x1610] ;  /* 0x0016100001087983 */ /* 0x000ea80000300a00 */
[----:B---3--:R3:W-:Y:S04]  /*f490*/  STL [R1+0x814], R34 ;  /* 0x0008142201007387 */ /* 0x0087e80000100800 */
[----:B---3--:R-:W3:Y:S04]  /*f4a0*/  LDL.LU R34, [R1+0x1608] ;  /* 0x0016080001227983 */ /* 0x008ee80000300800 */
[----:B------:R-:W2:Y:S04]  /*f4b0*/  LDL.LU.64 R56, [R1+0x1600] ;  /* 0x0016000001387983 */ /* 0x000ea80000300a00 */
[----:B------:R0:W-:Y:S04]  /*f4c0*/  STL [R1+0x864], R33 ;  /* 0x0008642101007387 */ /* 0x0001e80000100800 */
[----:B0-----:R-:W2:Y:S01]  /*f4d0*/  LDL.LU R33, [R1+0x15f8] ;  /* 0x0015f80001217983 */ /* 0x001ea20000300800 */
[----:B---3--:R-:W-:-:S06]  /*f4e0*/  PRMT R34, RZ, 0x7610, R34 ;  /* 0x00007610ff227816 */ /* 0x008fcc0000000022 */
[----:B------:R-:W3:Y:S04]  /*f4f0*/  @P0 LDG.E.U16 R34, desc[UR20][R68.64] ;  /* 0x0000001444220981 */ /* 0x000ee8000c1e1500 */
[----:B------:R-:W2:Y:S04]  /*f500*/  LDL.LU.64 R68, [R1+0x15f0] ;  /* 0x0015f00001447983 */ /* 0x000ea80000300a00 */
[----:B---3--:R0:W-:Y:S04]  /*f510*/  STL [R1+0x8b4], R34 ;  /* 0x0008b42201007387 */ /* 0x0081e80000100800 */
[----:B0-----:R-:W3:Y:S01]  /*f520*/  LDL.LU R34, [R1+0x15e8] ;  /* 0x0015e80001227983 */ /* 0x001ee20000300800 */
[----:B--2---:R-:W-:-:S03]  /*f530*/  PRMT R68, RZ, 0x7610, R68 ;  /* 0x00007610ff447816 */ /* 0x004fc60000000044 */
[----:B------:R-:W2:Y:S04]  /*f540*/  LDL.LU.64 R16, [R1+0x15e0] ;  /* 0x0015e00001107983 */ /* 0x000ea80000300a00 */
[----:B------:R-:W3:Y:S04]  /*f550*/  @P0 LDG.E.U16 R68, desc[UR20][R12.64] ;  /* 0x000000140c440981 */ /* 0x000ee8000c1e1500 */
[----:B------:R-:W-:Y:S04]  /*f560*/  STL [R1+0x1308], R62 ;  /* 0x0013083e01007387 */ /* 0x000fe80000100800 */
[----:B------:R-:W4:Y:S01]  /*f570*/  LDL.LU.64 R12, [R1+0x15d8] ;  /* 0x0015d800010c7983 */ /* 0x000f220000300a00 */
[----:B--2---:R-:W-:-:S03]  /*f580*/  PRMT R16, RZ, 0x7610, R16 ;  /* 0x00007610ff107816 */ /* 0x004fc60000000010 */
[----:B---3--:R0:W-:Y:S04]  /*f590*/  STL [R1+0x130c], R68 ;  /* 0x00130c4401007387 */ /* 0x0081e80000100800 */
[----:B------:R2:W3:Y:S04]  /*f5a0*/  @P0 LDG.E.U16 R16, desc[UR20][R50.64] ;  /* 0x0000001432100981 */ /* 0x0004e8000c1e1500 */
[----:B------:R-:W2:Y:S01]  /*f5b0*/  LDL.LU.64 R50, [R1+0x15d0] ;  /* 0x0015d00001327983 */ /* 0x000ea20000300a00 */
[----:B------:R-:W-:Y:S02]  /*f5c0*/  PRMT R33, RZ, 0x7610, R33 ;  /* 0x00007610ff217816 */ /* 0x000fe40000000021 */
[----:B------:R-:W-:-:S04]  /*f5d0*/  PRMT R69, RZ, 0x7610, R69 ;  /* 0x00007610ff457816 */ /* 0x000fc80000000045 */
[----:B------:R-:W3:Y:S01]  /*f5e0*/  @P0 LDG.E.U16 R33, desc[UR20][R6.64] ;  /* 0x0000001406210981 */ /* 0x000ee2000c1e1500 */
[----:B0-----:R-:W-:-:S03]  /*f5f0*/  PRMT R68, RZ, 0x7610, R68 ;  /* 0x00007610ff447816 */ /* 0x001fc60000000044 */
[----:B------:R-:W4:Y:S04]  /*f600*/  @P0 LDG.E.U16 R69, desc[UR20][R54.64] ;  /* 0x0000001436450981 */ /* 0x000f28000c1e1500 */
[----:B------:R-:W4:Y:S01]  /*f610*/  @P0 LDG.E.U16 R68, desc[UR20][R4.64] ;  /* 0x0000001404440981 */ /* 0x000f22000c1e1500 */
[----:B--2---:R-:W-:-:S06]  /*f620*/  PRMT R50, RZ, 0x7610, R50 ;  /* 0x00007610ff327816 */ /* 0x004fcc0000000032 */
[----:B------:R-:W2:Y:S01]  /*f630*/  @P0 LDG.E.U16 R50, desc[UR20][R44.64] ;  /* 0x000000142c320981 */ /* 0x000ea2000c1e1500 */
[----:B------:R-:W-:Y:S02]  /*f640*/  PRMT R89, RZ, 0x7610, R89 ;  /* 0x00007610ff597816 */ /* 0x000fe40000000059 */
[----:B------:R-:W-:Y:S01]  /*f650*/  PRMT R71, RZ, 0x7610, R71 ;  /* 0x00007610ff477816 */ /* 0x000fe20000000047 */
[----:B---3--:R-:W-:Y:S04]  /*f660*/  STL [R1+0x1314], R16 ;  /* 0x0013141001007387 */ /* 0x008fe80000100800 */
[----:B------:R-:W3:Y:S04]  /*f670*/  LDL.LU.64 R6, [R1+0x15c8] ;  /* 0x0015c80001067983 */ /* 0x000ee80000300a00 */
[----:B------:R-:W-:Y:S04]  /*f680*/  STL [R1+0x131c], R33 ;  /* 0x00131c2101007387 */ /* 0x000fe80000100800 */
[----:B------:R-:W3:Y:S04]  /*f690*/  LDL.LU.64 R44, [R1+0x15c0] ;  /* 0x0015c000012c7983 */ /* 0x000ee80000300a00 */
[----:B------:R-:W3:Y:S04]  /*f6a0*/  @P0 LDG.E.U16 R89, desc[UR20][R38.64] ;  /* 0x0000001426590981 */ /* 0x000ee8000c1e1500 */
[----:B------:R-:W3:Y:S01]  /*f6b0*/  @P0 LDG.E.U16 R71, desc[UR20][R22.64] ;  /* 0x0000001416470981 */ /* 0x000ee2000c1e1500 */
[----:B------:R-:W-:-:S02]  /*f6c0*/  PRMT R17, RZ, 0x7610, R17 ;  /* 0x00007610ff117816 */ /* 0x000fc40000000011 */
[----:B------:R-:W-:Y:S02]  /*f6d0*/  PRMT R34, RZ, 0x7610, R34 ;  /* 0x00007610ff227816 */ /* 0x000fe40000000022 */
[----:B------:R-:W-:Y:S02]  /*f6e0*/  PRMT R51, RZ, 0x7610, R51 ;  /* 0x00007610ff337816 */ /* 0x000fe40000000033 */
[----:B------:R-:W-:Y:S01]  /*f6f0*/  PRMT R62, RZ, 0x7610, R62 ;  /* 0x00007610ff3e7816 */ /* 0x000fe2000000003e */
[----:B--2---:R-:W-:Y:S04]  /*f700*/  STL [R1+0x1320], R50 ;  /* 0x0013203201007387 */ /* 0x004fe80000100800 */
[----:B------:R-:W2:Y:S04]  /*f710*/  LDL.LU.64 R38, [R1+0x15b8] ;  /* 0x0015b80001267983 */ /* 0x000ea80000300a00 */
[----:B------:R-:W2:Y:S04]  /*f720*/  LDL.LU.64 R22, [R1+0x15b0] ;  /* 0x0015b00001167983 */ /* 0x000ea80000300a00 */
[----:B------:R-:W2:Y:S04]  /*f730*/  LDL.LU.64 R4, [R1+0x15a8] ;  /* 0x0015a80001047983 */ /* 0x000ea80000300a00 */
[----:B------:R-:W2:Y:S04]  /*f740*/  LDL.LU.64 R66, [R1+0x15a0] ;  /* 0x0015a00001427983 */ /* 0x000ea80000300a00 */
[----:B------:R-:W-:Y:S04]  /*f750*/  STL [R1+0x132c], R63 ;  /* 0x00132c3f01007387 */ /* 0x000fe80000100800 */
[----:B------:R-:W2:Y:S04]  /*f760*/  LDL.LU.64 R54, [R1+0x1598] ;  /* 0x0015980001367983 */ /* 0x000ea80000300a00 */
[----:B----4-:R-:W-:Y:S04]  /*f770*/  STL [R1+0x1330], R69 ;  /* 0x0013304501007387 */ /* 0x010fe80000100800 */
[----:B------:R0:W-:Y:S04]  /*f780*/  STL [R1+0x1484], R69 ;  /* 0x0014844501007387 */ /* 0x0001e80000100800 */
[----:B------:R4:W-:Y:S01]  /*f790*/  STL [R1+0x884], R68 ;  /* 0x0008844401007387 */ /* 0x0009e20000100800 */
[----:B0-----:R-:W-:-:S03]  /*f7a0*/  @P0 IMAD.MOV.U32 R69, RZ, RZ, R37 ;  /* 0x000000ffff450224 */ /* 0x001fc600078e0025 */
[----:B------:R-:W2:Y:S01]  /*f7b0*/  LDL.LU R37, [R1+0x1590] ;  /* 0x0015900001257983 */ /* 0x000ea20000300800 */
[----:B----4-:R-:W-:-:S03]  /*f7c0*/  @P0 IMAD.MOV.U32 R68, RZ, RZ, R20 ;  /* 0x000000ffff440224 */ /* 0x010fc600078e0014 */
[----:B------:R-:W4:Y:S04]  /*f7d0*/  LDL.LU R20, [R1+0x158c] ;  /* 0x00158c0001147983 */ /* 0x000f280000300800 */
[----:B------:R0:W2:Y:S02]  /*f7e0*/  @P0 LDG.E.U16 R17, desc[UR20][R68.64] ;  /* 0x0000001444110981 */ /* 0x0000a4000c1e1500 */
[----:B0-----:R-:W-:Y:S02]  /*f7f0*/  @P0 IMAD.MOV.U32 R68, RZ, RZ, R25 ;  /* 0x000000ffff440224 */ /* 0x001fe400078e0019 */
[----:B------:R-:W-:-:S05]  /*f800*/  @P0 IMAD.MOV.U32 R69, RZ, RZ, R30 ;  /* 0x000000ffff450224 */ /* 0x000fca00078e001e */
[----:B------:R0:W4:Y:S02]  /*f810*/  @P0 LDG.E.U16 R34, desc[UR20][R68.64] ;  /* 0x0000001444220981 */ /* 0x000124000c1e1500 */
[----:B0-----:R-:W-:Y:S02]  /*f820*/  @P0 IMAD.MOV.U32 R68, RZ, RZ, R41 ;  /* 0x000000ffff440224 */ /* 0x001fe400078e0029 */
[----:B------:R-:W-:-:S05]  /*f830*/  @P0 IMAD.MOV.U32 R69, RZ, RZ, R59 ;  /* 0x000000ffff450224 */ /* 0x000fca00078e003b */
[----:B------:R0:W4:Y:S02]  /*f840*/  @P0 LDG.E.U16 R51, desc[UR20][R68.64] ;  /* 0x0000001444330981 */ /* 0x000124000c1e1500 */
[----:B0-----:R-:W-:Y:S02]  /*f850*/  @P0 IMAD.MOV.U32 R68, RZ, RZ, R53 ;  /* 0x000000ffff440224 */ /* 0x001fe400078e0035 */
[----:B------:R-:W-:-:S05]  /*f860*/  @P0 IMAD.MOV.U32 R69, RZ, RZ, R46 ;  /* 0x000000ffff450224 */ /* 0x000fca00078e002e */
[----:B------:R-:W4:Y:S01]  /*f870*/  @P0 LDG.E.U16 R62, desc[UR20][R68.64] ;  /* 0x00000014443e0981 */ /* 0x000f22000c1e1500 */
[----:B------:R-:W-:Y:S01]  /*f880*/  PRMT R50, RZ, 0x7610, R50 ;  /* 0x00007610ff327816 */ /* 0x000fe20000000032 */
[----:B------:R-:W-:Y:S02]  /*f890*/  @P0 IMAD.MOV.U32 R63, RZ, RZ, R36 ;  /* 0x000000ffff3f0224 */ /* 0x000fe400078e0024 */
[----:B--2---:R-:W-:Y:S04]  /*f8a0*/  STL [R1+0x1338], R17 ;  /* 0x0013381101007387 */ /* 0x004fe80000100800 */
[----:B------:R-:W2:Y:S04]  /*f8b0*/  LDL.LU R30, [R1+0x1588] ;  /* 0x00158800011e7983 */ /* 0x000ea80000300800 */
[----:B------:R-:W2:Y:S04]  /*f8c0*/  LDL.LU R25, [R1+0x1584] ;  /* 0x0015840001197983 */ /* 0x000ea80000300800 */
[----:B---3--:R-:W-:Y:S04]  /*f8d0*/  STL [R1+0x80c], R89 ;  /* 0x00080c5901007387 */ /* 0x008fe80000100800 */
[----:B----4-:R-:W-:Y:S04]  /*f8e0*/  STL [R1+0x133c], R34 ;  /* 0x00133c2201007387 */ /* 0x010fe80000100800 */
[----:B------:R-:W-:Y:S04]  /*f8f0*/  STL [R1+0x1488], R34 ;  /* 0x0014882201007387 */ /* 0x000fe80000100800 */
[----:B------:R-:W-:Y:S04]  /*f900*/  STL [R1+0x850], R71 ;  /* 0x0008504701007387 */ /* 0x000fe80000100800 */
[----:B------:R-:W3:Y:S04]  /*f910*/  LDL.LU R59, [R1+0x1580] ;  /* 0x00158000013b7983 */ /* 0x000ee80000300800 */
[----:B------:R-:W4:Y:S04]  /*f920*/  LDL.LU R41, [R1+0x157c] ;  /* 0x00157c0001297983 */ /* 0x000f280000300800 */
[----:B------:R-:W-:Y:S04]  /*f930*/  STL [R1+0x1344], R51 ;  /* 0x0013443301007387 */ /* 0x000fe80000100800 */
[----:B------:R-:W2:Y:S04]  /*f940*/  LDL.LU R46, [R1+0x1578] ;  /* 0x00157800012e7983 */ /* 0x000ea80000300800 */
[----:B------:R-:W2:Y:S04]  /*f950*/  LDL.LU R53, [R1+0x1574] ;  /* 0x0015740001357983 */ /* 0x000ea80000300800 */
[----:B------:R0:W-:Y:S04]  /*f960*/  STL [R1+0x804], R62 ;  /* 0x0008043e01007387 */ /* 0x0001e80000100800 */
[----:B------:R-:W2:Y:S01]  /*f970*/  LDL.LU R36, [R1+0x1570] ;  /* 0x0015700001247983 */ /* 0x000ea20000300800 */
[----:B0-----:R-:W-:-:S03]  /*f980*/  @P0 IMAD.MOV.U32 R62, RZ, RZ, R18 ;  /* 0x000000ffff3e0224 */ /* 0x001fc600078e0012 */
[----:B------:R-:W2:Y:S04]  /*f990*/  LDL.LU R18, [R1+0x156c] ;  /* 0x00156c0001127983 */ /* 0x000ea80000300800 */
[----:B------:R-:W2:Y:S01]  /*f9a0*/  @P0 LDG.E.U16 R50, desc[UR20][R62.64] ;  /* 0x000000143e320981 */ /* 0x000ea2000c1e1500 */
[----:B------:R-:W-:Y:S01]  /*f9b0*/  @P0 IMAD.MOV.U32 R51, RZ, RZ, R35 ;  /* 0x000000ffff330224 */ /* 0x000fe200078e0023 */
[----:B------:R-:W-:Y:S02]  /*f9c0*/  PRMT R49, RZ, 0x7610, R49 ;  /* 0x00007610ff317816 */ /* 0x000fe40000000031 */
[----:B------:R-:W-:Y:S02]  /*f9d0*/  PRMT R64, RZ, 0x7610, R64 ;  /* 0x00007610ff407816 */ /* 0x000fe40000000040 */
[----:B------:R-:W-:Y:S01]  /*f9e0*/  PRMT R66, RZ, 0x7610, R66 ;  /* 0x00007610ff427816 */ /* 0x000fe20000000042 */
[----:B--2---:R0:W-:Y:S04]  /*f9f0*/  STL [R1+0x844], R50 ;  /* 0x0008443201007387 */ /* 0x0041e80000100800 */
[----:B------:R-:W2:Y:S01]  /*fa00*/  LDL.LU R35, [R1+0x1568] ;  /* 0x0015680001237983 */ /* 0x000ea20000300800 */
[----:B0-----:R-:W-:-:S03]  /*fa10*/  @P0 IMAD.MOV.U32 R50, RZ, RZ, R52 ;  /* 0x000000ffff320224 */ /* 0x001fc600078e0034 */
[----:B------:R-:W3:Y:S04]  /*fa20*/  LDL.LU R52, [R1+0x1564] ;  /* 0x0015640001347983 */ /* 0x000ee80000300800 */
[----:B------:R0:W4:Y:S02]  /*fa30*/  @P0 LDG.E.U16 R49, desc[UR20][R50.64] ;  /* 0x0000001432310981 */ /* 0x000124000c1e1500 */
[----:B0-----:R-:W-:Y:S02]  /*fa40*/  @P0 IMAD.MOV.U32 R50, RZ, RZ, R74 ;  /* 0x000000ffff320224 */ /* 0x001fe400078e004a */
[----:B------:R-:W-:Y:S01]  /*fa50*/  @P0 IMAD.MOV.U32 R51, RZ, RZ, R75 ;  /* 0x000000ffff330224 */ /* 0x000fe200078e004b */
[----:B------:R-:W-:Y:S01]  /*fa60*/  PRMT R18, RZ, 0x7610, R18 ;  /* 0x00007610ff127816 */ /* 0x000fe20000000012 */
[----:B------:R-:W4:Y:S04]  /*fa70*/  LDL.LU R75, [R1+0x728] ;  /* 0x00072800014b7983 */ /* 0x000f280000300800 */
[----:B------:R0:W4:Y:S01]  /*fa80*/  @P0 LDG.E.U16 R64, desc[UR20][R50.64] ;  /* 0x0000001432400981 */ /* 0x000122000c1e1500 */
[----:B------:R-:W-:-:S03]  /*fa90*/  PRMT R34, RZ, 0x7610, R34 ;  /* 0x00007610ff227816 */ /* 0x000fc60000000022 */
[----:B------:R-:W4:Y:S01]  /*faa0*/  LDL.LU R74, [R1+0x72c] ;  /* 0x00072c00014a7983 */ /* 0x000f220000300800 */
[----:B0-----:R-:W-:Y:S02]  /*fab0*/  @P0 IMAD.MOV.U32 R50, RZ, RZ, R48 ;  /* 0x000000ffff320224 */ /* 0x001fe400078e0030 */
[----:B------:R-:W-:-:S05]  /*fac0*/  @P0 IMAD.MOV.U32 R51, RZ, RZ, R31 ;  /* 0x000000ffff330224 */ /* 0x000fca00078e001f */
[----:B------:R0:W4:Y:S02]  /*fad0*/  @P0 LDG.E.U16 R66, desc[UR20][R50.64] ;  /* 0x0000001432420981 */ /* 0x000124000c1e1500 */
[----:B0-----:R-:W-:Y:S02]  /*fae0*/  @P0 IMAD.MOV.U32 R50, RZ, RZ, R24 ;  /* 0x000000ffff320224 */ /* 0x001fe400078e0018 */
[----:B------:R-:W-:-:S05]  /*faf0*/  @P0 IMAD.MOV.U32 R51, RZ, RZ, R19 ;  /* 0x000000ffff330224 */ /* 0x000fca00078e0013 */
[----:B------:R0:W4:Y:S02]  /*fb00*/  @P0 LDG.E.U16 R18, desc[UR20][R50.64] ;  /* 0x0000001432120981 */ /* 0x000124000c1e1500 */
[----:B0-----:R-:W-:Y:S02]  /*fb10*/  @P0 IMAD.MOV.U32 R50, RZ, RZ, R87 ;  /* 0x000000ffff320224 */ /* 0x001fe400078e0057 */
[----:B------:R-:W-:Y:S01]  /*fb20*/  @P0 IMAD.MOV.U32 R51, RZ, RZ, R88 ;  /* 0x000000ffff330224 */ /* 0x000fe200078e0058 */
[----:B--2---:R-:W-:-:S06]  /*fb30*/  PRMT R35, RZ, 0x7610, R35 ;  /* 0x00007610ff237816 */ /* 0x004fcc0000000023 */
[----:B------:R0:W2:Y:S01]  /*fb40*/  @P0 LDG.E.U16 R35, desc[UR20][R50.64] ;  /* 0x0000001432230981 */ /* 0x0000a2000c1e1500 */
[----:B---3--:R-:W-:Y:S01]  /*fb50*/  PRMT R52, RZ, 0x7610, R52 ;  /* 0x00007610ff347816 */ /* 0x008fe20000000034 */
[----:B0-----:R-:W-:Y:S02]  /*fb60*/  @P0 IMAD.MOV.U32 R50, RZ, RZ, R85 ;  /* 0x000000ffff320224 */ /* 0x001fe400078e0055 */
[----:B------:R-:W-:-:S05]  /*fb70*/  @P0 IMAD.MOV.U32 R51, RZ, RZ, R86 ;  /* 0x000000ffff330224 */ /* 0x000fca00078e0056 */
[----:B------:R0:W3:Y:S02]  /*fb80*/  @P0 LDG.E.U16 R52, desc[UR20][R50.64] ;  /* 0x0000001432340981 */ /* 0x0000e4000c1e1500 */
[----:B0-----:R-:W-:Y:S02]  /*fb90*/  @P0 IMAD.MOV.U32 R50, RZ, RZ, R83 ;  /* 0x000000ffff320224 */ /* 0x001fe400078e0053 */
[----:B------:R-:W-:-:S05]  /*fba0*/  @P0 IMAD.MOV.U32 R51, RZ, RZ, R84 ;  /* 0x000000ffff330224 */ /* 0x000fca00078e0054 */
[----:B------:R-:W3:Y:S04]  /*fbb0*/  @P0 LDG.E.U16 R34, desc[UR20][R50.64] ;  /* 0x0000001432220981 */ /* 0x000ee8000c1e1500 */
[----:B----4-:R-:W-:Y:S04]  /*fbc0*/  STL [R1+0x1348], R64 ;  /* 0x0013484001007387 */ /* 0x010fe80000100800 */
[----:B------:R-:W-:Y:S04]  /*fbd0*/  STL [R1+0x1490], R64 ;  /* 0x0014904001007387 */ /* 0x000fe80000100800 */
[----:B------:R-:W4:Y:S04]  /*fbe0*/  LDL.LU R31, [R1+0x1560] ;  /* 0x00156000011f7983 */ /* 0x000f280000300800 */
[----:B------:R-:W4:Y:S04]  /*fbf0*/  LDL.LU R48, [R1+0x155c] ;  /* 0x00155c0001307983 */ /* 0x000f280000300800 */
[----:B------:R-:W-:Y:S04]  /*fc00*/  STL [R1+0x1350], R66 ;  /* 0x0013504201007387 */ /* 0x000fe80000100800 */
[----:B------:R-:W4:Y:S04]  /*fc10*/  LDL.LU R19, [R1+0x1558] ;  /* 0x0015580001137983 */ /* 0x000f280000300800 */
[----:B------:R-:W4:Y:S04]  /*fc20*/  LDL.LU R24, [R1+0x1554] ;  /* 0x0015540001187983 */ /* 0x000f280000300800 */
[----:B------:R-:W-:Y:S01]  /*fc30*/  STL [R1+0x1354], R18 ;  /* 0x0013541201007387 */ /* 0x000fe20000100800 */
[----:B------:R-:W-:-:S02]  /*fc40*/  PRMT R33, RZ, 0x7610, R33 ;  /* 0x00007610ff217816 */ /* 0x000fc40000000021 */
[----:B------:R-:W-:Y:S01]  /*fc50*/  PRMT R32, RZ, 0x7610, R32 ;  /* 0x00007610ff207816 */ /* 0x000fe20000000020 */
[----:B--2---:R0:W-:Y:S02]  /*fc60*/  STL [R1+0x135c], R35 ;  /* 0x00135c2301007387 */ /* 0x0041e40000100800 */
[----:B0-----:R-:W-:Y:S02]  /*fc70*/  @P0 IMAD.MOV.U32 R35, RZ, RZ, R82 ;  /* 0x000000ffff230224 */ /* 0x001fe400078e0052 */
[----:B---3--:R-:W-:Y:S04]  /*fc80*/  STL [R1+0x1360], R52 ;  /* 0x0013603401007387 */ /* 0x008fe80000100800 */
[----:B------:R-:W-:Y:S04]  /*fc90*/  STL [R1+0x878], R49 ;  /* 0x0008783101007387 */ /* 0x000fe80000100800 */
[----:B------:R0:W-:Y:S02]  /*fca0*/  STL [R1+0x7ec], R34 ;  /* 0x0007ec2201007387 */ /* 0x0001e40000100800 */
[----:B0-----:R-:W-:-:S05]  /*fcb0*/  @P0 IMAD.MOV.U32 R34, RZ, RZ, R77 ;  /* 0x000000ffff220224 */ /* 0x001fca00078e004d */
[----:B------:R0:W2:Y:S02]  /*fcc0*/  @P0 LDG.E.U16 R33, desc[UR20][R34.64] ;  /* 0x0000001422210981 */ /* 0x0000a4000c1e1500 */
[----:B0-----:R-:W-:Y:S02]  /*fcd0*/  @P0 IMAD.MOV.U32 R34, RZ, RZ, R60 ;  /* 0x000000ffff220224 */ /* 0x001fe400078e003c */
[----:B------:R-:W-:-:S05]  /*fce0*/  @P0 IMAD.MOV.U32 R35, RZ, RZ, R61 ;  /* 0x000000ffff230224 */ /* 0x000fca00078e003d */
[----:B------:R0:W3:Y:S01]  /*fcf0*/  @P0 LDG.E.U16 R32, desc[UR20][R34.64] ;  /* 0x0000001422200981 */ /* 0x0000e2000c1e1500 */
[----:B------:R-:W-:Y:S02]  /*fd00*/  PRMT R80, RZ, 0x7610, R80 ;  /* 0x00007610ff507816 */ /* 0x000fe40000000050 */
[C---:B----4-:R-:W-:Y:S02]  /*fd10*/  SEL R49, R90.reuse, R24, !P5 ;  /* 0x000000185a317207 */ /* 0x050fe40006800000 */
[C---:B0-----:R-:W-:Y:S01]  /*fd20*/  SEL R35, R90.reuse, R19, !P5 ;  /* 0x000000135a237207 */ /* 0x041fe20006800000 */
[----:B--2---:R0:W-:Y:S02]  /*fd30*/  STL [R1+0x830], R33 ;  /* 0x0008302101007387 */ /* 0x0041e40000100800 */
[----:B0-----:R-:W-:-:S05]  /*fd40*/  SEL R33, R90, R75, !P5 ;  /* 0x0000004b5a217207 */ /* 0x001fca0006800000 */
[----:B-1----:R-:W-:Y:S01]  /*fd50*/  IMAD R33, R33, UR8, RZ ;  /* 0x0000000821217c24 */ /* 0x002fe2000f8e02ff */
[----:B------:R-:W-:Y:S01]  /*fd60*/  PRMT R67, RZ, 0x7610, R67 ;  /* 0x00007610ff437816 */ /* 0x000fe20000000043 */
[----:B---3--:R0:W-:Y:S01]  /*fd70*/  STL [R1+0x86c], R32 ;  /* 0x00086c2001007387 */ /* 0x0081e20000100800 */
[----:B------:R-:W-:Y:S01]  /*fd80*/  IMAD R50, R49, UR10, RZ ;  /* 0x0000000a31327c24 */ /* 0x000fe2000f8e02ff */
[----:B------:R-:W1:Y:S02]  /*fd90*/  LDCU UR8, c[0x0][0x3b0] ;  /* 0x00007600ff0877ac */ /* 0x000e640008000800 */
[----:B------:R-:W2:Y:S01]  /*fda0*/  LDL.LU R24, [R1+0x1550] ;  /* 0x0015500001187983 */ /* 0x000ea20000300800 */
[----:B------:R-:W-:Y:S01]  /*fdb0*/  IMAD R35, R35, UR11, RZ ;  /* 0x0000000b23237c24 */ /* 0x000fe2000f8e02ff */
[----:B------:R-:W-:Y:S01]  /*fdc0*/  PRMT R17, RZ, 0x7610, R17 ;  /* 0x00007610ff117816 */ /* 0x000fe20000000011 */
[----:B------:R-:W3:Y:S01]  /*fdd0*/  LDCU UR10, c[0x0][0x3b0] ;  /* 0x00007600ff0a77ac */ /* 0x000ee20008000800 */
[----:B------:R-:W4:Y:S01]  /*fde0*/  LDL.LU R19, [R1+0x154c] ;  /* 0x00154c0001137983 */ /* 0x000f220000300800 */
[----:B0-----:R-:W-:Y:S01]  /*fdf0*/  SEL R32, R90, R74, !P5 ;  /* 0x0000004a5a207207 */ /* 0x001fe20006800000 */
[----:B------:R-:W0:Y:S04]  /*fe00*/  LDCU UR11, c[0x0][0x3b0] ;  /* 0x00007600ff0b77ac */ /* 0x000e280008000800 */
[----:B------:R-:W-:Y:S01]  /*fe10*/  IMAD R34, R32, UR9, RZ ;  /* 0x0000000920227c24 */ /* 0x000fe2000f8e02ff */
[C---:B------:R-:W-:Y:S01]  /*fe20*/  LEA R32, P3, R33.reuse, R91, 0x1 ;  /* 0x0000005b21207211 */ /* 0x040fe200078608ff */
[----:B------:R-:W0:Y:S03]  /*fe30*/  LDCU UR9, c[0x0][0x3b0] ;  /* 0x00007600ff0977ac */ /* 0x000e260008000800 */
[----:B------:R-:W-:Y:S01]  /*fe40*/  LEA.HI.X.SX32 R51, R33, R92, 0x1, P3 ;  /* 0x0000005c21337211 */ /* 0x000fe200018f0eff */
[----:B------:R-:W-:-:S04]  /*fe50*/  @P0 IMAD.MOV.U32 R62, RZ, RZ, R32 ;  /* 0x000000ffff3e0224 */ /* 0x000fc800078e0020 */
[----:B------:R-:W-:-:S05]  /*fe60*/  @P0 IMAD.MOV.U32 R63, RZ, RZ, R51 ;  /* 0x000000ffff3f0224 */ /* 0x000fca00078e0033 */
[----:B------:R0:W2:Y:S01]  /*fe70*/  @P0 LDG.E.U16 R80, desc[UR20][R62.64] ;  /* 0x000000143e500981 */ /* 0x0000a2000c1e1500 */
[-C--:B------:R-:W-:Y:S02]  /*fe80*/  LEA R49, P3, R34, R91.reuse, 0x1 ;  /* 0x0000005b22317211 */ /* 0x080fe400078608ff */
[----:B------:R-:W-:Y:S02]  /*fe90*/  SEL R33, R90, R36, !P5 ;  /* 0x000000245a217207 */ /* 0x000fe40006800000 */
[----:B------:R-:W-:Y:S01]  /*fea0*/  LEA.HI.X.SX32 R61, R34, R92, 0x1, P3 ;  /* 0x0000005c223d7211 */ /* 0x000fe200018f0eff */
[----:B------:R1:W-:Y:S01]  /*feb0*/  STL [R1+0xcd8], R32 ;  /* 0x000cd82001007387 */ /* 0x0003e20000100800 */
[----:B------:R-:W-:-:S03]  /*fec0*/  LEA R34, P3, R50, R91, 0x1 ;  /* 0x0000005b32227211 */ /* 0x000fc600078608ff */
[----:B------:R-:W3:Y:S01]  /*fed0*/  LDL.LU R36, [R1+0x1548] ;  /* 0x0015480001247983 */ /* 0x000ee20000300800 */
[----:B------:R-:W-:-:S03]  /*fee0*/  LEA.HI.X.SX32 R60, R50, R92, 0x1, P3 ;  /* 0x0000005c323c7211 */ /* 0x000fc600018f0eff */
[----:B------:R-:W-:Y:S01]  /*fef0*/  STL [R1+0xcd4], R51 ;  /* 0x000cd43301007387 */ /* 0x000fe20000100800 */
[----:B0-----:R-:W-:-:S03]  /*ff00*/  @P0 IMAD.MOV.U32 R62, RZ, RZ, R49 ;  /* 0x000000ffff3e0224 */ /* 0x001fc600078e0031 */
[----:B------:R-:W-:Y:S01]  /*ff10*/  STL [R1+0xce0], R49 ;  /* 0x000ce03101007387 */ /* 0x000fe20000100800 */
[----:B-1----:R-:W-:Y:S01]  /*ff20*/  SEL R32, R90, R53, !P5 ;  /* 0x000000355a207207 */ /* 0x002fe20006800000 */
[----:B------:R-:W-:Y:S02]  /*ff30*/  @P0 IMAD.MOV.U32 R63, RZ, RZ, R61 ;  /* 0x000000ffff3f0224 */ /* 0x000fe400078e003d */
[----:B------:R0:W-:Y:S04]  /*ff40*/  STL [R1+0xcdc], R61 ;  /* 0x000cdc3d01007387 */ /* 0x0001e80000100800 */
[----:B------:R-:W3:Y:S01]  /*ff50*/  @P0 LDG.E.U16 R67, desc[UR20][R62.64] ;  /* 0x000000143e430981 */ /* 0x000ee2000c1e1500 */
[----:B0-----:R-:W-:Y:S01]  /*ff60*/  @P0 IMAD.MOV.U32 R61, RZ, RZ, R60 ;  /* 0x000000ffff3d0224 */ /* 0x001fe200078e003c */
[----:B----4-:R-:W-:-:S02]  /*ff70*/  PRMT R19, RZ, 0x7610, R19 ;  /* 0x00007610ff137816 */ /* 0x010fc40000000013 */
[----:B--2---:R-:W-:Y:S04]  /*ff80*/  STL [R1+0x1368], R80 ;  /* 0x0013685001007387 */ /* 0x004fe80000100800 */
[----:B------:R-:W-:Y:S04]  /*ff90*/  STL [R1+0xce8], R34 ;  /* 0x000ce82201007387 */ /* 0x000fe80000100800 */
[----:B------:R-:W2:Y:S04]  /*ffa0*/  LDL.LU R53, [R1+0x1544] ;  /* 0x0015440001357983 */ /* 0x000ea80000300800 */
[----:B------:R0:W-:Y:S02]  /*ffb0*/  STL [R1+0xce4], R60 ;  /* 0x000ce43c01007387 */ /* 0x0001e40000100800 */
[----:B0-----:R-:W-:-:S05]  /*ffc0*/  @P0 IMAD.MOV.U32 R60, RZ, RZ, R34 ;  /* 0x000000ffff3c0224 */ /* 0x001fca00078e0022 */
[----:B------:R-:W4:Y:S01]  /*ffd0*/  @P0 LDG.E.U16 R19, desc[UR20][R60.64] ;  /* 0x000000143c130981 */ /* 0x000f22000c1e1500 */
[----:B------:R-:W-:Y:S01]  /*ffe0*/  IMAD R33, R33, UR8, RZ ;  /* 0x0000000821217c24 */ /* 0x000fe2000f8e02ff */
[CC--:B------:R-:W-:Y:S01]  /*fff0*/  LEA R50, P3, R35.reuse, R91.reuse, 0x1 ;  /* 0x0000005b23327211 */ /* 0x0c0fe200078608ff */
[----:B------:R-:W-:Y:S01]  /*10000*/  IMAD R32, R32, UR9, RZ ;  /* 0x0000000920207c24 */ /* 0x000fe2000f8e02ff */
[----:B------:R-:W0:Y:S02]  /*10010*/  LDCU UR8, c[0x0][0x3b0] ;  /* 0x00007600ff0877ac */ /* 0x000e240008000800 */
[-C--:B------:R-:W-:Y:S02]  /*10020*/  LEA.HI.X.SX32 R51, R35, R92.reuse, 0x1, P3 ;  /* 0x0000005c23337211 */ /* 0x080fe400018f0eff */
[C---:B------:R-:W-:Y:S01]  /*10030*/  LEA R35, P3, R33.reuse, R91, 0x1 ;  /* 0x0000005b21237211 */ /* 0x040fe200078608ff */
[----:B------:R1:W-:Y:S01]  /*10040*/  STL [R1+0xcf0], R50 ;  /* 0x000cf03201007387 */ /* 0x0003e20000100800 */
[----:B---3--:R-:W-:Y:S01]  /*10050*/  PRMT R36, RZ, 0x7610, R36 ;  /* 0x00007610ff247816 */ /* 0x008fe20000000024 */
[----:B------:R-:W3:Y:S01]  /*10060*/  LDCU UR9, c[0x0][0x3b0] ;  /* 0x00007600ff0977ac */ /* 0x000ee20008000800 */
[----:B------:R-:W-:-:S02]  /*10070*/  LEA.HI.X.SX32 R49, R33, R92, 0x1, P3 ;  /* 0x0000005c21317211 */ /* 0x000fc400018f0eff */
[C---:B------:R-:W-:Y:S01]  /*10080*/  LEA R33, P3, R32.reuse, R91, 0x1 ;  /* 0x0000005b20217211 */ /* 0x040fe200078608ff */
[----:B------:R0:W-:Y:S03]  /*10090*/  STL [R1+0xcec], R51 ;  /* 0x000cec3301007387 */ /* 0x0001e60000100800 */
[----:B------:R-:W-:Y:S01]  /*100a0*/  LEA.HI.X.SX32 R34, R32, R92, 0x1, P3 ;  /* 0x0000005c20227211 */ /* 0x000fe200018f0eff */
[----:B------:R-:W-:Y:S01]  /*100b0*/  STL [R1+0x136c], R67 ;  /* 0x00136c4301007387 */ /* 0x000fe20000100800 */
[----:B------:R-:W-:-:S03]  /*100c0*/  ISETP.GT.U32.AND P3, PT, R3, R28, PT ;  /* 0x0000001c0300720c */ /* 0x000fc60003f64070 */
[----:B------:R1:W-:Y:S01]  /*100d0*/  STL [R1+0xcf8], R35 ;  /* 0x000cf82301007387 */ /* 0x0003e20000100800 */
[----:B------:R-:W-:-:S03]  /*100e0*/  SEL R32, R90, R46, !P5 ;  /* 0x0000002e5a207207 */ /* 0x000fc60006800000 */
[----:B------:R-:W-:Y:S04]  /*100f0*/  STL [R1+0xcf4], R49 ;  /* 0x000cf43101007387 */ /* 0x000fe80000100800 */
[----:B------:R1:W3:Y:S01]  /*10100*/  @P0 LDG.E.U16 R36, desc[UR20][R50.64] ;  /* 0x0000001432240981 */ /* 0x0002e2000c1e1500 */
[----:B0-----:R-:W-:Y:S01]  /*10110*/  IMAD R32, R32, UR8, RZ ;  /* 0x0000000820207c24 */ /* 0x001fe2000f8e02ff */
[----:B------:R-:W-:Y:S01]  /*10120*/  PRMT R15, RZ, 0x7610, R15 ;  /* 0x00007610ff0f7816 */ /* 0x000fe2000000000f */
[----:B------:R-:W-:Y:S01]  /*10130*/  @!P3 IMAD.IADD R28, R28, 0x1, -R3 ;  /* 0x000000011c1cb824 */ /* 0x000fe200078e0a03 */
[----:B------:R-:W-:Y:S01]  /*10140*/  PRMT R81, RZ, 0x7610, R81 ;  /* 0x00007610ff517816 */ /* 0x000fe20000000051 */
[----:B------:R-:W0:Y:S01]  /*10150*/  LDCU UR8, c[0x0][0x3b0] ;  /* 0x00007600ff0877ac */ /* 0x000e220008000800 */
[----:B-1----:R-:W-:Y:S01]  /*10160*/  @P0 IMAD.MOV.U32 R50, RZ, RZ, R35 ;  /* 0x000000ffff320224 */ /* 0x002fe200078e0023 */
[----:B------:R-:W-:Y:S01]  /*10170*/  @P0 MOV R51, R49 ;  /* 0x0000003100330202 */ /* 0x000fe20000000f00 */
[----:B------:R-:W-:Y:S01]  /*10180*/  @P0 IMAD.MOV.U32 R35, RZ, RZ, R34 ;  /* 0x000000ffff230224 */ /* 0x000fe200078e0022 */
[----:B--2---:R-:W-:-:S06]  /*10190*/  PRMT R53, RZ, 0x7610, R53 ;  /* 0x00007610ff357816 */ /* 0x004fcc0000000035 */
[----:B------:R-:W2:Y:S04]  /*101a0*/  @P0 LDG.E.U16 R53, desc[UR20][R50.64] ;  /* 0x0000001432350981 */ /* 0x000ea8000c1e1500 */
[----:B----4-:R-:W-:Y:S04]  /*101b0*/  STL [R1+0x1374], R19 ;  /* 0x0013741301007387 */ /* 0x010fe80000100800 */
[----:B------:R-:W-:Y:S04]  /*101c0*/  STL [R1+0xd00], R33 ;  /* 0x000d002101007387 */ /* 0x000fe80000100800 */
[----:B------:R-:W4:Y:S04]  /*101d0*/  LDL.LU R46, [R1+0x1540] ;  /* 0x00154000012e7983 */ /* 0x000f280000300800 */
[----:B------:R1:W-:Y:S02]  /*101e0*/  STL [R1+0xcfc], R34 ;  /* 0x000cfc2201007387 */ /* 0x0003e40000100800 */
[----:B-1----:R-:W-:-:S05]  /*101f0*/  @P0 IMAD.MOV.U32 R34, RZ, RZ, R33 ;  /* 0x000000ffff220224 */ /* 0x002fca00078e0021 */
[----:B------:R1:W4:Y:S02]  /*10200*/  @P0 LDG.E.U16 R17, desc[UR20][R34.64] ;  /* 0x0000001422110981 */ /* 0x000324000c1e1500 */
[----:B-1----:R-:W-:-:S04]  /*10210*/  LEA R34, P3, R32, R91, 0x1 ;  /* 0x0000005b20227211 */ /* 0x002fc800078608ff */
[----:B------:R-:W-:-:S05]  /*10220*/  LEA.HI.X.SX32 R35, R32, R92, 0x1, P3 ;  /* 0x0000005c20237211 */ /* 0x000fca00018f0eff */
[----:B------:R1:W4:Y:S01]  /*10230*/  @P0 LDG.E.U16 R15, desc[UR20][R34.64] ;  /* 0x00000014220f0981 */ /* 0x000322000c1e1500 */
[----:B------:R-:W-:-:S03]  /*10240*/  SEL R33, R90, R41, !P5 ;  /* 0x000000295a217207 */ /* 0x000fc60006800000 */
[----:B---3--:R3:W-:Y:S02]  /*10250*/  STL [R1+0x1378], R36 ;  /* 0x0013782401007387 */ /* 0x0087e40000100800 */
[----:B------:R-:W-:Y:S01]  /*10260*/  IMAD R33, R33, UR9, RZ ;  /* 0x0000000921217c24 */ /* 0x000fe2000f8e02ff */
[----:B------:R-:W0:Y:S01]  /*10270*/  LDCU UR9, c[0x0][0x3b0] ;  /* 0x00007600ff0977ac */ /* 0x000e220008000800 */
[----:B---3--:R-:W-:Y:S01]  /*10280*/  PRMT R36, RZ, 0x7610, R36 ;  /* 0x00007610ff247816 */ /* 0x008fe20000000024 */
[----:B--2---:R-:W-:Y:S04]  /*10290*/  STL [R1+0x1380], R53 ;  /* 0x0013803501007387 */ /* 0x004fe80000100800 */
[----:B------:R-:W2:Y:S04]  /*102a0*/  LDL.LU R41, [R1+0x153c] ;  /* 0x00153c0001297983 */ /* 0x000ea80000300800 */
[----:B----4-:R3:W-:Y:S02]  /*102b0*/  STL [R1+0x7dc], R17 ;  /* 0x0007dc1101007387 */ /* 0x0107e40000100800 */
[----:B---3--:R-:W-:-:S02]  /*102c0*/  SEL R17, R90, R25, !P5 ;  /* 0x000000195a117207 */ /* 0x008fc40006800000 */
[----:B------:R-:W3:Y:S03]  /*102d0*/  LDL.LU R25, [R1+0x1538] ;  /* 0x0015380001197983 */ /* 0x000ee60000300800 */
[----:B------:R-:W-:Y:S01]  /*102e0*/  IMAD R32, R17, UR10, RZ ;  /* 0x0000000a11207c24 */ /* 0x000fe2000f8e02ff */
[C---:B------:R-:W-:Y:S01]  /*102f0*/  LEA R17, P3, R33.reuse, R91, 0x1 ;  /* 0x0000005b21117211 */ /* 0x040fe200078608ff */
[----:B------:R-:W-:Y:S01]  /*10300*/  STL [R1+0xd08], R34 ;  /* 0x000d082201007387 */ /* 0x000fe20000100800 */
[----:B------:R-:W4:Y:S03]  /*10310*/  LDCU UR10, c[0x0][0x3b0] ;  /* 0x00007600ff0a77ac */ /* 0x000f260008000800 */
[----:B------:R1:W-:Y:S04]  /*10320*/  STL [R1+0xd04], R35 ;  /* 0x000d042301007387 */ /* 0x0003e80000100800 */
[----:B------:R-:W-:Y:S01]  /*10330*/  STL [R1+0xd10], R17 ;  /* 0x000d101101007387 */ /* 0x000fe20000100800 */
[----:B-1----:R-:W-:-:S02]  /*10340*/  LEA.HI.X.SX32 R35, R33, R92, 0x1, P3 ;  /* 0x0000005c21237211 */ /* 0x002fc400018f0eff */
[C---:B------:R-:W-:Y:S01]  /*10350*/  LEA R33, P3, R32.reuse, R91, 0x1 ;  /* 0x0000005b20217211 */ /* 0x040fe200078608ff */
[----:B------:R1:W-:Y:S03]  /*10360*/  STL [R1+0x7f4], R15 ;  /* 0x0007f40f01007387 */ /* 0x0003e60000100800 */
[----:B------:R-:W-:Y:S01]  /*10370*/  LEA.HI.X.SX32 R34, R32, R92, 0x1, P3 ;  /* 0x0000005c20227211 */ /* 0x000fe200018f0eff */
[----:B------:R-:W-:Y:S01]  /*10380*/  @P0 IMAD.MOV.U32 R51, RZ, RZ, R35 ;  /* 0x000000ffff330224 */ /* 0x000fe200078e0023 */
[C---:B------:R-:W-:Y:S02]  /*10390*/  SEL R32, R90.reuse, R20, !P5 ;  /* 0x000000145a207207 */ /* 0x040fe40006800000 */
[----:B-1----:R-:W-:Y:S02]  /*103a0*/  SEL R15, R90, R30, !P5 ;  /* 0x0000001e5a0f7207 */ /* 0x002fe40006800000 */
[----:B------:R-:W2:Y:S01]  /*103b0*/  LDL.LU R30, [R1+0x1534] ;  /* 0x00153400011e7983 */ /* 0x000ea20000300800 */
[----:B------:R-:W-:-:S03]  /*103c0*/  @P0 IMAD.MOV.U32 R50, RZ, RZ, R17 ;  /* 0x000000ffff320224 */ /* 0x000fc600078e0011 */
[----:B------:R1:W-:Y:S04]  /*103d0*/  STL [R1+0xd0c], R35 ;  /* 0x000d0c2301007387 */ /* 0x0003e80000100800 */
[----:B------:R-:W-:Y:S04]  /*103e0*/  STL [R1+0xd18], R33 ;  /* 0x000d182101007387 */ /* 0x000fe80000100800 */
[----:B------:R-:W3:Y:S01]  /*103f0*/  LDL.LU R20, [R1+0x1530] ;  /* 0x0015300001147983 */ /* 0x000ee20000300800 */
[----:B-1----:R-:W-:-:S03]  /*10400*/  @P0 IMAD.MOV.U32 R35, RZ, RZ, R34 ;  /* 0x000000ffff230224 */ /* 0x002fc600078e0022 */
[----:B------:R1:W-:Y:S04]  /*10410*/  STL [R1+0xd14], R34 ;  /* 0x000d142201007387 */ /* 0x0003e80000100800 */
[----:B------:R-:W3:Y:S01]  /*10420*/  @P0 LDG.E.U16 R36, desc[UR20][R50.64] ;  /* 0x0000001432240981 */ /* 0x000ee2000c1e1500 */
[----:B-1----:R-:W-:-:S05]  /*10430*/  @P0 IMAD.MOV.U32 R34, RZ, RZ, R33 ;  /* 0x000000ffff220224 */ /* 0x002fca00078e0021 */
[----:B------:R1:W4:Y:S01]  /*10440*/  @P0 LDG.E.U16 R81, desc[UR20][R34.64] ;  /* 0x0000001422510981 */ /* 0x000322000c1e1500 */
[----:B0-----:R-:W-:Y:S01]  /*10450*/  IMAD R15, R15, UR8, RZ ;  /* 0x000000080f0f7c24 */ /* 0x001fe2000f8e02ff */
[----:B------:R-:W0:Y:S04]  /*10460*/  LDCU UR8, c[0x0][0x3b0] ;  /* 0x00007600ff0877ac */ /* 0x000e280008000800 */
[----:B------:R-:W-:Y:S01]  /*10470*/  LEA R17, P3, R15, R91, 0x1 ;  /* 0x0000005b0f117211 */ /* 0x000fe200078608ff */
[----:B------:R-:W-:-:S03]  /*10480*/  IMAD R33, R32, UR11, RZ ;  /* 0x0000000b20217c24 */ /* 0x000fc6000f8e02ff */
[----:B-1----:R-:W-:Y:S01]  /*10490*/  LEA.HI.X.SX32 R34, R15, R92, 0x1, P3 ;  /* 0x0000005c0f227211 */ /* 0x002fe200018f0eff */
[----:B------:R-:W1:Y:S01]  /*104a0*/  LDCU UR11, c[0x0][0x3b0] ;  /* 0x00007600ff0b77ac */ /* 0x000e620008000800 */
[----:B------:R-:W-:-:S03]  /*104b0*/  SEL R32, R90, R37, !P5 ;  /* 0x000000255a207207 */ /* 0x000fc60006800000 */
[----:B------:R-:W-:Y:S01]  /*104c0*/  @P0 IMAD.MOV.U32 R35, RZ, RZ, R34 ;  /* 0x000000ffff230224 */ /* 0x000fe200078e0022 */
[----:B--2---:R-:W-:Y:S01]  /*104d0*/  PRMT R30, RZ, 0x7610, R30 ;  /* 0x00007610ff1e7816 */ /* 0x004fe2000000001e */
[----:B---3--:R-:W-:Y:S04]  /*104e0*/  STL [R1+0x1390], R36 ;  /* 0x0013902401007387 */ /* 0x008fe80000100800 */
[----:B----4-:R-:W-:Y:S04]  /*104f0*/  STL [R1+0x1388], R81 ;  /* 0x0013885101007387 */ /* 0x010fe80000100800 */
[----:B------:R-:W-:Y:S04]  /*10500*/  STL [R1+0xd20], R17 ;  /* 0x000d201101007387 */ /* 0x000fe80000100800 */
[----:B------:R-:W2:Y:S04]  /*10510*/  LDL.LU R37, [R1+0x152c] ;  /* 0x00152c0001257983 */ /* 0x000ea80000300800 */
[----:B------:R3:W-:Y:S02]  /*10520*/  STL [R1+0xd1c], R34 ;  /* 0x000d1c2201007387 */ /* 0x0007e40000100800 */
[----:B---3--:R-:W-:-:S05]  /*10530*/  @P0 IMAD.MOV.U32 R34, RZ, RZ, R17 ;  /* 0x000000ffff220224 */ /* 0x008fca00078e0011 */
[----:B------:R3:W4:Y:S01]  /*10540*/  @P0 LDG.E.U16 R30, desc[UR20][R34.64] ;  /* 0x00000014221e0981 */ /* 0x000722000c1e1500 */
[CC--:B------:R-:W-:Y:S01]  /*10550*/  LEA R15, P3, R33.reuse, R91.reuse, 0x1 ;  /* 0x0000005b210f7211 */ /* 0x0c0fe200078608ff */
[----:B------:R-:W-:Y:S01]  /*10560*/  IMAD R32, R32, UR9, RZ ;  /* 0x0000000920207c24 */ /* 0x000fe2000f8e02ff */
[----:B------:R-:W-:Y:S01]  /*10570*/  SEL R17, R90, R54, !P5 ;  /* 0x000000365a117207 */ /* 0x000fe20006800000 */
[----:B------:R-:W0:Y:S01]  /*10580*/  LDCU UR9, c[0x0][0x3b0] ;  /* 0x00007600ff0977ac */ /* 0x000e220008000800 */
[-C--:B------:R-:W-:Y:S01]  /*10590*/  LEA.HI.X.SX32 R33, R33, R92.reuse, 0x1, P3 ;  /* 0x0000005c21217211 */ /* 0x080fe200018f0eff */
[----:B------:R-:W-:Y:S01]  /*105a0*/  @P0 IMAD.MOV.U32 R50, RZ, RZ, R15 ;  /* 0x000000ffff320224 */ /* 0x000fe200078e000f */
[----:B------:R-:W-:Y:S01]  /*105b0*/  PRMT R20, RZ, 0x7610, R20 ;  /* 0x00007610ff147816 */ /* 0x000fe20000000014 */
[----:B---3--:R-:W-:Y:S01]  /*105c0*/  IMAD R34, R17, UR10, RZ ;  /* 0x0000000a11227c24 */ /* 0x008fe2000f8e02ff */
[C---:B------:R-:W-:Y:S01]  /*105d0*/  LEA R17, P3, R32.reuse, R91, 0x1 ;  /* 0x0000005b20117211 */ /* 0x040fe200078608ff */
[----:B------:R-:W-:Y:S01]  /*105e0*/  @P0 IMAD.MOV.U32 R51, RZ, RZ, R33 ;  /* 0x000000ffff330224 */ /* 0x000fe200078e0021 */
[----:B------:R-:W-:Y:S01]  /*105f0*/  PRMT R19, RZ, 0x7610, R19 ;  /* 0x00007610ff137816 */ /* 0x000fe20000000013 */
[----:B------:R-:W3:Y:S03]  /*10600*/  LDCU UR10, c[0x0][0x3b0] ;  /* 0x00007600ff0a77ac */ /* 0x000ee60008000800 */
[----:B------:R0:W3:Y:S02]  /*10610*/  @P0 LDG.E.U16 R20, desc[UR20][R50.64] ;  /* 0x0000001432140981 */ /* 0x0000e4000c1e1500 */
[----:B0-----:R-:W-:Y:S01]  /*10620*/  @P0 IMAD.MOV.U32 R50, RZ, RZ, R17 ;  /* 0x000000ffff320224 */ /* 0x001fe200078e0011 */
[----:B--2---:R-:W-:Y:S01]  /*10630*/  PRMT R37, RZ, 0x7610, R37 ;  /* 0x00007610ff257816 */ /* 0x004fe20000000025 */
[----:B----4-:R-:W-:Y:S04]  /*10640*/  STL [R1+0x1398], R30 ;  /* 0x0013981e01007387 */ /* 0x010fe80000100800 */
[----:B------:R-:W-:Y:S04]  /*10650*/  STL [R1+0xd28], R15 ;  /* 0x000d280f01007387 */ /* 0x000fe80000100800 */
[----:B------:R-:W2:Y:S04]  /*10660*/  LDL.LU R54, [R1+0x1528] ;  /* 0x0015280001367983 */ /* 0x000ea80000300800 */
[----:B------:R0:W-:Y:S02]  /*10670*/  STL [R1+0xd24], R33 ;  /* 0x000d242101007387 */ /* 0x0001e40000100800 */
[----:B0-----:R-:W-:-:S05]  /*10680*/  LEA.HI.X.SX32 R33, R32, R92, 0x1, P3 ;  /* 0x0000005c20217211 */ /* 0x001fca00018f0eff */
[----:B------:R-:W-:-:S05]  /*10690*/  @P0 IMAD.MOV.U32 R51, RZ, RZ, R33 ;  /* 0x000000ffff330224 */ /* 0x000fca00078e0021 */
[----:B------:R-:W4:Y:S01]  /*106a0*/  @P0 LDG.E.U16 R37, desc[UR20][R50.64] ;  /* 0x0000001432250981 */ /* 0x000f22000c1e1500 */
[----:B------:R-:W-:Y:S02]  /*106b0*/  LEA R32, P3, R34, R91, 0x1 ;  /* 0x0000005b22207211 */ /* 0x000fe400078608ff */
[----:B------:R-:W-:Y:S01]  /*106c0*/  SEL R15, R90, R29, !P5 ;  /* 0x0000001d5a0f7207 */ /* 0x000fe20006800000 */
[----:B---3--:R-:W-:Y:S01]  /*106d0*/  STL [R1+0x13a0], R20 ;  /* 0x0013a01401007387 */ /* 0x008fe20000100800 */
[----:B------:R-:W-:-:S03]  /*106e0*/  LEA.HI.X.SX32 R34, R34, R92, 0x1, P3 ;  /* 0x0000005c22227211 */ /* 0x000fc600018f0eff */
[----:B------:R-:W-:Y:S04]  /*106f0*/  STL [R1+0xd30], R17 ;  /* 0x000d301101007387 */ /* 0x000fe80000100800 */
[----:B------:R-:W3:Y:S01]  /*10700*/  LDL.LU R29, [R1+0x1524] ;  /* 0x00152400011d7983 */ /* 0x000ee20000300800 */
[----:B------:R-:W-:-:S03]  /*10710*/  @P0 IMAD.MOV.U32 R35, RZ, RZ, R34 ;  /* 0x000000ffff230224 */ /* 0x000fc600078e0022 */
[----:B------:R-:W-:Y:S04]  /*10720*/  STL [R1+0xd2c], R33 ;  /* 0x000d2c2101007387 */ /* 0x000fe80000100800 */
[----:B------:R-:W-:Y:S01]  /*10730*/  STL [R1+0xd38], R32 ;  /* 0x000d382001007387 */ /* 0x000fe20000100800 */
[----:B--2---:R-:W-:-:S03]  /*10740*/  PRMT R54, RZ, 0x7610, R54 ;  /* 0x00007610ff367816 */ /* 0x004fc60000000036 */
[----:B----4-:R-:W-:Y:S04]  /*10750*/  STL [R1+0x13a8], R37 ;  /* 0x0013a82501007387 */ /* 0x010fe80000100800 */
[----:B------:R0:W-:Y:S02]  /*10760*/  STL [R1+0xd34], R34 ;  /* 0x000d342201007387 */ /* 0x0001e40000100800 */
[----:B0-----:R-:W-:-:S05]  /*10770*/  @P0 IMAD.MOV.U32 R34, RZ, RZ, R32 ;  /* 0x000000ffff220224 */ /* 0x001fca00078e0020 */
[----:B------:R0:W2:Y:S01]  /*10780*/  @P0 LDG.E.U16 R54, desc[UR20][R34.64] ;  /* 0x0000001422360981 */ /* 0x0000a2000c1e1500 */
[----:B------:R-:W-:Y:S01]  /*10790*/  IMAD R15, R15, UR8, RZ ;  /* 0x000000080f0f7c24 */ /* 0x000fe2000f8e02ff */
[----:B------:R-:W-:Y:S01]  /*107a0*/  SEL R17, R90, R40, !P5 ;  /* 0x000000285a117207 */ /* 0x000fe20006800000 */
[----:B------:R-:W4:Y:S01]  /*107b0*/  LDCU UR8, c[0x0][0x3b0] ;  /* 0x00007600ff0877ac */ /* 0x000f220008000800 */
[----:B------:R-:W3:Y:S02]  /*107c0*/  LDL.LU R40, [R1+0x1520] ;  /* 0x0015200001287983 */ /* 0x000ee40000300800 */
[----:B------:R-:W-:-:S04]  /*107d0*/  LEA R33, P3, R15, R91, 0x1 ;  /* 0x0000005b0f217211 */ /* 0x000fc800078608ff */
[----:B0-----:R-:W-:Y:S02]  /*107e0*/  LEA.HI.X.SX32 R34, R15, R92, 0x1, P3 ;  /* 0x0000005c0f227211 */ /* 0x001fe400018f0eff */
[----:B------:R-:W-:-:S03]  /*107f0*/  SEL R15, R90, R23, !P5 ;  /* 0x000000175a0f7207 */ /* 0x000fc60006800000 */
[----:B------:R-:W-:Y:S02]  /*10800*/  @P0 IMAD.MOV.U32 R35, RZ, RZ, R34 ;  /* 0x000000ffff230224 */ /* 0x000fe400078e0022 */
[----:B------:R-:W-:Y:S01]  /*10810*/  IMAD R17, R17, UR9, RZ ;  /* 0x0000000911117c24 */ /* 0x000fe2000f8e02ff */
[----:B------:R-:W-:Y:S01]  /*10820*/  PRMT R20, RZ, 0x7610, R20 ;  /* 0x00007610ff147816 */ /* 0x000fe20000000014 */
[----:B--2---:R-:W-:Y:S01]  /*10830*/  STL [R1+0x13b0], R54 ;  /* 0x0013b03601007387 */ /* 0x004fe20000100800 */
[----:B------:R-:W-:Y:S02]  /*10840*/  IMAD R15, R15, UR10, RZ ;  /* 0x0000000a0f0f7c24 */ /* 0x000fe4000f8e02ff */
[----:B------:R-:W-:Y:S01]  /*10850*/  LEA R32, P3, R17, R91, 0x1 ;  /* 0x0000005b11207211 */ /* 0x000fe200078608ff */
[----:B------:R-:W0:Y:S01]  /*10860*/  LDCU UR9, c[0x0][0x3b0] ;  /* 0x00007600ff0977ac */ /* 0x000e220008000800 */
[----:B------:R-:W-:Y:S01]  /*10870*/  STL [R1+0xd40], R33 ;  /* 0x000d402101007387 */ /* 0x000fe20000100800 */
[----:B------:R-:W-:-:S02]  /*10880*/  PRMT R67, RZ, 0x7610, R67 ;  /* 0x00007610ff437816 */ /* 0x000fc40000000043 */
[----:B------:R-:W-:Y:S01]  /*10890*/  PRMT R78, RZ, 0x7610, R78 ;  /* 0x00007610ff4e7816 */ /* 0x000fe2000000004e */
[----:B------:R-:W2:Y:S01]  /*108a0*/  LDL.LU R23, [R1+0x151c] ;  /* 0x00151c0001177983 */ /* 0x000ea20000300800 */
[----:B------:R-:W0:Y:S03]  /*108b0*/  LDCU UR10, c[0x0][0x3b0] ;  /* 0x00007600ff0a77ac */ /* 0x000e260008000800 */
[----:B------:R1:W-:Y:S02]  /*108c0*/  STL [R1+0xd3c], R34 ;  /* 0x000d3c2201007387 */ /* 0x0003e40000100800 */
[----:B-1----:R-:W-:-:S05]  /*108d0*/  @P0 IMAD.MOV.U32 R34, RZ, RZ, R33 ;  /* 0x000000ffff220224 */ /* 0x002fca00078e0021 */
[----:B------:R1:W2:Y:S01]  /*108e0*/  @P0 LDG.E.U16 R19, desc[UR20][R34.64] ;  /* 0x0000001422130981 */ /* 0x0002a2000c1e1500 */
[----:B------:R-:W-:-:S05]  /*108f0*/  LEA.HI.X.SX32 R33, R17, R92, 0x1, P3 ;  /* 0x0000005c11217211 */ /* 0x000fca00018f0eff */
[----:B------:R0:W3:Y:S01]  /*10900*/  @P0 LDG.E.U16 R20, desc[UR20][R32.64] ;  /* 0x0000001420140981 */ /* 0x0000e2000c1e1500 */
[----:B------:R-:W-:-:S03]  /*10910*/  LEA R17, P3, R15, R91, 0x1 ;  /* 0x0000005b0f117211 */ /* 0x000fc600078608ff */
[----:B------:R-:W-:Y:S02]  /*10920*/  STL [R1+0xd48], R32 ;  /* 0x000d482001007387 */ /* 0x000fe40000100800 */
[----:B-1----:R-:W-:Y:S02]  /*10930*/  @P0 IMAD.MOV.U32 R34, RZ, RZ, R17 ;  /* 0x000000ffff220224 */ /* 0x002fe400078e0011 */
[----:B--2---:R1:W-:Y:S02]  /*10940*/  STL [R1+0x7d4], R19 ;  /* 0x0007d41301007387 */ /* 0x0043e40000100800 */
[----:B-1----:R-:W-:Y:S02]  /*10950*/  SEL R19, R90, R14, !P5 ;  /* 0x0000000e5a137207 */ /* 0x002fe40006800000 */
[----:B------:R-:W2:Y:S04]  /*10960*/  LDL.LU R14, [R1+0x1518] ;  /* 0x00151800010e7983 */ /* 0x000ea80000300800 */
[----:B------:R0:W-:Y:S02]  /*10970*/  STL [R1+0xd44], R33 ;  /* 0x000d442101007387 */ /* 0x0001e40000100800 */
[----:B0-----:R-:W-:-:S05]  /*10980*/  LEA.HI.X.SX32 R33, R15, R92, 0x1, P3 ;  /* 0x0000005c0f217211 */ /* 0x001fca00018f0eff */
[----:B------:R-:W-:-:S05]  /*10990*/  @P0 IMAD.MOV.U32 R35, RZ, RZ, R33 ;  /* 0x000000ffff230224 */ /* 0x000fca00078e0021 */
[----:B------:R0:W2:Y:S04]  /*109a0*/  @P0 LDG.E.U16 R67, desc[UR20][R34.64] ;  /* 0x0000001422430981 */ /* 0x0000a8000c1e1500 */
[----:B---3--:R1:W-:Y:S02]  /*109b0*/  STL [R1+0x7e0], R20 ;  /* 0x0007e01401007387 */ /* 0x0083e40000100800 */
[C---:B-1----:R-:W-:Y:S02]  /*109c0*/  SEL R20, R90.reuse, R4, !P5 ;  /* 0x000000045a147207 */ /* 0x042fe40006800000 */
[----:B------:R-:W3:Y:S01]  /*109d0*/  LDL.LU R4, [R1+0x1514] ;  /* 0x0015140001047983 */ /* 0x000ee20000300800 */
[----:B----4-:R-:W-:Y:S01]  /*109e0*/  IMAD R19, R19, UR8, RZ ;  /* 0x0000000813137c24 */ /* 0x010fe2000f8e02ff */
[----:B------:R-:W-:Y:S01]  /*109f0*/  SEL R15, R90, R21, !P5 ;  /* 0x000000155a0f7207 */ /* 0x000fe20006800000 */
[----:B------:R-:W-:Y:S01]  /*10a00*/  IMAD R20, R20, UR9, RZ ;  /* 0x0000000914147c24 */ /* 0x000fe2000f8e02ff */
[----:B------:R1:W-:Y:S01]  /*10a10*/  STL [R1+0xd50], R17 ;  /* 0x000d501101007387 */ /* 0x0003e20000100800 */
[----:B------:R-:W4:Y:S01]  /*10a20*/  LDCU UR8, c[0x0][0x3b0] ;  /* 0x00007600ff0877ac */ /* 0x000f220008000800 */
[----:B------:R-:W-:-:S02]  /*10a30*/  LEA R32, P3, R19, R91, 0x1 ;  /* 0x0000005b13207211 */ /* 0x000fc400078608ff */
[----:B------:R-:W3:Y:S01]  /*10a40*/  LDL.LU R21, [R1+0x1510] ;  /* 0x0015100001157983 */ /* 0x000ee20000300800 */
[----:B------:R-:W-:Y:S01]  /*10a50*/  IMAD R15, R15, UR11, RZ ;  /* 0x0000000b0f0f7c24 */ /* 0x000fe2000f8e02ff */
[----:B0-----:R-:W-:Y:S01]  /*10a60*/  LEA.HI.X.SX32 R34, R19, R92, 0x1, P3 ;  /* 0x0000005c13227211 */ /* 0x001fe200018f0eff */
[----:B------:R-:W0:Y:S01]  /*10a70*/  LDCU UR9, c[0x0][0x3b0] ;  /* 0x00007600ff0977ac */ /* 0x000e220008000800 */
[----:B------:R4:W-:Y:S01]  /*10a80*/  STL [R1+0xd4c], R33 ;  /* 0x000d4c2101007387 */ /* 0x0009e20000100800 */
[----:B-1----:R-:W-:Y:S02]  /*10a90*/  SEL R17, R90, R38, !P5 ;  /* 0x000000265a117207 */ /* 0x002fe40006800000 */
[----:B------:R-:W-:Y:S01]  /*10aa0*/  @P0 IMAD.MOV.U32 R35, RZ, RZ, R34 ;  /* 0x000000ffff230224 */ /* 0x000fe200078e0022 */
[C---:B------:R-:W-:Y:S01]  /*10ab0*/  LEA R19, P3, R20.reuse, R91, 0x1 ;  /* 0x0000005b14137211 */ /* 0x040fe200078608ff */
[----:B------:R-:W1:Y:S03]  /*10ac0*/  LDCU UR11, c[0x0][0x3b0] ;  /* 0x00007600ff0b77ac */ /* 0x000e660008000800 */
[----:B----4-:R-:W-:Y:S01]  /*10ad0*/  LEA.HI.X.SX32 R33, R20, R92, 0x1, P3 ;  /* 0x0000005c14217211 */ /* 0x010fe200018f0eff */
[----:B--2---:R-:W-:Y:S04]  /*10ae0*/  STL [R1+0x13b4], R67 ;  /* 0x0013b44301007387 */ /* 0x004fe80000100800 */
[----:B------:R-:W-:Y:S04]  /*10af0*/  STL [R1+0xd58], R32 ;  /* 0x000d582001007387 */ /* 0x000fe80000100800 */
[----:B------:R-:W-:Y:S04]  /*10b00*/  STL [R1+0x14a0], R67 ;  /* 0x0014a04301007387 */ /* 0x000fe80000100800 */
[----:B------:R-:W2:Y:S04]  /*10b10*/  LDL.LU R38, [R1+0x150c] ;  /* 0x00150c0001267983 */ /* 0x000ea80000300800 */
[----:B------:R4:W-:Y:S02]  /*10b20*/  STL [R1+0xd54], R34 ;  /* 0x000d542201007387 */ /* 0x0009e40000100800 */
[----:B----4-:R-:W-:-:S05]  /*10b30*/  @P0 IMAD.MOV.U32 R34, RZ, RZ, R32 ;  /* 0x000000ffff220224 */ /* 0x010fca00078e0020 */
[----:B------:R4:W2:Y:S01]  /*10b40*/  @P0 LDG.E.U16 R78, desc[UR20][R34.64] ;  /* 0x00000014224e0981 */ /* 0x0008a2000c1e1500 */
[----:B---3--:R-:W-:Y:S01]  /*10b50*/  PRMT R4, RZ, 0x7610, R4 ;  /* 0x00007610ff047816 */ /* 0x008fe20000000004 */
[----:B----4-:R-:W-:Y:S02]  /*10b60*/  @P0 IMAD.MOV.U32 R34, RZ, RZ, R19 ;  /* 0x000000ffff220224 */ /* 0x010fe400078e0013 */
[----:B------:R-:W-:-:S05]  /*10b70*/  @P0 IMAD.MOV.U32 R35, RZ, RZ, R33 ;  /* 0x000000ffff230224 */ /* 0x000fca00078e0021 */
[----:B------:R-:W3:Y:S01]  /*10b80*/  @P0 LDG.E.U16 R4, desc[UR20][R34.64] ;  /* 0x0000001422040981 */ /* 0x000ee2000c1e1500 */
[-C--:B------:R-:W-:Y:S01]  /*10b90*/  LEA R20, P3, R15, R91.reuse, 0x1 ;  /* 0x0000005b0f147211 */ /* 0x080fe200078608ff */
[----:B------:R-:W-:Y:S01]  /*10ba0*/  IMAD R17, R17, UR10, RZ ;  /* 0x0000000a11117c24 */ /* 0x000fe2000f8e02ff */
[----:B------:R-:W-:Y:S01]  /*10bb0*/  PRMT R21, RZ, 0x7610, R21 ;  /* 0x00007610ff157816 */ /* 0x000fe20000000015 */
[----:B------:R4:W-:Y:S01]  /*10bc0*/  STL [R1+0xd60], R19 ;  /* 0x000d601301007387 */ /* 0x0009e20000100800 */
[-C--:B------:R-:W-:Y:S01]  /*10bd0*/  LEA.HI.X.SX32 R32, R15, R92.reuse, 0x1, P3 ;  /* 0x0000005c0f207211 */ /* 0x080fe200018f0eff */
[----:B------:R-:W0:Y:S01]  /*10be0*/  LDCU UR10, c[0x0][0x3b0] ;  /* 0x00007600ff0a77ac */ /* 0x000e220008000800 */
[C---:B------:R-:W-:Y:S01]  /*10bf0*/  LEA R15, P3, R17.reuse, R91, 0x1 ;  /* 0x0000005b110f7211 */ /* 0x040fe200078608ff */
[----:B------:R1:W-:Y:S04]  /*10c00*/  STL [R1+0xd5c], R33 ;  /* 0x000d5c2101007387 */ /* 0x0003e80000100800 */
[----:B------:R-:W-:Y:S01]  /*10c10*/  STL [R1+0xd68], R20 ;  /* 0x000d681401007387 */ /* 0x000fe20000100800 */
[----:B----4-:R-:W-:Y:S01]  /*10c20*/  LEA.HI.X.SX32 R19, R17, R92, 0x1, P3 ;  /* 0x0000005c11137211 */ /* 0x010fe200018f0eff */
[----:B-1----:R-:W-:Y:S01]  /*10c30*/  @P0 IMAD.MOV.U32 R33, RZ, RZ, R32 ;  /* 0x000000ffff210224 */ /* 0x002fe200078e0020 */
[----:B------:R-:W-:-:S02]  /*10c40*/  SEL R17, R90, R55, !P5 ;  /* 0x000000375a117207 */ /* 0x000fc40006800000 */
[----:B--2---:R-:W-:Y:S01]  /*10c50*/  PRMT R38, RZ, 0x7610, R38 ;  /* 0x00007610ff267816 */ /* 0x004fe20000000026 */
[----:B------:R-:W-:Y:S04]  /*10c60*/  STL [R1+0x13bc], R78 ;  /* 0x0013bc4e01007387 */ /* 0x000fe80000100800 */
[----:B------:R1:W-:Y:S02]  /*10c70*/  STL [R1+0xd64], R32 ;  /* 0x000d642001007387 */ /* 0x0003e40000100800 */
[----:B-1----:R-:W-:-:S05]  /*10c80*/  @P0 IMAD.MOV.U32 R32, RZ, RZ, R20 ;  /* 0x000000ffff200224 */ /* 0x002fca00078e0014 */
[----:B------:R1:W2:Y:S02]  /*10c90*/  @P0 LDG.E.U16 R21, desc[UR20][R32.64] ;  /* 0x0000001420150981 */ /* 0x0002a4000c1e1500 */
[----:B-1----:R-:W-:Y:S02]  /*10ca0*/  @P0 IMAD.MOV.U32 R32, RZ, RZ, R15 ;  /* 0x000000ffff200224 */ /* 0x002fe400078e000f */
[----:B------:R-:W-:Y:S01]  /*10cb0*/  @P0 IMAD.MOV.U32 R33, RZ, RZ, R19 ;  /* 0x000000ffff210224 */ /* 0x000fe200078e0013 */
[----:B---3--:R-:W-:Y:S04]  /*10cc0*/  STL [R1+0x13c0], R4 ;  /* 0x0013c00401007387 */ /* 0x008fe80000100800 */
[----:B------:R1:W3:Y:S04]  /*10cd0*/  @P0 LDG.E.U16 R38, desc[UR20][R32.64] ;  /* 0x0000001420260981 */ /* 0x0002e8000c1e1500 */
[----:B------:R4:W-:Y:S04]  /*10ce0*/  STL [R1+0xd70], R15 ;  /* 0x000d700f01007387 */ /* 0x0009e80000100800 */
[----:B------:R-:W-:Y:S04]  /*10cf0*/  STL [R1+0x14a8], R4 ;  /* 0x0014a80401007387 */ /* 0x000fe80000100800 */
[----:B------:R0:W-:Y:S04]  /*10d00*/  STL [R1+0xd6c], R19 ;  /* 0x000d6c1301007387 */ /* 0x0001e80000100800 */
[----:B------:R-:W3:Y:S01]  /*10d10*/  LDL.LU R55, [R1+0x1508] ;  /* 0x0015080001377983 */ /* 0x000ee20000300800 */
[----:B------:R-:W-:Y:S01]  /*10d20*/  ISETP.GT.U32.AND P3, PT, R3, R28, PT ;  /* 0x0000001c0300720c */ /* 0x000fe20003f64070 */
[----:B------:R-:W-:Y:S01]  /*10d30*/  IMAD R17, R17, UR8, RZ ;  /* 0x0000000811117c24 */ /* 0x000fe2000f8e02ff */
[C---:B------:R-:W-:Y:S01]  /*10d40*/  SEL R20, R90.reuse, R7, !P5 ;  /* 0x000000075a147207 */ /* 0x040fe20006800000 */
[----:B------:R-:W2:Y:S01]  /*10d50*/  LDCU UR8, c[0x0][0x3b0] ;  /* 0x00007600ff0877ac */ /* 0x000ea20008000800 */
[----:B----4-:R-:W-:-:S09]  /*10d60*/  SEL R15, R90, R5, !P5 ;  /* 0x000000055a0f7207 */ /* 0x010fd20006800000 */
[----:B------:R-:W-:Y:S01]  /*10d70*/  @!P3 IMAD.IADD R28, R28, 0x1, -R3 ;  /* 0x000000011c1cb824 */ /* 0x000fe200078e0a03 */
[----:B0-----:R-:W-:-:S04]  /*10d80*/  LEA R19, P3, R17, R91, 0x1 ;  /* 0x0000005b11137211 */ /* 0x001fc800078608ff */
[----:B-1----:R-:W-:Y:S02]  /*10d90*/  LEA.HI.X.SX32 R32, R17, R92, 0x1, P3 ;  /* 0x0000005c11207211 */ /* 0x002fe400018f0eff */
[----:B------:R-:W-:Y:S01]  /*10da0*/  SEL R17, R90, R22, !P5 ;  /* 0x000000165a117207 */ /* 0x000fe20006800000 */
[----:B------:R-:W-:Y:S01]  /*10db0*/  IMAD R20, R20, UR9, RZ ;  /* 0x0000000914147c24 */ /* 0x000fe2000f8e02ff */
[----:B------:R-:W-:Y:S01]  /*10dc0*/  PRMT R30, RZ, 0x7610, R30 ;  /* 0x00007610ff1e7816 */ /* 0x000fe2000000001e */
[----:B------:R-:W-:Y:S01]  /*10dd0*/  @P0 IMAD.MOV.U32 R33, RZ, RZ, R32 ;  /* 0x000000ffff210224 */ /* 0x000fe200078e0020 */
[----:B------:R-:W-:Y:S01]  /*10de0*/  PRMT R52, RZ, 0x7610, R52 ;  /* 0x00007610ff347816 */ /* 0x000fe20000000034 */
[----:B------:R-:W-:Y:S01]  /*10df0*/  IMAD R15, R15, UR10, RZ ;  /* 0x0000000a0f0f7c24 */ /* 0x000fe2000f8e02ff */
[C---:B------:R-:W-:Y:S01]  /*10e00*/  LEA R34, P3, R20.reuse, R91, 0x1 ;  /* 0x0000005b14227211 */ /* 0x040fe200078608ff */
[----:B--2---:R0:W-:Y:S03]  /*10e10*/  STL [R1+0x13c8], R21 ;  /* 0x0013c81501007387 */ /* 0x0041e60000100800 */
[----:B------:R-:W-:-:S02]  /*10e20*/  LEA.HI.X.SX32 R35, R20, R92, 0x1, P3 ;  /* 0x0000005c14237211 */ /* 0x000fc400018f0eff */
[----:B---3--:R-:W-:Y:S01]  /*10e30*/  PRMT R55, RZ, 0x7610, R55 ;  /* 0x00007610ff377816 */ /* 0x008fe20000000037 */
[----:B------:R-:W-:Y:S01]  /*10e40*/  STL [R1+0x13cc], R38 ;  /* 0x0013cc2601007387 */ /* 0x000fe20000100800 */
[----:B------:R-:W-:Y:S01]  /*10e50*/  IMAD R17, R17, UR11, RZ ;  /* 0x0000000b11117c24 */ /* 0x000fe2000f8e02ff */
[----:B0-----:R-:W-:Y:S01]  /*10e60*/  PRMT R21, RZ, 0x7610, R21 ;  /* 0x00007610ff157816 */ /* 0x001fe20000000015 */
[----:B------:R-:W0:Y:S01]  /*10e70*/  LDCU UR9, c[0x0][0x3b0] ;  /* 0x00007600ff0977ac */ /* 0x000e220008000800 */
[----:B------:R-:W-:Y:S01]  /*10e80*/  STL [R1+0x14b0], R38 ;  /* 0x0014b02601007387 */ /* 0x000fe20000100800 */
[----:B------:R-:W-:Y:S02]  /*10e90*/  SEL R20, R90, R56, !P5 ;  /* 0x000000385a147207 */ /* 0x000fe40006800000 */
[----:B------:R-:W-:Y:S01]  /*10ea0*/  PRMT R79, RZ, 0x7610, R79 ;  /* 0x00007610ff4f7816 */ /* 0x000fe2000000004f */
[----:B------:R-:W2:Y:S01]  /*10eb0*/  LDL.LU R7, [R1+0x1504] ;  /* 0x0015040001077983 */ /* 0x000ea20000300800 */
[----:B------:R-:W1:Y:S03]  /*10ec0*/  LDCU UR10, c[0x0][0x3b0] ;  /* 0x00007600ff0a77ac */ /* 0x000e660008000800 */
[----:B------:R-:W3:Y:S01]  /*10ed0*/  LDL.LU R5, [R1+0x1500] ;  /* 0x0015000001057983 */ /* 0x000ee20000300800 */
[----:B------:R-:W4:Y:S03]  /*10ee0*/  LDCU UR11, c[0x0][0x3b0] ;  /* 0x00007600ff0b77ac */ /* 0x000f260008000800 */
[----:B------:R-:W-:Y:S04]  /*10ef0*/  STL [R1+0xd78], R19 ;  /* 0x000d781301007387 */ /* 0x000fe80000100800 */
[----:B------:R-:W2:Y:S04]  /*10f00*/  LDL.LU R22, [R1+0x14fc] ;  /* 0x0014fc0001167983 */ /* 0x000ea80000300800 */
[----:B------:R0:W-:Y:S04]  /*10f10*/  STL [R1+0xd74], R32 ;  /* 0x000d742001007387 */ /* 0x0001e80000100800 */
[----:B------:R-:W2:Y:S01]  /*10f20*/  @P0 LDG.E.U16 R30, desc[UR20][R34.64] ;  /* 0x00000014221e0981 */ /* 0x000ea2000c1e1500 */
[----:B0-----:R-:W-:-:S05]  /*10f30*/  @P0 IMAD.MOV.U32 R32, RZ, RZ, R19 ;  /* 0x000000ffff200224 */ /* 0x001fca00078e0013 */
[----:B------:R0:W2:Y:S02]  /*10f40*/  @P0 LDG.E.U16 R55, desc[UR20][R32.64] ;  /* 0x0000001420370981 */ /* 0x0000a4000c1e1500 */
[----:B0-----:R-:W-:-:S04]  /*10f50*/  LEA R32, P3, R15, R91, 0x1 ;  /* 0x0000005b0f207211 */ /* 0x001fc800078608ff */
[----:B------:R-:W-:-:S05]  /*10f60*/  LEA.HI.X.SX32 R33, R15, R92, 0x1, P3 ;  /* 0x0000005c0f217211 */ /* 0x000fca00018f0eff */
[----:B------:R-:W4:Y:S01]  /*10f70*/  @P0 LDG.E.U16 R21, desc[UR20][R32.64] ;  /* 0x0000001420150981 */ /* 0x000f22000c1e1500 */
[----:B------:R-:W-:Y:S02]  /*10f80*/  SEL R19, R90, R39, !P5 ;  /* 0x000000275a137207 */ /* 0x000fe40006800000 */
[----:B------:R-:W-:-:S03]  /*10f90*/  LEA R15, P3, R17, R91, 0x1 ;  /* 0x0000005b110f7211 */ /* 0x000fc600078608ff */
[----:B------:R-:W-:Y:S01]  /*10fa0*/  IMAD R19, R19, UR8, RZ ;  /* 0x0000000813137c24 */ /* 0x000fe2000f8e02ff */
[----:B------:R-:W0:Y:S01]  /*10fb0*/  LDCU UR8, c[0x0][0x3b0] ;  /* 0x00007600ff0877ac */ /* 0x000e220008000800 */
[----:B------:R-:W-:Y:S02]  /*10fc0*/  IMAD R20, R20, UR12, RZ ;  /* 0x0000000c14147c24 */ /* 0x000fe4000f8e02ff */
[----:B-1----:R-:W-:Y:S01]  /*10fd0*/  IMAD R10, R10, UR10, RZ ;  /* 0x0000000a0a0a7c24 */ /* 0x002fe2000f8e02ff */
[----:B------:R-:W-:Y:S02]  /*10fe0*/  PRMT R16, RZ, 0x7610, R16 ;  /* 0x00007610ff107816 */ /* 0x000fe40000000010 */
[----:B------:R-:W-:Y:S02]  /*10ff0*/  SEL R12, R90, R12, !P5 ;  /* 0x0000000c5a0c7207 */ /* 0x000fe40006800000 */
[----:B------:R-:W-:Y:S01]  /*11000*/  PRMT R4, RZ, 0x7610, R4 ;  /* 0x00007610ff047816 */ /* 0x000fe20000000004 */
[----:B------:R-:W-:-:S02]  /*11010*/  IMAD.MOV.U32 R62, RZ, RZ, R28 ;  /* 0x000000ffff3e7224 */ /* 0x000fc400078e001c */
[----:B------:R-:W-:Y:S01]  /*11020*/  IMAD.MOV.U32 R84, RZ, RZ, R48 ;  /* 0x000000ffff547224 */ /* 0x000fe200078e0030 */
[----:B------:R-:W-:Y:S02]  /*11030*/  PRMT R18, RZ, 0x7610, R18 ;  /* 0x00007610ff127816 */ /* 0x000fe40000000012 */
[----:B---3--:R-:W-:Y:S01]  /*11040*/  PRMT R5, RZ, 0x7610, R5 ;  /* 0x00007610ff057816 */ /* 0x008fe20000000005 */
[----:B--2---:R-:W-:Y:S01]  /*11050*/  STL [R1+0x13d4], R55 ;  /* 0x0013d43701007387 */ /* 0x004fe20000100800 */
[----:B------:R-:W-:Y:S01]  /*11060*/  PRMT R22, RZ, 0x7610, R22 ;  /* 0x00007610ff167816 */ /* 0x000fe20000000016 */
[----:B------:R-:W-:Y:S01]  /*11070*/  IMAD.MOV.U32 R75, RZ, RZ, R59 ;  /* 0x000000ffff4b7224 */ /* 0x000fe200078e003b */
[----:B------:R-:W-:Y:S01]  /*11080*/  PRMT R65, RZ, 0x7610, R65 ;  /* 0x00007610ff417816 */ /* 0x000fe20000000041 */
[----:B------:R-:W-:Y:S01]  /*11090*/  STL [R1+0xd80], R34 ;  /* 0x000d802201007387 */ /* 0x000fe20000100800 */
[----:B------:R-:W-:Y:S01]  /*110a0*/  IMAD.MOV.U32 R74, RZ, RZ, R13 ;  /* 0x000000ffff4a7224 */ /* 0x000fe200078e000d */
[C---:B------:R-:W-:Y:S01]  /*110b0*/  SEL R57, R90.reuse, R57, !P5 ;  /* 0x000000395a397207 */ /* 0x040fe20006800000 */
[----:B------:R-:W-:Y:S01]  /*110c0*/  IMAD.MOV.U32 R77, RZ, RZ, R14 ;  /* 0x000000ffff4d7224 */ /* 0x000fe200078e000e */
[----:B------:R-:W2:Y:S01]  /*110d0*/  LDL.LU R39, [R1+0x14f8] ;  /* 0x0014f80001277983 */ /* 0x000ea20000300800 */
[----:B------:R-:W-:Y:S01]  /*110e0*/  IMAD.MOV.U32 R83, RZ, RZ, R46 ;  /* 0x000000ffff537224 */ /* 0x000fe200078e002e */
[----:B------:R-:W-:Y:S01]  /*110f0*/  SEL R9, R90, R9, !P5 ;  /* 0x000000095a097207 */ /* 0x000fe20006800000 */
[----:B------:R-:W-:Y:S01]  /*11100*/  IMAD.MOV.U32 R82, RZ, RZ, R76 ;  /* 0x000000ffff527224 */ /* 0x000fe200078e004c */
[----:B------:R-:W3:Y:S01]  /*11110*/  LDL.LU R56, [R1+0x14f4] ;  /* 0x0014f40001387983 */ /* 0x000ee20000300800 */
[----:B------:R-:W-:Y:S01]  /*11120*/  VIADD R64, R0, 0x7c ;  /* 0x0000007c00407836 */ /* 0x000fe20000000000 */
[----:B------:R-:W-:Y:S01]  /*11130*/  SEL R43, R90, R43, !P5 ;  /* 0x0000002b5a2b7207 */ /* 0x000fe20006800000 */
[----:B------:R-:W-:Y:S01]  /*11140*/  VIADD R54, R0, 0x7d ;  /* 0x0000007d00367836 */ /* 0x000fe20000000000 */
[----:B------:R-:W-:Y:S01]  /*11150*/  STL [R1+0xd7c], R35 ;  /* 0x000d7c2301007387 */ /* 0x000fe20000100800 */
[----:B------:R-:W1:Y:S03]  /*11160*/  LDCU UR10, c[0x0][0x3b0] ;  /* 0x00007600ff0a77ac */ /* 0x000e660008000800 */
[----:B------:R-:W-:Y:S01]  /*11170*/  STL [R1+0xd88], R32 ;  /* 0x000d882001007387 */ /* 0x000fe20000100800 */
[----:B------:R-:W0:Y:S03]  /*11180*/  LDCU UR12, c[0x0][0x3b0] ;  /* 0x00007600ff0c77ac */ /* 0x000e260008000800 */
[----:B------:R-:W-:Y:S04]  /*11190*/  STL [R1+0xd84], R33 ;  /* 0x000d842101007387 */ /* 0x000fe80000100800 */
[----:B------:R-:W-:Y:S04]  /*111a0*/  STL [R1+0xd90], R15 ;  /* 0x000d900f01007387 */ /* 0x000fe80000100800 */
[----:B------:R0:W-:Y:S02]  /*111b0*/  STL [R1+0x7cc], R30 ;  /* 0x0007cc1e01007387 */ /* 0x0001e40000100800 */
[----:B0-----:R-:W-:-:S02]  /*111c0*/  LEA.HI.X.SX32 R30, R17, R92, 0x1, P3 ;  /* 0x0000005c111e7211 */ /* 0x001fc400018f0eff */
[----:B------:R-:W-:-:S03]  /*111d0*/  LEA R17, P3, R19, R91, 0x1 ;  /* 0x0000005b13117211 */ /* 0x000fc600078608ff */
[----:B------:R-:W-:Y:S04]  /*111e0*/  STL [R1+0xd8c], R30 ;  /* 0x000d8c1e01007387 */ /* 0x000fe80000100800 */
[----:B------:R-:W-:Y:S04]  /*111f0*/  STL [R1+0xd98], R17 ;  /* 0x000d981101007387 */ /* 0x000fe80000100800 */
[----:B----4-:R0:W-:Y:S01]  /*11200*/  STL [R1+0x7d8], R21 ;  /* 0x0007d81501007387 */ /* 0x0101e20000100800 */
[----:B------:R-:W-:Y:S02]  /*11210*/  @P0 IMAD.MOV.U32 R32, RZ, RZ, R15 ;  /* 0x000000ffff200224 */ /* 0x000fe400078e000f */
[----:B------:R-:W-:-:S05]  /*11220*/  @P0 IMAD.MOV.U32 R33, RZ, RZ, R30 ;  /* 0x000000ffff210224 */ /* 0x000fca00078e001e */
[----:B------:R4:W2:Y:S01]  /*11230*/  @P0 LDG.E.U16 R52, desc[UR20][R32.64] ;  /* 0x0000001420340981 */ /* 0x0008a2000c1e1500 */
[----:B0-----:R-:W-:Y:S02]  /*11240*/  LEA.HI.X.SX32 R21, R19, R92, 0x1, P3 ;  /* 0x0000005c13157211 */ /* 0x001fe400018f0eff */
[----:B------:R-:W-:-:S04]  /*11250*/  LEA R19, P3, R20, R91, 0x1 ;  /* 0x0000005b14137211 */ /* 0x000fc800078608ff */
[----:B------:R-:W-:Y:S01]  /*11260*/  LEA.HI.X.SX32 R20, R20, R92, 0x1, P3 ;  /* 0x0000005c14147211 */ /* 0x000fe200018f0eff */
[----:B------:R0:W-:Y:S01]  /*11270*/  STL [R1+0xd94], R21 ;  /* 0x000d941501007387 */ /* 0x0001e20000100800 */
[----:B----4-:R-:W-:Y:S02]  /*11280*/  @P0 IMAD.MOV.U32 R33, RZ, RZ, R21 ;  /* 0x000000ffff210224 */ /* 0x010fe400078e0015 */
[----:B------:R-:W-:Y:S01]  /*11290*/  @P0 IMAD.MOV.U32 R32, RZ, RZ, R17 ;  /* 0x000000ffff200224 */ /* 0x000fe200078e0011 */
[----:B------:R-:W-:Y:S04]  /*112a0*/  STL [R1+0xda0], R19 ;  /* 0x000da01301007387 */ /* 0x000fe80000100800 */
[----:B------:R4:W-:Y:S01]  /*112b0*/  STL [R1+0xd9c], R20 ;  /* 0x000d9c1401007387 */ /* 0x0009e20000100800 */
[----:B0-----:R-:W-:-:S03]  /*112c0*/  @P0 IMAD.MOV.U32 R21, RZ, RZ, R20 ;  /* 0x000000ffff150224 */ /* 0x001fc600078e0014 */
[----:B------:R-:W3:Y:S01]  /*112d0*/  @P0 LDG.E.U16 R79, desc[UR20][R32.64] ;  /* 0x00000014204f0981 */ /* 0x000ee2000c1e1500 */
[----:B----4-:R-:W-:-:S05]  /*112e0*/  @P0 IMAD.MOV.U32 R20, RZ, RZ, R19 ;  /* 0x000000ffff140224 */ /* 0x010fca00078e0013 */
[----:B------:R0:W4:Y:S01]  /*112f0*/  @P0 LDG.E.U16 R5, desc[UR20][R20.64] ;  /* 0x0000001414050981 */ /* 0x000122000c1e1500 */
[----:B------:R-:W-:Y:S02]  /*11300*/  ISETP.GT.U32.AND P3, PT, R3, R11, PT ;  /* 0x0000000b0300720c */ /* 0x000fe40003f64070 */
[----:B------:R-:W-:-:S05]  /*11310*/  SEL R15, R90, R58, !P5 ;  /* 0x0000003a5a0f7207 */ /* 0x000fca0006800000 */
[----:B------:R-:W-:Y:S01]  /*11320*/  IMAD R15, R15, UR8, RZ ;  /* 0x000000080f0f7c24 */ /* 0x000fe2000f8e02ff */
[----:B------:R-:W-:Y:S01]  /*11330*/  SEL R17, R90, R45, !P5 ;  /* 0x0000002d5a117207 */ /* 0x000fe20006800000 */
[----:B------:R-:W1:Y:S04]  /*11340*/  LDCU UR8, c[0x0][0x3b0] ;  /* 0x00007600ff0877ac */ /* 0x000e680008000800 */
[----:B------:R-:W-:Y:S02]  /*11350*/  @!P3 IADD3 R11, PT, PT, R11, -R3, RZ ;  /* 0x800000030b0bb210 */ /* 0x000fe40007ffe0ff */
[----:B------:R-:W-:-:S04]  /*11360*/  LEA R19, P3, R15, R91, 0x1 ;  /* 0x0000005b0f137211 */ /* 0x000fc800078608ff */
[----:B0-----:R-:W-:-:S05]  /*11370*/  LEA.HI.X.SX32 R20, R15, R92, 0x1, P3 ;  /* 0x0000005c0f147211 */ /* 0x001fca00018f0eff */
[----:B------:R-:W-:Y:S01]  /*11380*/  @P0 IMAD.MOV.U32 R21, RZ, RZ, R20 ;  /* 0x000000ffff150224 */ /* 0x000fe200078e0014 */
[----:B--2---:R-:W-:Y:S04]  /*11390*/  STL [R1+0x13d8], R52 ;  /* 0x0013d83401007387 */ /* 0x004fe80000100800 */
[----:B------:R-:W-:Y:S04]  /*113a0*/  STL [R1+0x14b4], R52 ;  /* 0x0014b43401007387 */ /* 0x000fe80000100800 */
[----:B---3--:R-:W-:Y:S04]  /*113b0*/  STL [R1+0x13e0], R79 ;  /* 0x0013e04f01007387 */ /* 0x008fe80000100800 */
[----:B----4-:R-:W-:Y:S04]  /*113c0*/  STL [R1+0x13e4], R5 ;  /* 0x0013e40501007387 */ /* 0x010fe80000100800 */
[----:B------:R-:W-:Y:S04]  /*113d0*/  STL [R1+0x14b8], R5 ;  /* 0x0014b80501007387 */ /* 0x000fe80000100800 */
[----:B------:R-:W-:Y:S04]  /*113e0*/  STL [R1+0xda8], R19 ;  /* 0x000da81301007387 */ /* 0x000fe80000100800 */
[----:B------:R0:W-:Y:S02]  /*113f0*/  STL [R1+0xda4], R20 ;  /* 0x000da41401007387 */ /* 0x0001e40000100800 */
[----:B0-----:R-:W-:-:S05]  /*11400*/  @P0 IMAD.MOV.U32 R20, RZ, RZ, R19 ;  /* 0x000000ffff140224 */ /* 0x001fca00078e0013 */
[----:B------:R0:W2:Y:S01]  /*11410*/  @P0 LDG.E.U16 R22, desc[UR20][R20.64] ;  /* 0x0000001414160981 */ /* 0x0000a2000c1e1500 */
[----:B------:R-:W-:Y:S01]  /*11420*/  IMAD R17, R17, UR9, RZ ;  /* 0x0000000911117c24 */ /* 0x000fe2000f8e02ff */
[----:B------:R-:W-:Y:S02]  /*11430*/  SEL R5, R90, R44, !P5 ;  /* 0x0000002c5a057207 */ /* 0x000fe40006800000 */
[----:B------:R-:W-:Y:S02]  /*11440*/  PRMT R39, RZ, 0x7610, R39 ;  /* 0x00007610ff277816 */ /* 0x000fe40000000027 */
[----:B------:R-:W-:Y:S01]  /*11450*/  PRMT R56, RZ, 0x7610, R56 ;  /* 0x00007610ff387816 */ /* 0x000fe20000000038 */
[----:B-1----:R-:W-:Y:S01]  /*11460*/  IMAD R12, R12, UR8, RZ ;  /* 0x000000080c0c7c24 */ /* 0x002fe2000f8e02ff */
[-C--:B------:R-:W-:Y:S01]  /*11470*/  LEA R15, P3, R17, R91.reuse, 0x1 ;  /* 0x0000005b110f7211 */ /* 0x080fe200078608ff */
[----:B------:R-:W-:Y:S02]  /*11480*/  IMAD R19, R5, UR11, RZ ;  /* 0x0000000b05137c24 */ /* 0x000fe4000f8e02ff */
[----:B------:R-:W-:Y:S01]  /*11490*/  @!P2 IMAD.MOV R62, RZ, RZ, -R62 ;  /* 0x000000ffff3ea224 */ /* 0x000fe200078e0a3e */
[----:B------:R-:W-:Y:S01]  /*114a0*/  LEA.HI.X.SX32 R17, R17, R92, 0x1, P3 ;  /* 0x0000005c11117211 */ /* 0x000fe200018f0eff */
[----:B0-----:R-:W-:Y:S01]  /*114b0*/  @P0 IMAD.MOV.U32 R20, RZ, RZ, R15 ;  /* 0x000000ffff140224 */ /* 0x001fe200078e000f */
[----:B------:R-:W-:Y:S01]  /*114c0*/  LEA R5, P3, R10, R91, 0x1 ;  /* 0x0000005b0a057211 */ /* 0x000fe200078608ff */
[----:B------:R-:W-:Y:S01]  /*114d0*/  STL [R1+0xdb0], R15 ;  /* 0x000db00f01007387 */ /* 0x000fe20000100800 */
[----:B------:R-:W-:-:S02]  /*114e0*/  VIADD R33, R0, 0x63 ;  /* 0x0000006300217836 */ /* 0x000fc40000000000 */
[----:B------:R-:W-:Y:S01]  /*114f0*/  VIADD R13, R0, 0x64 ;  /* 0x00000064000d7836 */ /* 0x000fe20000000000 */
[----:B------:R-:W-:Y:S01]  /*11500*/  MOV R76, R29 ;  /* 0x0000001d004c7202 */ /* 0x000fe20000000f00 */
[----:B------:R-:W-:Y:S01]  /*11510*/  @P0 IMAD.MOV.U32 R21, RZ, RZ, R17 ;  /* 0x000000ffff150224 */ /* 0x000fe200078e0011 */
[----:B------:R-:W-:Y:S01]  /*11520*/  LEA.HI.X.SX32 R10, R10, R92, 0x1, P3 ;  /* 0x0000005c0a0a7211 */ /* 0x000fe200018f0eff */
[----:B------:R-:W-:Y:S01]  /*11530*/  IMAD.MOV.U32 R85, RZ, RZ, R83 ;  /* 0x000000ffff557224 */ /* 0x000fe200078e0053 */
[----:B------:R-:W0:Y:S02]  /*11540*/  LDCU UR8, c[0x0][0x3b0] ;  /* 0x00007600ff0877ac */ /* 0x000e240008000800 */
[----:B------:R1:W3:Y:S01]  /*11550*/  @P0 LDG.E.U16 R39, desc[UR20][R20.64] ;  /* 0x0000001414270981 */ /* 0x0002e2000c1e1500 */
[----:B------:R-:W-:Y:S01]  /*11560*/  VIADD R52, R0, 0x75 ;  /* 0x0000007500347836 */ /* 0x000fe20000000000 */
[----:B------:R-:W4:Y:S01]  /*11570*/  LDCU UR9, c[0x0][0x3b0] ;  /* 0x00007600ff0977ac */ /* 0x000f220008000800 */
[----:B------:R-:W0:Y:S01]  /*11580*/  LDCU UR11, c[0x0][0x3b0] ;  /* 0x00007600ff0b77ac */ /* 0x000e220008000800 */
[----:B-1----:R-:W-:-:S02]  /*11590*/  @P0 IMAD.MOV.U32 R20, RZ, RZ, R5 ;  /* 0x000000ffff140224 */ /* 0x002fc400078e0005 */
[----:B------:R-:W-:-:S05]  /*115a0*/  @P0 IMAD.MOV.U32 R21, RZ, RZ, R10 ;  /* 0x000000ffff150224 */ /* 0x000fca00078e000a */
[----:B------:R1:W4:Y:S04]  /*115b0*/  @P0 LDG.E.U16 R56, desc[UR20][R20.64] ;  /* 0x0000001414380981 */ /* 0x000328000c1e1500 */
[----:B--2---:R-:W-:Y:S04]  /*115c0*/  STL [R1+0x13ec], R22 ;  /* 0x0013ec1601007387 */ /* 0x004fe80000100800 */
[----:B------:R2:W-:Y:S02]  /*115d0*/  STL [R1+0xdac], R17 ;  /* 0x000dac1101007387 */ /* 0x0005e40000100800 */
[----:B--2---:R-:W-:-:S04]  /*115e0*/  LEA R17, P3, R19, R91, 0x1 ;  /* 0x0000005b13117211 */ /* 0x004fc800078608ff */
[----:B------:R-:W-:Y:S01]  /*115f0*/  LEA.HI.X.SX32 R19, R19, R92, 0x1, P3 ;  /* 0x0000005c13137211 */ /* 0x000fe200018f0eff */
[----:B-1----:R-:W-:-:S04]  /*11600*/  @P0 IMAD.MOV.U32 R20, RZ, RZ, R17 ;  /* 0x000000ffff140224 */ /* 0x002fc800078e0011 */
[----:B------:R-:W-:-:S05]  /*11610*/  @P0 IMAD.MOV.U32 R21, RZ, RZ, R19 ;  /* 0x000000ffff150224 */ /* 0x000fca00078e0013 */
[----:B------:R-:W2:Y:S04]  /*11620*/  @P0 LDG.E.U16 R16, desc[UR20][R20.64] ;  /* 0x0000001414100981 */ /* 0x000ea8000c1e1500 */
[----:B---3--:R-:W-:Y:S04]  /*11630*/  STL [R1+0x13f0], R39 ;  /* 0x0013f02701007387 */ /* 0x008fe80000100800 */
[----:B------:R-:W-:Y:S04]  /*11640*/  STL [R1+0xdb8], R5 ;  /* 0x000db80501007387 */ /* 0x000fe80000100800 */
[----:B------:R-:W-:Y:S04]  /*11650*/  STL [R1+0x14c0], R39 ;  /* 0x0014c02701007387 */ /* 0x000fe80000100800 */
[----:B------:R1:W-:Y:S04]  /*11660*/  STL [R1+0xdb4], R10 ;  /* 0x000db40a01007387 */ /* 0x0003e80000100800 */
[----:B------:R3:W-:Y:S01]  /*11670*/  STL [R1+0xdc0], R17 ;  /* 0x000dc01101007387 */ /* 0x0007e20000100800 */
[----:B-1----:R-:W-:-:S03]  /*11680*/  LEA R10, P3, R12, R91, 0x1 ;  /* 0x0000005b0c0a7211 */ /* 0x002fc600078608ff */
[----:B----4-:R-:W-:Y:S01]  /*11690*/  STL [R1+0x13f8], R56 ;  /* 0x0013f83801007387 */ /* 0x010fe20000100800 */
[----:B------:R-:W-:-:S03]  /*116a0*/  LEA.HI.X.SX32 R12, R12, R92, 0x1, P3 ;  /* 0x0000005c0c0c7211 */ /* 0x000fc600018f0eff */
[----:B------:R-:W-:Y:S04]  /*116b0*/  STL [R1+0xdbc], R19 ;  /* 0x000dbc1301007387 */ /* 0x000fe80000100800 */
[----:B------:R-:W-:Y:S01]  /*116c0*/  STL [R1+0xdc8], R10 ;  /* 0x000dc80a01007387 */ /* 0x000fe20000100800 */
[----:B---3--:R-:W-:-:S03]  /*116d0*/  @P0 IMAD.MOV.U32 R17, RZ, RZ, R12 ;  /* 0x000000ffff110224 */ /* 0x008fc600078e000c */
[----:B------:R-:W-:Y:S04]  /*116e0*/  STL [R1+0xdc4], R12 ;  /* 0x000dc40c01007387 */ /* 0x000fe80000100800 */
[----:B--2---:R1:W-:Y:S02]  /*116f0*/  STL [R1+0x7c8], R16 ;  /* 0x0007c81001007387 */ /* 0x0043e40000100800 */
[----:B-1----:R-:W-:-:S05]  /*11700*/  @P0 IMAD.MOV.U32 R16, RZ, RZ, R10 ;  /* 0x000000ffff100224 */ /* 0x002fca00078e000a */
[----:B------:R-:W2:Y:S01]  /*11710*/  @P0 LDG.E.U16 R4, desc[UR20][R16.64] ;  /* 0x0000001410040981 */ /* 0x000ea2000c1e1500 */
[C---:B------:R-:W-:Y:S01]  /*11720*/  VIADD R15, R0.reuse, 0x4f ;  /* 0x0000004f000f7836 */ /* 0x040fe20000000000 */
[C---:B------:R-:W-:Y:S02]  /*11730*/  ISETP.GT.U32.AND P3, PT, R3.reuse, R11, PT ;  /* 0x0000000b0300720c */ /* 0x040fe40003f64070 */
[----:B------:R-:W-:Y:S02]  /*11740*/  ISETP.GT.U32.AND P2, PT, R3, R27, PT ;  /* 0x0000001b0300720c */ /* 0x000fe40003f44070 */
[----:B------:R-:W-:Y:S01]  /*11750*/  IABS R5, R15 ;  /* 0x0000000f00057213 */ /* 0x000fe20000000000 */
[----:B------:R-:W-:-:S08]  /*11760*/  VIADD R12, R0, 0x50 ;  /* 0x00000050000c7836 */ /* 0x000fd00000000000 */
[----:B------:R-:W-:Y:S01]  /*11770*/  @!P3 IMAD.IADD R11, R11, 0x1, -R3 ;  /* 0x000000010b0bb824 */ /* 0x000fe200078e0a03 */
[----:B------:R-:W-:Y:S02]  /*11780*/  ISETP.GE.AND P3, PT, R15, RZ, PT ;  /* 0x000000ff0f00720c */ /* 0x000fe40003f66270 */
[----:B------:R-:W-:Y:S01]  /*11790*/  IABS R10, R12 ;  /* 0x0000000c000a7213 */ /* 0x000fe20000000000 */
[----:B------:R-:W-:Y:S02]  /*117a0*/  IMAD.MOV.U32 R37, RZ, RZ, R11 ;  /* 0x000000ffff257224 */ /* 0x000fe400078e000b */
[----:B------:R-:W-:Y:S02]  /*117b0*/  @!P2 IMAD.IADD R27, R27, 0x1, -R3 ;  /* 0x000000011b1ba824 */ /* 0x000fe400078e0a03 */
[----:B------:R-:W-:-:S03]  /*117c0*/  @!P6 IMAD.MOV R37, RZ, RZ, -R37 ;  /* 0x000000ffff25e224 */ /* 0x000fc600078e0a25 */
[----:B------:R-:W-:-:S13]  /*117d0*/  ISETP.GT.U32.AND P2, PT, R3, R27, PT ;  /* 0x0000001b0300720c */ /* 0x000fda0003f44070 */
[----:B------:R-:W-:-:S04]  /*117e0*/  @!P2 IMAD.IADD R27, R27, 0x1, -R3 ;  /* 0x000000011b1ba824 */ /* 0x000fc800078e0a03 */
[----:B------:R-:W-:-:S04]  /*117f0*/  IMAD.MOV.U32 R35, RZ, RZ, R27 ;  /* 0x000000ffff237224 */ /* 0x000fc800078e001b */
[----:B------:R-:W-:Y:S01]  /*11800*/  @!P4 IMAD.MOV R35, RZ, RZ, -R35 ;  /* 0x000000ffff23c224 */ /* 0x000fe200078e0a23 */
[----:B------:R-:W-:Y:S01]  /*11810*/  ISETP.GE.AND P4, PT, R12, RZ, PT ;  /* 0x000000ff0c00720c */ /* 0x000fe20003f86270 */
[----:B------:R-:W-:Y:S01]  /*11820*/  VIADD R12, R0, 0x52 ;  /* 0x00000052000c7836 */ /* 0x000fe20000000000 */
[----:B--2---:R1:W-:Y:S02]  /*11830*/  STL [R1+0x7d0], R4 ;  /* 0x0007d00401007387 */ /* 0x0043e40000100800 */
[----:B-1----:R-:W-:-:S04]  /*11840*/  IMAD.HI.U32 R4, R2, R5, RZ ;  /* 0x0000000502047227 */ /* 0x002fc800078e00ff */
[----:B------:R-:W-:-:S04]  /*11850*/  IMAD.MOV R4, RZ, RZ, -R4 ;  /* 0x000000ffff047224 */ /* 0x000fc800078e0a04 */
[----:B------:R-:W-:Y:S02]  /*11860*/  IMAD R15, R3, R4, R5 ;  /* 0x00000004030f7224 */ /* 0x000fe400078e0205 */
[----:B------:R-:W-:-:S03]  /*11870*/  IMAD.HI.U32 R4, R2, R10, RZ ;  /* 0x0000000a02047227 */ /* 0x000fc600078e00ff */
[C---:B------:R-:W-:Y:S01]  /*11880*/  ISETP.GT.U32.AND P6, PT, R3.reuse, R15, PT ;  /* 0x0000000f0300720c */ /* 0x040fe20003fc4070 */
[----:B------:R-:W-:Y:S02]  /*11890*/  IMAD.MOV R5, RZ, RZ, -R4 ;  /* 0x000000ffff057224 */ /* 0x000fe400078e0a04 */
[----:B------:R-:W-:Y:S02]  /*118a0*/  VIADD R4, R0, 0x51 ;  /* 0x0000005100047836 */ /* 0x000fe40000000000 */
[----:B------:R-:W-:-:S03]  /*118b0*/  IMAD R11, R3, R5, R10 ;  /* 0x00000005030b7224 */ /* 0x000fc600078e020a */
[----:B------:R-:W-:Y:S02]  /*118c0*/  IABS R5, R4 ;  /* 0x0000000400057213 */ /* 0x000fe40000000000 */
[----:B------:R-:W-:-:S03]  /*118d0*/  ISETP.GT.U32.AND P2, PT, R3, R11, PT ;  /* 0x0000000b0300720c */ /* 0x000fc60003f44070 */
[----:B------:R-:W-:Y:S02]  /*118e0*/  @!P6 IMAD.IADD R15, R15, 0x1, -R3 ;  /* 0x000000010f0fe824 */ /* 0x000fe400078e0a03 */
[----:B------:R-:W-:-:S03]  /*118f0*/  IMAD.MOV.U32 R10, RZ, RZ, R5 ;  /* 0x000000ffff0a7224 */ /* 0x000fc600078e0005 */
[----:B------:R-:W-:Y:S01]  /*11900*/  ISETP.GT.U32.AND P6, PT, R3, R15, PT ;  /* 0x0000000f0300720c */ /* 0x000fe20003fc4070 */
[----:B------:R-:W-:-:S04]  /*11910*/  IMAD.HI.U32 R5, R2, R10, RZ ;  /* 0x0000000a02057227 */ /* 0x000fc800078e00ff */
[----:B------:R-:W-:Y:S02]  /*11920*/  IMAD.MOV R5, RZ, RZ, -R5 ;  /* 0x000000ffff057224 */ /* 0x000fe400078e0a05 */
[----:B------:R-:W-:Y:S02]  /*11930*/  @!P2 IMAD.IADD R11, R11, 0x1, -R3 ;  /* 0x000000010b0ba824 */ /* 0x000fe400078e0a03 */
[----:B------:R-:W-:-:S04]  /*11940*/  IMAD R10, R3, R5, R10 ;  /* 0x00000005030a7224 */ /* 0x000fc800078e020a */
[----:B------:R-:W-:Y:S01]  /*11950*/  @!P6 IMAD.IADD R15, R15, 0x1, -R3 ;  /* 0x000000010f0fe824 */ /* 0x000fe200078e0a03 */
[C---:B------:R-:W-:Y:S02]  /*11960*/  ISETP.GT.U32.AND P6, PT, R3.reuse, R10, PT ;  /* 0x0000000a0300720c */ /* 0x040fe40003fc4070 */
[----:B------:R-:W-:Y:S01]  /*11970*/  ISETP.GT.U32.AND P2, PT, R3, R11, PT ;  /* 0x0000000b0300720c */ /* 0x000fe20003f44070 */
[----:B------:R-:W-:Y:S01]  /*11980*/  IMAD.MOV.U32 R38, RZ, RZ, R15 ;  /* 0x000000ffff267224 */ /* 0x000fe200078e000f */
[----:B------:R-:W-:-:S03]  /*11990*/  IABS R5, R12 ;  /* 0x0000000c00057213 */ /* 0x000fc60000000000 */
[----:B------:R-:W-:Y:S01]  /*119a0*/  @!P3 IMAD.MOV R38, RZ, RZ, -R38 ;  /* 0x000000ffff26b224 */ /* 0x000fe200078e0a26 */
[----:B------:R-:W-:Y:S01]  /*119b0*/  ISETP.GE.AND P3, PT, R4, RZ, PT ;  /* 0x000000ff0400720c */ /* 0x000fe20003f66270 */
[----:B------:R-:W-:-:S04]  /*119c0*/  IMAD.HI.U32 R4, R2, R5, RZ ;  /* 0x0000000502047227 */ /* 0x000fc800078e00ff */
[--C-:B------:R-:W-:Y:S02]  /*119d0*/  @!P6 IMAD.IADD R10, R10, 0x1, -R3.reuse ;  /* 0x000000010a0ae824 */ /* 0x100fe400078e0a03 */
[----:B------:R-:W-:Y:S02]  /*119e0*/  @!P2 IMAD.IADD R11, R11, 0x1, -R3 ;  /* 0x000000010b0ba824 */ /* 0x000fe400078e0a03 */
[----:B------:R-:W-:Y:S01]  /*119f0*/  IMAD.MOV R4, RZ, RZ, -R4 ;  /* 0x000000ffff047224 */ /* 0x000fe200078e0a04 */
[C---:B------:R-:W-:Y:S02]  /*11a00*/  ISETP.GT.U32.AND P6, PT, R3.reuse, R10, PT ;  /* 0x0000000a0300720c */ /* 0x040fe40003fc4070 */
[----:B------:R-:W-:Y:S01]  /*11a10*/  MOV R56, R11 ;  /* 0x0000000b00387202 */ /* 0x000fe20000000f00 */
[----:B------:R-:W-:Y:S02]  /*11a20*/  IMAD R5, R3, R4, R5 ;  /* 0x0000000403057224 */ /* 0x000fe400078e0205 */
[----:B------:R-:W-:-:S02]  /*11a30*/  VIADD R4, R0, 0x53 ;  /* 0x0000005300047836 */ /* 0x000fc40000000000 */
[----:B------:R-:W-:Y:S01]  /*11a40*/  @!P4 IMAD.MOV R56, RZ, RZ, -R56 ;  /* 0x000000ffff38c224 */ /* 0x000fe200078e0a38 */
[----:B------:R-:W-:Y:S02]  /*11a50*/  ISETP.GT.U32.AND P4, PT, R3, R5, PT ;  /* 0x000000050300720c */ /* 0x000fe40003f84070 */
[----:B------:R-:W-:-:S03]  /*11a60*/  IABS R11, R4 ;  /* 0x00000004000b7213 */ /* 0x000fc60000000000 */
[----:B------:R-:W-:Y:S01]  /*11a70*/  @!P6 IMAD.IADD R10, R10, 0x1, -R3 ;  /* 0x000000010a0ae824 */ /* 0x000fe200078e0a03 */
[----:B------:R-:W-:Y:S01]  /*11a80*/  ISETP.GE.AND P6, PT, R4, RZ, PT ;  /* 0x000000ff0400720c */ /* 0x000fe20003fc6270 */
[----:B------:R-:W-:Y:S01]  /*11a90*/  IMAD.HI.U32 R4, R2, R11, RZ ;  /* 0x0000000b02047227 */ /* 0x000fe200078e00ff */
[----:B------:R-:W-:-:S03]  /*11aa0*/  ISETP.GE.AND P2, PT, R12, RZ, PT ;  /* 0x000000ff0c00720c */ /* 0x000fc60003f46270 */
[----:B------:R-:W-:Y:S02]  /*11ab0*/  IMAD.MOV R4, RZ, RZ, -R4 ;  /* 0x000000ffff047224 */ /* 0x000fe400078e0a04 */
[----:B------:R-:W-:Y:S02]  /*11ac0*/  @!P4 IMAD.IADD R5, R5, 0x1, -R3 ;  /* 0x000000010505c824 */ /* 0x000fe400078e0a03 */
[C---:B------:R-:W-:Y:S02]  /*11ad0*/  IMAD R12, R3.reuse, R4, R11 ;  /* 0x00000004030c7224 */ /* 0x040fe400078e020b */
[----:B------:R-:W-:Y:S01]  /*11ae0*/  IMAD.MOV.U32 R27, RZ, RZ, R10 ;  /* 0x000000ffff1b7224 */ /* 0x000fe200078e000a */
[----:B------:R-:W-:-:S03]  /*11af0*/  ISETP.GT.U32.AND P4, PT, R3, R5, PT ;  /* 0x000000050300720c */ /* 0x000fc60003f84070 */
[----:B------:R-:W-:Y:S01]  /*11b00*/  @!P3 IMAD.MOV R27, RZ, RZ, -R27 ;  /* 0x000000ffff1bb224 */ /* 0x000fe200078e0a1b */
[----:B------:R-:W-:Y:S01]  /*11b10*/  ISETP.GT.U32.AND P3, PT, R3, R12, PT ;  /* 0x0000000c0300720c */ /* 0x000fe20003f64070 */
[----:B------:R-:W-:-:S05]  /*11b20*/  VIADD R4, R0, 0x54 ;  /* 0x0000005400047836 */ /* 0x000fca0000000000 */
[----:B------:R-:W-:-:S03]  /*11b30*/  IABS R10, R4 ;  /* 0x00000004000a7213 */ /* 0x000fc60000000000 */
[----:B------:R-:W-:Y:S01]  /*11b40*/  @!P4 IMAD.IADD R5, R5, 0x1, -R3 ;  /* 0x000000010505c824 */ /* 0x000fe200078e0a03 */
[----:B------:R-:W-:Y:S01]  /*11b50*/  ISETP.GE.AND P4, PT, R4, RZ, PT ;  /* 0x000000ff0400720c */ /* 0x000fe20003f86270 */
[----:B------:R-:W-:-:S04]  /*11b60*/  IMAD.HI.U32 R4, R2, R10, RZ ;  /* 0x0000000a02047227 */ /* 0x000fc800078e00ff */
[----:B------:R-:W-:Y:S02]  /*11b70*/  @!P3 IMAD.IADD R12, R12, 0x1, -R3 ;  /* 0x000000010c0cb824 */ /* 0x000fe400078e0a03 */
[----:B------:R-:W-:-:S03]  /*11b80*/  IMAD.MOV R4, RZ, RZ, -R4 ;  /* 0x000000ffff047224 */ /* 0x000fc600078e0a04 */
[C---:B------:R-:W-:Y:S01]  /*11b90*/  ISETP.GT.U32.AND P3, PT, R3.reuse, R12, PT ;  /* 0x0000000c0300720c */ /* 0x040fe20003f64070 */
[C---:B------:R-:W-:Y:S02]  /*11ba0*/  IMAD R11, R3.reuse, R4, R10 ;  /* 0x00000004030b7224 */ /* 0x040fe400078e020a */
[----:B------:R-:W-:Y:S02]  /*11bb0*/  IMAD.MOV.U32 R10, RZ, RZ, R5 ;  /* 0x000000ffff0a7224 */ /* 0x000fe400078e0005 */
[----:B------:R-:W-:Y:S02]  /*11bc0*/  VIADD R4, R0, 0x55 ;  /* 0x0000005500047836 */ /* 0x000fe40000000000 */
[----:B------:R-:W-:Y:S01]  /*11bd0*/  @!P2 IMAD.MOV R10, RZ, RZ, -R10 ;  /* 0x000000ffff0aa224 */ /* 0x000fe200078e0a0a */
[----:B------:R-:W-:Y:S02]  /*11be0*/  ISETP.GT.U32.AND P2, PT, R3, R11, PT ;  /* 0x0000000b0300720c */ /* 0x000fe40003f44070 */
[----:B------:R-:W-:-:S03]  /*11bf0*/  IABS R5, R4 ;  /* 0x0000000400057213 */ /* 0x000fc60000000000 */
[----:B------:R-:W-:Y:S01]  /*11c00*/  @!P3 IMAD.IADD R12, R12, 0x1, -R3 ;  /* 0x000000010c0cb824 */ /* 0x000fe200078e0a03 */
[----:B------:R-:W-:Y:S01]  /*11c10*/  ISETP.GE.AND P3, PT, R4, RZ, PT ;  /* 0x000000ff0400720c */ /* 0x000fe20003f66270 */
[----:B------:R-:W-:-:S04]  /*11c20*/  IMAD.HI.U32 R4, R2, R5, RZ ;  /* 0x0000000502047227 */ /* 0x000fc800078e00ff */
        /* <DEDUP_REMOVED lines=39> */
[----:B------:R-:W-:Y:S02]  /*11ea0*/  IMAD.MOV.U32 R58, RZ, RZ, R12 ;  /* 0x000000ffff3a7224 */ /* 0x000fe400078e000c */
[C---:B------:R-:W-:Y:S02]  /*11eb0*/  IMAD R4, R3.reuse, R4, R5 ;  /* 0x0000000403047224 */ /* 0x040fe400078e0205 */
[----:B------:R-:W-:Y:S01]  /*11ec0*/  VIADD R5, R0, 0x59 ;  /* 0x0000005900057836 */ /* 0x000fe20000000000 */
[----:B------:R-:W-:Y:S02]  /*11ed0*/  @!P2 IADD3 R58, PT, PT, -R58, RZ, RZ ;  /* 0x000000ff3a3aa210 */ /* 0x000fe40007ffe1ff */
        /* <DEDUP_REMOVED lines=21> */
[----:B------:R-:W-:Y:S02]  /*12030*/  VIADD R5, R0, 0x5b ;  /* 0x0000005b00057836 */ /* 0x000fe40000000000 */
[----:B------:R-:W-:Y:S01]  /*12040*/  @!P4 IMAD.MOV R4, RZ, RZ, -R4 ;  /* 0x000000ffff04c224 */ /* 0x000fe200078e0a04 */
[----:B------:R-:W-:Y:S02]  /*12050*/  ISETP.GT.U32.AND P4, PT, R3, R12, PT ;  /* 0x0000000c0300720c */ /* 0x000fe40003f84070 */
[----:B------:R-:W-:-:S05]  /*12060*/  IABS R11, R5 ;  /* 0x00000005000b7213 */ /* 0x000fca0000000000 */
        /* <DEDUP_REMOVED lines=30> */
[----:B------:R-:W-:Y:S01]  /*12250*/  @!P6 IMAD.MOV R11, RZ, RZ, -R11 ;  /* 0x000000ffff0be224 */ /* 0x000fe200078e0a0b */
[C---:B------:R-:W-:Y:S02]  /*12260*/  ISETP.GT.U32.AND P2, PT, R3.reuse, R17, PT ;  /* 0x000000110300720c */ /* 0x040fe40003f44070 */
[----:B------:R-:W-:Y:S01]  /*12270*/  ISETP.GT.U32.AND P6, PT, R3, R12, PT ;  /* 0x0000000c0300720c */ /* 0x000fe20003fc4070 */
[----:B------:R-:W-:-:S05]  /*12280*/  VIADD R5, R0, 0x5e ;  /* 0x0000005e00057836 */ /* 0x000fca0000000000 */
[----:B------:R-:W-:-:S05]  /*12290*/  IABS R16, R5 ;  /* 0x0000000500107213 */ /* 0x000fca0000000000 */
[--C-:B------:R-:W-:Y:S01]  /*122a0*/  @!P2 IMAD.IADD R17, R17, 0x1, -R3.reuse ;  /* 0x000000011111a824 */ /* 0x100fe200078e0a03 */
[----:B------:R-:W-:Y:S01]  /*122b0*/  ISETP.GE.AND P2, PT, R5, RZ, PT ;  /* 0x000000ff0500720c */ /* 0x000fe20003f46270 */
[----:B------:R-:W-:Y:S02]  /*122c0*/  @!P6 IMAD.IADD R12, R12, 0x1, -R3 ;  /* 0x000000010c0ce824 */ /* 0x000fe400078e0a03 */
[----:B------:R-:W-:-:S03]  /*122d0*/  IMAD.HI.U32 R5, R2, R16, RZ ;  /* 0x0000001002057227 */ /* 0x000fc600078e00ff */
[----:B------:R-:W-:Y:S01]  /*122e0*/  ISETP.GT.U32.AND P6, PT, R3, R12, PT ;  /* 0x0000000c0300720c */ /* 0x000fe20003fc4070 */
[----:B------:R-:W-:-:S04]  /*122f0*/  IMAD.MOV R5, RZ, RZ, -R5 ;  /* 0x000000ffff057224 */ /* 0x000fc800078e0a05 */
[----:B------:R-:W-:Y:S02]  /*12300*/  IMAD R5, R3, R5, R16 ;  /* 0x0000000503057224 */ /* 0x000fe400078e0210 */
[----:B------:R-:W-:Y:S02]  /*12310*/  VIADD R16, R0, 0x5f ;  /* 0x0000005f00107836 */ /* 0x000fe40000000000 */
[----:B------:R-:W-:-:S03]  /*12320*/  IMAD.MOV.U32 R22, RZ, RZ, R17 ;  /* 0x000000ffff167224 */ /* 0x000fc600078e0011 */
[----:B------:R-:W-:Y:S01]  /*12330*/  IABS R17, R16 ;  /* 0x0000001000117213 */ /* 0x000fe20000000000 */
[----:B------:R-:W-:Y:S01]  /*12340*/  @!P6 IMAD.IADD R12, R12, 0x1, -R3 ;  /* 0x000000010c0ce824 */ /* 0x000fe200078e0a03 */
[----:B------:R-:W-:Y:S01]  /*12350*/  ISETP.GE.AND P6, PT, R16, RZ, PT ;  /* 0x000000ff1000720c */ /* 0x000fe20003fc6270 */
[----:B------:R-:W-:Y:S01]  /*12360*/  @!P4 IMAD.MOV R22, RZ, RZ, -R22 ;  /* 0x000000ffff16c224 */ /* 0x000fe200078e0a16 */
[----:B------:R-:W-:Y:S01]  /*12370*/  ISETP.GT.U32.AND P4, PT, R3, R5, PT ;  /* 0x000000050300720c */ /* 0x000fe20003f84070 */
[----:B------:R-:W-:-:S04]  /*12380*/  IMAD.HI.U32 R16, R2, R17, RZ ;  /* 0x0000001102107227 */ /* 0x000fc800078e00ff */
[----:B------:R-:W-:Y:S02]  /*12390*/  IMAD.MOV R16, RZ, RZ, -R16 ;  /* 0x000000ffff107224 */ /* 0x000fe400078e0a10 */
[----:B------:R-:W-:Y:S02]  /*123a0*/  IMAD.MOV.U32 R30, RZ, RZ, R12 ;  /* 0x000000ffff1e7224 */ /* 0x000fe400078e000c */
[----:B------:R-:W-:Y:S02]  /*123b0*/  IMAD R19, R3, R16, R17 ;  /* 0x0000001003137224 */ /* 0x000fe400078e0211 */
[----:B------:R-:W-:Y:S02]  /*123c0*/  @!P3 IMAD.MOV R30, RZ, RZ, -R30 ;  /* 0x000000ffff1eb224 */ /* 0x000fe400078e0a1e */
[----:B------:R-:W-:Y:S02]  /*123d0*/  @!P4 IADD3 R5, PT, PT, R5, -R3, RZ ;  /* 0x800000030505c210 */ /* 0x000fe40007ffe0ff */
[----:B------:R-:W-:-:S02]  /*123e0*/  ISETP.GT.U32.AND P3, PT, R3, R19, PT ;  /* 0x000000130300720c */ /* 0x000fc40003f64070 */
[----:B------:R-:W-:Y:S01]  /*123f0*/  ISETP.GT.U32.AND P4, PT, R3, R5, PT ;  /* 0x000000050300720c */ /* 0x000fe20003f84070 */
[----:B------:R-:W-:-:S05]  /*12400*/  VIADD R12, R0, 0x60 ;  /* 0x00000060000c7836 */ /* 0x000fca0000000000 */
[----:B------:R-:W-:-:S05]  /*12410*/  IABS R16, R12 ;  /* 0x0000000c00107213 */ /* 0x000fca0000000000 */
[--C-:B------:R-:W-:Y:S02]  /*12420*/  @!P3 IMAD.IADD R19, R19, 0x1, -R3.reuse ;  /* 0x000000011313b824 */ /* 0x100fe400078e0a03 */
[----:B------:R-:W-:Y:S01]  /*12430*/  @!P4 IMAD.IADD R5, R5, 0x1, -R3 ;  /* 0x000000010505c824 */ /* 0x000fe200078e0a03 */
[----:B------:R-:W-:Y:S01]  /*12440*/  ISETP.GE.AND P4, PT, R12, RZ, PT ;  /* 0x000000ff0c00720c */ /* 0x000fe20003f86270 */
[----:B------:R-:W-:Y:S01]  /*12450*/  IMAD.HI.U32 R12, R2, R16, RZ ;  /* 0x00000010020c7227 */ /* 0x000fe200078e00ff */
[----:B------:R-:W-:-:S03]  /*12460*/  ISETP.GT.U32.AND P3, PT, R3, R19, PT ;  /* 0x000000130300720c */ /* 0x000fc60003f64070 */
[----:B------:R-:W-:-:S04]  /*12470*/  IMAD.MOV R12, RZ, RZ, -R12 ;  /* 0x000000ffff0c7224 */ /* 0x000fc800078e0a0c */
[----:B------:R-:W-:-:S06]  /*12480*/  IMAD R21, R3, R12, R16 ;  /* 0x0000000c03157224 */ /* 0x000fcc00078e0210 */
[----:B------:R-:W-:Y:S01]  /*12490*/  @!P3 IMAD.IADD R19, R19, 0x1, -R3 ;  /* 0x000000011313b824 */ /* 0x000fe200078e0a03 */
[----:B------:R-:W-:Y:S01]  /*124a0*/  ISETP.GT.U32.AND P3, PT, R3, R21, PT ;  /* 0x000000150300720c */ /* 0x000fe20003f64070 */
[----:B------:R-:W-:Y:S02]  /*124b0*/  VIADD R12, R0, 0x61 ;  /* 0x00000061000c7836 */ /* 0x000fe40000000000 */
[----:B------:R-:W-:-:S03]  /*124c0*/  IMAD.MOV.U32 R51, RZ, RZ, R5 ;  /* 0x000000ffff337224 */ /* 0x000fc600078e0005 */
[----:B------:R-:W-:Y:S01]  /*124d0*/  IABS R5, R12 ;  /* 0x0000000c00057213 */ /* 0x000fe20000000000 */
[----:B------:R-:W-:Y:S01]  /*124e0*/  @!P2 IMAD.MOV R51, RZ, RZ, -R51 ;  /* 0x000000ffff33a224 */ /* 0x000fe200078e0a33 */
[----:B------:R-:W-:-:S03]  /*124f0*/  ISETP.GE.AND P2, PT, R12, RZ, PT ;  /* 0x000000ff0c00720c */ /* 0x000fc60003f46270 */
[----:B------:R-:W-:Y:S02]  /*12500*/  IMAD.MOV.U32 R12, RZ, RZ, R5 ;  /* 0x000000ffff0c7224 */ /* 0x000fe400078e0005 */
[----:B------:R-:W-:Y:S02]  /*12510*/  @!P3 IMAD.IADD R21, R21, 0x1, -R3 ;  /* 0x000000011515b824 */ /* 0x000fe400078e0a03 */
[----:B------:R-:W-:-:S03]  /*12520*/  IMAD.HI.U32 R5, R2, R12, RZ ;  /* 0x0000000c02057227 */ /* 0x000fc600078e00ff */
[----:B------:R-:W-:Y:S01]  /*12530*/  ISETP.GT.U32.AND P3, PT, R3, R21, PT ;  /* 0x000000150300720c */ /* 0x000fe20003f64070 */
[----:B------:R-:W-:Y:S02]  /*12540*/  VIADD R17, R0, 0x62 ;  /* 0x0000006200117836 */ /* 0x000fe40000000000 */
[----:B------:R-:W-:-:S03]  /*12550*/  IMAD.MOV R5, RZ, RZ, -R5 ;  /* 0x000000ffff057224 */ /* 0x000fc600078e0a05 */
[----:B------:R-:W-:Y:S01]  /*12560*/  IABS R16, R17 ;  /* 0x0000001100107213 */ /* 0x000fe20000000000 */
[----:B------:R-:W-:Y:S02]  /*12570*/  IMAD R12, R3, R5, R12 ;  /* 0x00000005030c7224 */ /* 0x000fe400078e020c */
[----:B------:R-:W-:Y:S02]  /*12580*/  IMAD.MOV.U32 R60, RZ, RZ, R19 ;  /* 0x000000ffff3c7224 */ /* 0x000fe400078e0013 */
[----:B------:R-:W-:-:S04]  /*12590*/  IMAD.HI.U32 R5, R2, R16, RZ ;  /* 0x0000001002057227 */ /* 0x000fc800078e00ff */
[----:B------:R-:W-:Y:S01]  /*125a0*/  @!P3 IMAD.IADD R21, R21, 0x1, -R3 ;  /* 0x000000011515b824 */ /* 0x000fe200078e0a03 */
[----:B------:R-:W-:Y:S01]  /*125b0*/  ISETP.GT.U32.AND P3, PT, R3, R12, PT ;  /* 0x0000000c0300720c */ /* 0x000fe20003f64070 */
[----:B------:R-:W-:Y:S02]  /*125c0*/  IMAD.MOV R5, RZ, RZ, -R5 ;  /* 0x000000ffff057224 */ /* 0x000fe400078e0a05 */
[----:B------:R-:W-:Y:S01]  /*125d0*/  @!P6 IMAD.MOV R60, RZ, RZ, -R60 ;  /* 0x000000ffff3ce224 */ /* 0x000fe200078e0a3c */
[----:B------:R-:W-:Y:S01]  /*125e0*/  ISETP.GE.AND P6, PT, R17, RZ, PT ;  /* 0x000000ff1100720c */ /* 0x000fe20003fc6270 */
[----:B------:R-:W-:Y:S01]  /*125f0*/  IMAD R17, R3, R5, R16 ;  /* 0x0000000503117224 */ /* 0x000fe200078e0210 */
[----:B------:R-:W-:Y:S01]  /*12600*/  IABS R5, R33 ;  /* 0x0000002100057213 */ /* 0x000fe20000000000 */
[----:B------:R-:W-:-:S04]  /*12610*/  IMAD.MOV.U32 R59, RZ, RZ, R21 ;  /* 0x000000ffff3b7224 */ /* 0x000fc800078e0015 */
[----:B------:R-:W-:Y:S01]  /*12620*/  @!P4 IMAD.MOV R59, RZ, RZ, -R59 ;  /* 0x000000ffff3bc224 */ /* 0x000fe200078e0a3b */
[----:B------:R-:W-:Y:S01]  /*12630*/  ISETP.GT.U32.AND P4, PT, R3, R17, PT ;  /* 0x000000110300720c */ /* 0x000fe20003f84070 */
[----:B------:R-:W-:Y:S02]  /*12640*/  @!P3 IMAD.IADD R12, R12, 0x1, -R3 ;  /* 0x000000010c0cb824 */ /* 0x000fe400078e0a03 */
[----:B------:R-:W-:-:S03]  /*12650*/  IMAD.MOV.U32 R16, RZ, RZ, R5 ;  /* 0x000000ffff107224 */ /* 0x000fc600078e0005 */
[----:B------:R-:W-:Y:S01]  /*12660*/  ISETP.GT.U32.AND P3, PT, R3, R12, PT ;  /* 0x0000000c0300720c */ /* 0x000fe20003f64070 */
[----:B------:R-:W-:-:S04]  /*12670*/  IMAD.HI.U32 R5, R2, R16, RZ ;  /* 0x0000001002057227 */ /* 0x000fc800078e00ff */
[----:B------:R-:W-:Y:S01]  /*12680*/  IMAD.MOV R5, RZ, RZ, -R5 ;  /* 0x000000ffff057224 */ /* 0x000fe200078e0a05 */
[----:B------:R-:W-:Y:S01]  /*12690*/  IABS R19, R13 ;  /* 0x0000000d00137213 */ /* 0x000fe20000000000 */
[----:B------:R-:W-:Y:S02]  /*126a0*/  @!P4 IMAD.IADD R17, R17, 0x1, -R3 ;  /* 0x000000011111c824 */ /* 0x000fe400078e0a03 */
[C---:B------:R-:W-:Y:S02]  /*126b0*/  IMAD R16, R3.reuse, R5, R16 ;  /* 0x0000000503107224 */ /* 0x040fe400078e0210 */
[----:B------:R-:W-:Y:S01]  /*126c0*/  IMAD.HI.U32 R5, R2, R19, RZ ;  /* 0x0000001302057227 */ /* 0x000fe200078e00ff */
[----:B------:R-:W-:-:S03]  /*126d0*/  ISETP.GT.U32.AND P4, PT, R3, R17, PT ;  /* 0x000000110300720c */ /* 0x000fc60003f84070 */
[----:B------:R-:W-:Y:S01]  /*126e0*/  @!P3 IMAD.IADD R12, R12, 0x1, -R3 ;  /* 0x000000010c0cb824 */ /* 0x000fe200078e0a03 */
[----:B------:R-:W-:Y:S01]  /*126f0*/  ISETP.GT.U32.AND P3, PT, R3, R16, PT ;  /* 0x000000100300720c */ /* 0x000fe20003f64070 */
[----:B------:R-:W-:-:S04]  /*12700*/  IMAD.MOV R5, RZ, RZ, -R5 ;  /* 0x000000ffff057224 */ /* 0x000fc800078e0a05 */
[----:B------:R-:W-:Y:S02]  /*12710*/  IMAD R19, R3, R5, R19 ;  /* 0x0000000503137224 */ /* 0x000fe400078e0213 */
[----:B------:R-:W-:Y:S02]  /*12720*/  VIADD R5, R0, 0x65 ;  /* 0x0000006500057836 */ /* 0x000fe40000000000 */
[----:B------:R-:W-:Y:S01]  /*12730*/  @!P4 IMAD.IADD R17, R17, 0x1, -R3 ;  /* 0x000000011111c824 */ /* 0x000fe200078e0a03 */
[----:B------:R-:W-:-:S03]  /*12740*/  ISETP.GT.U32.AND P4, PT, R3, R19, PT ;  /* 0x000000130300720c */ /* 0x000fc60003f84070 */
[----:B------:R-:W-:Y:S01]  /*12750*/  @!P3 IMAD.IADD R16, R16, 0x1, -R3 ;  /* 0x000000011010b824 */ /* 0x000fe200078e0a03 */
[----:B------:R-:W-:-:S04]  /*12760*/  IABS R21, R5 ;  /* 0x0000000500157213 */ /* 0x000fc80000000000 */
[----:B------:R-:W-:Y:S01]  /*12770*/  ISETP.GT.U32.AND P3, PT, R3, R16, PT ;  /* 0x000000100300720c */ /* 0x000fe20003f64070 */
[----:B------:R-:W-:-:S04]  /*12780*/  IMAD.HI.U32 R14, R2, R21, RZ ;  /* 0x00000015020e7227 */ /* 0x000fc800078e00ff */
[----:B------:R-:W-:Y:S01]  /*12790*/  @!P2 IMAD.MOV R12, RZ, RZ, -R12 ;  /* 0x000000ffff0ca224 */ /* 0x000fe200078e0a0c */
[----:B------:R-:W-:Y:S01]  /*127a0*/  ISETP.GE.AND P2, PT, R33, RZ, PT ;  /* 0x000000ff2100720c */ /* 0x000fe20003f46270 */
[----:B------:R-:W-:Y:S02]  /*127b0*/  @!P4 IMAD.IADD R19, R19, 0x1, -R3 ;  /* 0x000000011313c824 */ /* 0x000fe400078e0a03 */
[----:B------:R-:W-:-:S03]  /*127c0*/  IMAD.MOV R14, RZ, RZ, -R14 ;  /* 0x000000ffff0e7224 */ /* 0x000fc600078e0a0e */
[C---:B------:R-:W-:Y:S01]  /*127d0*/  ISETP.GT.U32.AND P4, PT, R3.reuse, R19, PT ;  /* 0x000000130300720c */ /* 0x040fe20003f84070 */
[----:B------:R-:W-:Y:S02]  /*127e0*/  @!P3 IMAD.IADD R16, R16, 0x1, -R3 ;  /* 0x000000011010b824 */ /* 0x000fe400078e0a03 */
[----:B------:R-:W-:Y:S02]  /*127f0*/  IMAD R14, R3, R14, R21 ;  /* 0x0000000e030e7224 */ /* 0x000fe400078e0215 */
[----:B------:R-:W-:-:S03]  /*12800*/  IMAD.MOV.U32 R46, RZ, RZ, R16 ;  /* 0x000000ffff2e7224 */ /* 0x000fc600078e0010 */
[----:B------:R-:W-:Y:S01]  /*12810*/  ISETP.GT.U32.AND P3, PT, R3, R14, PT ;  /* 0x0000000e0300720c */ /* 0x000fe20003f64070 */
[----:B------:R-:W-:Y:S01]  /*12820*/  @!P2 IMAD.MOV R46, RZ, RZ, -R46 ;  /* 0x000000ffff2ea224 */ /* 0x000fe200078e0a2e */
[----:B------:R-:W-:Y:S01]  /*12830*/  ISETP.GE.AND P2, PT, R5, RZ, PT ;  /* 0x000000ff0500720c */ /* 0x000fe20003f46270 */
[----:B------:R-:W-:Y:S02]  /*12840*/  VIADD R5, R0, 0x66 ;  /* 0x0000006600057836 */ /* 0x000fe40000000000 */
[----:B------:R-:W-:Y:S02]  /*12850*/  @!P4 IMAD.IADD R19, R19, 0x1, -R3 ;  /* 0x000000011313c824 */ /* 0x000fe400078e0a03 */
[----:B------:R-:W-:Y:S01]  /*12860*/  IMAD.MOV.U32 R55, RZ, RZ, R17 ;  /* 0x000000ffff377224 */ /* 0x000fe200078e0011 */
[----:B------:R-:W-:Y:S02]  /*12870*/  ISETP.GE.AND P4, PT, R5, RZ, PT ;  /* 0x000000ff0500720c */ /* 0x000fe40003f86270 */
[----:B------:R-:W-:Y:S01]  /*12880*/  IABS R5, R5 ;  /* 0x0000000500057213 */ /* 0x000fe20000000000 */
[----:B------:R-:W-:Y:S01]  /*12890*/  @!P6 IMAD.MOV R55, RZ, RZ, -R55 ;  /* 0x000000ffff37e224 */ /* 0x000fe200078e0a37 */
[----:B------:R-:W-:Y:S01]  /*128a0*/  ISETP.GE.AND P6, PT, R13, RZ, PT ;  /* 0x000000ff0d00720c */ /* 0x000fe20003fc6270 */
[----:B------:R-:W-:-:S02]  /*128b0*/  @!P3 IMAD.IADD R14, R14, 0x1, -R3 ;  /* 0x000000010e0eb824 */ /* 0x000fc400078e0a03 */
[----:B------:R-:W-:-:S03]  /*128c0*/  IMAD.MOV.U32 R13, RZ, RZ, R5 ;  /* 0x000000ffff0d7224 */ /* 0x000fc600078e0005 */
[----:B------:R-:W-:Y:S01]  /*128d0*/  ISETP.GT.U32.AND P3, PT, R3, R14, PT ;  /* 0x0000000e0300720c */ /* 0x000fe20003f64070 */
[----:B------:R-:W-:-:S04]  /*128e0*/  IMAD.HI.U32 R5, R2, R13, RZ ;  /* 0x0000000d02057227 */ /* 0x000fc800078e00ff */
[----:B------:R-:W-:-:S04]  /*128f0*/  IMAD.MOV R5, RZ, RZ, -R5 ;  /* 0x000000ffff057224 */ /* 0x000fc800078e0a05 */
[C---:B------:R-:W-:Y:S02]  /*12900*/  IMAD R13, R3.reuse, R5, R13 ;  /* 0x00000005030d7224 */ /* 0x040fe400078e020d */
[----:B------:R-:W-:Y:S02]  /*12910*/  VIADD R17, R0, 0x67 ;  /* 0x0000006700117836 */ /* 0x000fe40000000000 */
[----:B------:R-:W-:Y:S01]  /*12920*/  @!P3 IMAD.IADD R14, R14, 0x1, -R3 ;  /* 0x000000010e0eb824 */ /* 0x000fe200078e0a03 */
[----:B------:R-:W-:Y:S02]  /*12930*/  ISETP.GT.U32.AND P3, PT, R3, R13, PT ;  /* 0x0000000d0300720c */ /* 0x000fe40003f64070 */
[----:B------:R-:W-:Y:S01]  /*12940*/  IABS R16, R17 ;  /* 0x0000001100107213 */ /* 0x000fe20000000000 */
[----:B------:R-:W-:-:S04]  /*12950*/  VIADD R21, R0, 0x68 ;  /* 0x0000006800157836 */ /* 0x000fc80000000000 */
[----:B------:R-:W-:-:S04]  /*12960*/  IMAD.HI.U32 R5, R2, R16, RZ ;  /* 0x0000001002057227 */ /* 0x000fc800078e00ff */
[----:B------:R-:W-:Y:S02]  /*12970*/  IMAD.MOV R5, RZ, RZ, -R5 ;  /* 0x000000ffff057224 */ /* 0x000fe400078e0a05 */
[----:B------:R-:W-:Y:S02]  /*12980*/  @!P3 IMAD.IADD R13, R13, 0x1, -R3 ;  /* 0x000000010d0db824 */ /* 0x000fe400078e0a03 */
[----:B------:R-:W-:Y:S02]  /*12990*/  IMAD.MOV.U32 R83, RZ, RZ, R31 ;  /* 0x000000ffff537224 */ /* 0x000fe400078e001f */
[----:B------:R-:W-:Y:S02]  /*129a0*/  IMAD.MOV.U32 R29, RZ, RZ, R19 ;  /* 0x000000ffff1d7224 */ /* 0x000fe400078e0013 */
[C---:B------:R-:W-:Y:S01]  /*129b0*/  IMAD R31, R3.reuse, R5, R16 ;  /* 0x00000005031f7224 */ /* 0x040fe200078e0210 */
[----:B------:R-:W-:Y:S02]  /*129c0*/  IABS R5, R21 ;  /* 0x0000001500057213 */ /* 0x000fe40000000000 */
[----:B------:R-:W-:Y:S01]  /*129d0*/  ISETP.GT.U32.AND P3, PT, R3, R13, PT ;  /* 0x0000000d0300720c */ /* 0x000fe20003f64070 */
[----:B------:R-:W-:Y:S01]  /*129e0*/  @!P6 IMAD.MOV R29, RZ, RZ, -R29 ;  /* 0x000000ffff1de224 */ /* 0x000fe200078e0a1d */
[----:B------:R-:W-:Y:S01]  /*129f0*/  ISETP.GE.AND P6, PT, R17, RZ, PT ;  /* 0x000000ff1100720c */ /* 0x000fe20003fc6270 */
[----:B------:R-:W-:-:S02]  /*12a00*/  IMAD.MOV.U32 R36, RZ, RZ, R14 ;  /* 0x000000ffff247224 */ /* 0x000fc400078e000e */
[----:B------:R-:W-:Y:S02]  /*12a10*/  IMAD.MOV.U32 R17, RZ, RZ, R5 ;  /* 0x000000ffff117224 */ /* 0x000fe400078e0005 */
[----:B------:R-:W-:Y:S02]  /*12a20*/  VIADD R19, R0, 0x69 ;  /* 0x0000006900137836 */ /* 0x000fe40000000000 */
[----:B------:R-:W-:Y:S01]  /*12a30*/  @!P2 IMAD.MOV R36, RZ, RZ, -R36 ;  /* 0x000000ffff24a224 */ /* 0x000fe200078e0a24 */
[----:B------:R-:W-:Y:S01]  /*12a40*/  ISETP.GT.U32.AND P2, PT, R3, R31, PT ;  /* 0x0000001f0300720c */ /* 0x000fe20003f44070 */
[----:B------:R-:W-:Y:S01]  /*12a50*/  IMAD.HI.U32 R16, R2, R17, RZ ;  /* 0x0000001102107227 */ /* 0x000fe200078e00ff */
[----:B------:R-:W-:-:S03]  /*12a60*/  IABS R5, R19 ;  /* 0x0000001300057213 */ /* 0x000fc60000000000 */
[----:B------:R-:W-:Y:S02]  /*12a70*/  IMAD.MOV R16, RZ, RZ, -R16 ;  /* 0x000000ffff107224 */ /* 0x000fe400078e0a10 */
[----:B------:R-:W-:Y:S01]  /*12a80*/  @!P3 IMAD.IADD R13, R13, 0x1, -R3 ;  /* 0x000000010d0db824 */ /* 0x000fe200078e0a03 */
[----:B------:R-:W-:Y:S01]  /*12a90*/  ISETP.GE.AND P3, PT, R21, RZ, PT ;  /* 0x000000ff1500720c */ /* 0x000fe20003f66270 */
[----:B------:R-:W-:Y:S02]  /*12aa0*/  IMAD R21, R3, R16, R17 ;  /* 0x0000001003157224 */ /* 0x000fe400078e0211 */
[----:B------:R-:W-:Y:S02]  /*12ab0*/  IMAD.MOV.U32 R14, RZ, RZ, R5 ;  /* 0x000000ffff0e7224 */ /* 0x000fe400078e0005 */
[----:B------:R-:W-:Y:S02]  /*12ac0*/  IMAD.MOV.U32 R17, RZ, RZ, R13 ;  /* 0x000000ffff117224 */ /* 0x000fe400078e000d */
[----:B------:R-:W-:-:S04]  /*12ad0*/  IMAD.HI.U32 R5, R2, R14, RZ ;  /* 0x0000000e02057227 */ /* 0x000fc800078e00ff */
[----:B------:R-:W-:Y:S02]  /*12ae0*/  @!P2 IMAD.IADD R31, R31, 0x1, -R3 ;  /* 0x000000011f1fa824 */ /* 0x000fe400078e0a03 */
[----:B------:R-:W-:Y:S01]  /*12af0*/  @!P4 IMAD.MOV R17, RZ, RZ, -R17 ;  /* 0x000000ffff11c224 */ /* 0x000fe200078e0a11 */
[C---:B------:R-:W-:Y:S01]  /*12b00*/  ISETP.GT.U32.AND P4, PT, R3.reuse, R21, PT ;  /* 0x000000150300720c */ /* 0x040fe20003f84070 */
[----:B------:R-:W-:Y:S01]  /*12b10*/  IMAD.MOV R5, RZ, RZ, -R5 ;  /* 0x000000ffff057224 */ /* 0x000fe200078e0a05 */
[C---:B------:R-:W-:Y:S01]  /*12b20*/  ISETP.GT.U32.AND P2, PT, R3.reuse, R31, PT ;  /* 0x0000001f0300720c */ /* 0x040fe20003f44070 */
[----:B------:R-:W-:Y:S02]  /*12b30*/  VIADD R16, R0, 0x6a ;  /* 0x0000006a00107836 */ /* 0x000fe40000000000 */
[----:B------:R-:W-:-:S03]  /*12b40*/  IMAD R14, R3, R5, R14 ;  /* 0x00000005030e7224 */ /* 0x000fc600078e020e */
[----:B------:R-:W-:-:S05]  /*12b50*/  IABS R5, R16 ;  /* 0x0000001000057213 */ /* 0x000fca0000000000 */
[----:B------:R-:W-:Y:S02]  /*12b60*/  IMAD.MOV.U32 R33, RZ, RZ, R5 ;  /* 0x000000ffff217224 */ /* 0x000fe400078e0005 */
[----:B------:R-:W-:Y:S02]  /*12b70*/  @!P4 IMAD.IADD R21, R21, 0x1, -R3 ;  /* 0x000000011515c824 */ /* 0x000fe400078e0a03 */
[----:B------:R-:W-:-:S03]  /*12b80*/  IMAD.HI.U32 R13, R2, R33, RZ ;  /* 0x00000021020d7227 */ /* 0x000fc600078e00ff */
[----:B------:R-:W-:Y:S01]  /*12b90*/  ISETP.GT.U32.AND P4, PT, R3, R21, PT ;  /* 0x000000150300720c */ /* 0x000fe20003f84070 */
[----:B------:R-:W-:Y:S01]  /*12ba0*/  @!P2 IMAD.IADD R31, R31, 0x1, -R3 ;  /* 0x000000011f1fa824 */ /* 0x000fe200078e0a03 */
[----:B------:R-:W-:Y:S02]  /*12bb0*/  ISETP.GT.U32.AND P2, PT, R3, R14, PT ;  /* 0x0000000e0300720c */ /* 0x000fe40003f44070 */
[----:B------:R-:W-:Y:S01]  /*12bc0*/  IADD3 R13, PT, PT, -R13, RZ, RZ ;  /* 0x000000ff0d0d7210 */ /* 0x000fe20007ffe1ff */
[----:B------:R-:W-:-:S04]  /*12bd0*/  VIADD R5, R0, 0x6b ;  /* 0x0000006b00057836 */ /* 0x000fc80000000000 */
[----:B------:R-:W-:Y:S01]  /*12be0*/  IMAD R13, R3, R13, R33 ;  /* 0x0000000d030d7224 */ /* 0x000fe200078e0221 */
[----:B------:R-:W-:-:S03]  /*12bf0*/  IABS R34, R5 ;  /* 0x0000000500227213 */ /* 0x000fc60000000000 */
[--C-:B------:R-:W-:Y:S01]  /*12c00*/  @!P4 IMAD.IADD R21, R21, 0x1, -R3.reuse ;  /* 0x000000011515c824 */ /* 0x100fe200078e0a03 */
[C---:B------:R-:W-:Y:S01]  /*12c10*/  ISETP.GT.U32.AND P4, PT, R3.reuse, R13, PT ;  /* 0x0000000d0300720c */ /* 0x040fe20003f84070 */
[----:B------:R-:W-:Y:S02]  /*12c20*/  @!P2 IMAD.IADD R14, R14, 0x1, -R3 ;  /* 0x000000010e0ea824 */ /* 0x000fe400078e0a03 */
[----:B------:R-:W-:Y:S02]  /*12c30*/  IMAD.MOV.U32 R53, RZ, RZ, R31 ;  /* 0x000000ffff357224 */ /* 0x000fe400078e001f */
[----:B------:R-:W-:Y:S01]  /*12c40*/  IMAD.HI.U32 R33, R2, R34, RZ ;  /* 0x0000002202217227 */ /* 0x000fe200078e00ff */
[----:B------:R-:W-:-:S03]  /*12c50*/  ISETP.GT.U32.AND P2, PT, R3, R14, PT ;  /* 0x0000000e0300720c */ /* 0x000fc60003f44070 */
[----:B------:R-:W-:Y:S01]  /*12c60*/  @!P6 IMAD.MOV R53, RZ, RZ, -R53 ;  /* 0x000000ffff35e224 */ /* 0x000fe200078e0a35 */
[----:B------:R-:W-:Y:S01]  /*12c70*/  ISETP.GE.AND P6, PT, R19, RZ, PT ;  /* 0x000000ff1300720c */ /* 0x000fe20003fc6270 */
[----:B------:R-:W-:Y:S02]  /*12c80*/  IMAD.MOV R33, RZ, RZ, -R33 ;  /* 0x000000ffff217224 */ /* 0x000fe400078e0a21 */
[----:B------:R-:W-:Y:S02]  /*12c90*/  IMAD.MOV.U32 R31, RZ, RZ, R21 ;  /* 0x000000ffff1f7224 */ /* 0x000fe400078e0015 */
[----:B------:R-:W-:Y:S02]  /*12ca0*/  IMAD R33, R3, R33, R34 ;  /* 0x0000002103217224 */ /* 0x000fe400078e0222 */
[----:B------:R-:W-:Y:S02]  /*12cb0*/  VIADD R19, R0, 0x6c ;  /* 0x0000006c00137836 */ /* 0x000fe40000000000 */
[----:B------:R-:W-:-:S02]  /*12cc0*/  @!P4 IMAD.IADD R13, R13, 0x1, -R3 ;  /* 0x000000010d0dc824 */ /* 0x000fc400078e0a03 */
[----:B------:R-:W-:Y:S01]  /*12cd0*/  @!P3 IMAD.MOV R31, RZ, RZ, -R31 ;  /* 0x000000ffff1fb224 */ /* 0x000fe200078e0a1f */
[----:B------:R-:W-:Y:S01]  /*12ce0*/  ISETP.GE.AND P3, PT, R16, RZ, PT ;  /* 0x000000ff1000720c */ /* 0x000fe20003f66270 */
[----:B------:R-:W-:Y:S01]  /*12cf0*/  @!P2 IMAD.IADD R14, R14, 0x1, -R3 ;  /* 0x000000010e0ea824 */ /* 0x000fe200078e0a03 */
[C---:B------:R-:W-:Y:S02]  /*12d00*/  ISETP.GT.U32.AND P2, PT, R3.reuse, R33, PT ;  /* 0x000000210300720c */ /* 0x040fe40003f44070 */
[----:B------:R-:W-:Y:S02]  /*12d10*/  IABS R16, R19 ;  /* 0x0000001300107213 */ /* 0x000fe40000000000 */
[----:B------:R-:W-:Y:S01]  /*12d20*/  ISETP.GT.U32.AND P4, PT, R3, R13, PT ;  /* 0x0000000d0300720c */ /* 0x000fe20003f84070 */
[----:B------:R-:W-:Y:S01]  /*12d30*/  @!P6 IMAD.MOV R14, RZ, RZ, -R14 ;  /* 0x000000ffff0ee224 */ /* 0x000fe200078e0a0e */
[----:B------:R-:W-:Y:S01]  /*12d40*/  ISETP.GE.AND P6, PT, R5, RZ, PT ;  /* 0x000000ff0500720c */ /* 0x000fe20003fc6270 */
[----:B------:R-:W-:-:S04]  /*12d50*/  IMAD.HI.U32 R5, R2, R16, RZ ;  /* 0x0000001002057227 */ /* 0x000fc800078e00ff */
[----:B------:R-:W-:Y:S02]  /*12d60*/  IMAD.MOV R5, RZ, RZ, -R5 ;  /* 0x000000ffff057224 */ /* 0x000fe400078e0a05 */
[--C-:B------:R-:W-:Y:S02]  /*12d70*/  @!P2 IMAD.IADD R33, R33, 0x1, -R3.reuse ;  /* 0x000000012121a824 */ /* 0x100fe400078e0a03 */
[----:B------:R-:W-:Y:S02]  /*12d80*/  IMAD R5, R3, R5, R16 ;  /* 0x0000000503057224 */ /* 0x000fe400078e0210 */
[----:B------:R-:W-:Y:S01]  /*12d90*/  @!P4 IMAD.IADD R13, R13, 0x1, -R3 ;  /* 0x000000010d0dc824 */ /* 0x000fe200078e0a03 */
[----:B------:R-:W-:-:S03]  /*12da0*/  ISETP.GT.U32.AND P2, PT, R3, R33, PT ;  /* 0x000000210300720c */ /* 0x000fc60003f44070 */
[----:B------:R-:W-:Y:S01]  /*12db0*/  @!P3 IMAD.MOV R13, RZ, RZ, -R13 ;  /* 0x000000ffff0db224 */ /* 0x000fe200078e0a0d */
[----:B------:R-:W-:Y:S01]  /*12dc0*/  ISETP.GT.U32.AND P3, PT, R3, R5, PT ;  /* 0x000000050300720c */ /* 0x000fe20003f64070 */
[----:B------:R-:W-:Y:S02]  /*12dd0*/  VIADD R16, R0, 0x6d ;  /* 0x0000006d00107836 */ /* 0x000fe40000000000 */
[----:B------:R-:W-:Y:S02]  /*12de0*/  IMAD.MOV.U32 R61, RZ, RZ, R85 ;  /* 0x000000ffff3d7224 */ /* 0x000fe400078e0055 */
[----:B------:R-:W-:Y:S01]  /*12df0*/  IMAD.MOV.U32 R85, RZ, RZ, R6 ;  /* 0x000000ffff557224 */ /* 0x000fe200078e0006 */
[----:B------:R-:W-:-:S03]  /*12e00*/  IABS R6, R16 ;  /* 0x0000001000067213 */ /* 0x000fc60000000000 */
[--C-:B------:R-:W-:Y:S01]  /*12e10*/  @!P2 IMAD.IADD R33, R33, 0x1, -R3.reuse ;  /* 0x000000012121a824 */ /* 0x100fe200078e0a03 */
[----:B------:R-:W-:Y:S01]  /*12e20*/  ISETP.GE.AND P2, PT, R16, RZ, PT ;  /* 0x000000ff1000720c */ /* 0x000fe20003f46270 */
[----:B------:R-:W-:Y:S02]  /*12e30*/  IMAD.MOV.U32 R16, RZ, RZ, R6 ;  /* 0x000000ffff107224 */ /* 0x000fe400078e0006 */
[----:B------:R-:W-:Y:S02]  /*12e40*/  @!P3 IMAD.IADD R5, R5, 0x1, -R3 ;  /* 0x000000010505b824 */ /* 0x000fe400078e0a03 */
[----:B------:R-:W-:-:S03]  /*12e50*/  IMAD.HI.U32 R6, R2, R16, RZ ;  /* 0x0000001002067227 */ /* 0x000fc600078e00ff */
[----:B------:R-:W-:Y:S01]  /*12e60*/  ISETP.GT.U32.AND P3, PT, R3, R5, PT ;  /* 0x000000050300720c */ /* 0x000fe20003f64070 */
[----:B------:R-:W-:Y:S02]  /*12e70*/  IMAD.MOV R6, RZ, RZ, -R6 ;  /* 0x000000ffff067224 */ /* 0x000fe400078e0a06 */
[----:B------:R-:W-:Y:S02]  /*12e80*/  VIADD R21, R0, 0x6e ;  /* 0x0000006e00157836 */ /* 0x000fe40000000000 */
[----:B------:R-:W-:Y:S01]  /*12e90*/  IMAD.MOV.U32 R50, RZ, RZ, R33 ;  /* 0x000000ffff327224 */ /* 0x000fe200078e0021 */
[----:B------:R-:W-:Y:S01]  /*12ea0*/  ISETP.GE.AND P4, PT, R19, RZ, PT ;  /* 0x000000ff1300720c */ /* 0x000fe20003f86270 */
[----:B------:R-:W-:Y:S01]  /*12eb0*/  IMAD R33, R3, R6, R16 ;  /* 0x0000000603217224 */ /* 0x000fe200078e0210 */
[----:B------:R-:W-:-:S05]  /*12ec0*/  IABS R19, R21 ;  /* 0x0000001500137213 */ /* 0x000fca0000000000 */
[----:B------:R-:W-:Y:S01]  /*12ed0*/  @!P3 IMAD.IADD R5, R5, 0x1, -R3 ;  /* 0x000000010505b824 */ /* 0x000fe200078e0a03 */
[----:B------:R-:W-:Y:S01]  /*12ee0*/  ISETP.GT.U32.AND P3, PT, R3, R33, PT ;  /* 0x000000210300720c */ /* 0x000fe20003f64070 */
[----:B------:R-:W-:-:S04]  /*12ef0*/  IMAD.HI.U32 R6, R2, R19, RZ ;  /* 0x0000001302067227 */ /* 0x000fc800078e00ff */
[----:B------:R-:W-:Y:S02]  /*12f00*/  IMAD.MOV R16, RZ, RZ, -R6 ;  /* 0x000000ffff107224 */ /* 0x000fe400078e0a06 */
[----:B------:R-:W-:Y:S02]  /*12f10*/  VIADD R39, R0, 0x6f ;  /* 0x0000006f00277836 */ /* 0x000fe40000000000 */
[----:B------:R-:W-:Y:S02]  /*12f20*/  IMAD R19, R3, R16, R19 ;  /* 0x0000001003137224 */ /* 0x000fe400078e0213 */
[----:B------:R-:W-:Y:S01]  /*12f30*/  IMAD.MOV.U32 R48, RZ, RZ, R5 ;  /* 0x000000ffff307224 */ /* 0x000fe200078e0005 */
[----:B------:R-:W-:Y:S01]  /*12f40*/  IABS R6, R39 ;  /* 0x0000002700067213 */ /* 0x000fe20000000000 */
[----:B------:R-:W-:Y:S02]  /*12f50*/  @!P3 IMAD.IADD R33, R33, 0x1, -R3 ;  /* 0x000000012121b824 */ /* 0x000fe400078e0a03 */
[----:B------:R-:W-:Y:S01]  /*12f60*/  @!P4 IMAD.MOV R48, RZ, RZ, -R48 ;  /* 0x000000ffff30c224 */ /* 0x000fe200078e0a30 */
[C---:B------:R-:W-:Y:S01]  /*12f70*/  ISETP.GT.U32.AND P4, PT, R3.reuse, R19, PT ;  /* 0x000000130300720c */ /* 0x040fe20003f84070 */
[----:B------:R-:W-:Y:S01]  /*12f80*/  IMAD.HI.U32 R5, R2, R6, RZ ;  /* 0x0000000602057227 */ /* 0x000fe200078e00ff */
[----:B------:R-:W-:-:S03]  /*12f90*/  ISETP.GT.U32.AND P3, PT, R3, R33, PT ;  /* 0x000000210300720c */ /* 0x000fc60003f64070 */
[----:B------:R-:W-:Y:S02]  /*12fa0*/  IMAD.MOV R5, RZ, RZ, -R5 ;  /* 0x000000ffff057224 */ /* 0x000fe400078e0a05 */
[----:B------:R-:W-:Y:S01]  /*12fb0*/  @!P6 IMAD.MOV R50, RZ, RZ, -R50 ;  /* 0x000000ffff32e224 */ /* 0x000fe200078e0a32 */
[----:B------:R-:W-:Y:S01]  /*12fc0*/  ISETP.GE.AND P6, PT, R21, RZ, PT ;  /* 0x000000ff1500720c */ /* 0x000fe20003fc6270 */
[----:B------:R-:W-:Y:S02]  /*12fd0*/  VIADD R16, R0, 0x70 ;  /* 0x0000007000107836 */ /* 0x000fe40000000000 */
[----:B------:R-:W-:Y:S02]  /*12fe0*/  IMAD R21, R3, R5, R6 ;  /* 0x0000000503157224 */ /* 0x000fe400078e0206 */
[----:B------:R-:W-:Y:S02]  /*12ff0*/  IMAD.MOV.U32 R86, RZ, RZ, R61 ;  /* 0x000000ffff567224 */ /* 0x000fe400078e003d */
[----:B------:R-:W-:-:S02]  /*13000*/  @!P4 IMAD.IADD R19, R19, 0x1, -R3 ;  /* 0x000000011313c824 */ /* 0x000fc400078e0a03 */
[----:B------:R-:W-:Y:S01]  /*13010*/  IMAD.MOV.U32 R61, RZ, RZ, R84 ;  /* 0x000000ffff3d7224 */ /* 0x000fe200078e0054 */
[----:B------:R-:W-:Y:S01]  /*13020*/  IABS R5, R16 ;  /* 0x0000001000057213 */ /* 0x000fe20000000000 */
[----:B------:R-:W-:Y:S02]  /*13030*/  IMAD.MOV.U32 R84, RZ, RZ, R85 ;  /* 0x000000ffff547224 */ /* 0x000fe400078e0055 */
[----:B------:R-:W-:Y:S01]  /*13040*/  IMAD.MOV.U32 R85, RZ, RZ, R82 ;  /* 0x000000ffff557224 */ /* 0x000fe200078e0052 */
[----:B------:R-:W-:Y:S01]  /*13050*/  MOV R82, R83 ;  /* 0x0000005300527202 */ /* 0x000fe20000000f00 */
[----:B------:R-:W-:Y:S01]  /*13060*/  @!P3 IMAD.IADD R33, R33, 0x1, -R3 ;  /* 0x000000012121b824 */ /* 0x000fe200078e0a03 */
[C---:B------:R-:W-:Y:S01]  /*13070*/  ISETP.GT.U32.AND P3, PT, R3.reuse, R21, PT ;  /* 0x000000150300720c */ /* 0x040fe20003f64070 */
[----:B------:R-:W-:Y:S01]  /*13080*/  IMAD.MOV.U32 R83, RZ, RZ, R75 ;  /* 0x000000ffff537224 */ /* 0x000fe200078e004b */
[----:B------:R-:W-:Y:S01]  /*13090*/  ISETP.GT.U32.AND P4, PT, R3, R19, PT ;  /* 0x000000130300720c */ /* 0x000fe20003f84070 */
[----:B------:R-:W-:-:S02]  /*130a0*/  IMAD.MOV.U32 R75, RZ, RZ, R74 ;  /* 0x000000ffff4b7224 */ /* 0x000fc400078e004a */
[----:B------:R-:W-:Y:S02]  /*130b0*/  IMAD.MOV.U32 R74, RZ, RZ, R7 ;  /* 0x000000ffff4a7224 */ /* 0x000fe400078e0007 */
[----:B------:R-:W-:Y:S02]  /*130c0*/  IMAD.MOV.U32 R7, RZ, RZ, R5 ;  /* 0x000000ffff077224 */ /* 0x000fe400078e0005 */
[----:B------:R-:W-:Y:S02]  /*130d0*/  VIADD R6, R0, 0x71 ;  /* 0x0000007100067836 */ /* 0x000fe40000000000 */
[----:B------:R-:W-:-:S04]  /*130e0*/  IMAD.HI.U32 R5, R2, R7, RZ ;  /* 0x0000000702057227 */ /* 0x000fc800078e00ff */
[----:B------:R-:W-:Y:S01]  /*130f0*/  IMAD.MOV R5, RZ, RZ, -R5 ;  /* 0x000000ffff057224 */ /* 0x000fe200078e0a05 */
[----:B------:R-:W-:Y:S01]  /*13100*/  IABS R34, R6 ;  /* 0x0000000600227213 */ /* 0x000fe20000000000 */
[--C-:B------:R-:W-:Y:S02]  /*13110*/  @!P3 IMAD.IADD R21, R21, 0x1, -R3.reuse ;  /* 0x000000011515b824 */ /* 0x100fe400078e0a03 */
[----:B------:R-:W-:Y:S01]  /*13120*/  @!P4 IMAD.IADD R19, R19, 0x1, -R3 ;  /* 0x000000011313c824 */ /* 0x000fe200078e0a03 */
[----:B------:R-:W-:Y:S01]  /*13130*/  ISETP.GE.AND P4, PT, R39, RZ, PT ;  /* 0x000000ff2700720c */ /* 0x000fe20003f86270 */
[C---:B------:R-:W-:Y:S02]  /*13140*/  IMAD R5, R3.reuse, R5, R7 ;  /* 0x0000000503057224 */ /* 0x040fe400078e0207 */
[----:B------:R-:W-:Y:S01]  /*13150*/  IMAD.MOV.U32 R39, RZ, RZ, R33 ;  /* 0x000000ffff277224 */ /* 0x000fe200078e0021 */
[----:B------:R-:W-:Y:S01]  /*13160*/  ISETP.GT.U32.AND P3, PT, R3, R21, PT ;  /* 0x000000150300720c */ /* 0x000fe20003f64070 */
[----:B------:R-:W-:-:S04]  /*13170*/  IMAD.HI.U32 R7, R2, R34, RZ ;  /* 0x0000002202077227 */ /* 0x000fc800078e00ff */
[----:B------:R-:W-:Y:S01]  /*13180*/  @!P2 IMAD.MOV R39, RZ, RZ, -R39 ;  /* 0x000000ffff27a224 */ /* 0x000fe200078e0a27 */
[----:B------:R-:W-:Y:S01]  /*13190*/  ISETP.GT.U32.AND P2, PT, R3, R5, PT ;  /* 0x000000050300720c */ /* 0x000fe20003f44070 */
[----:B------:R-:W-:-:S04]  /*131a0*/  IMAD.MOV R7, RZ, RZ, -R7 ;  /* 0x000000ffff077224 */ /* 0x000fc800078e0a07 */
[----:B------:R-:W-:Y:S02]  /*131b0*/  IMAD R7, R3, R7, R34 ;  /* 0x0000000703077224 */ /* 0x000fe400078e0222 */
[----:B------:R-:W-:Y:S02]  /*131c0*/  @!P3 IMAD.IADD R21, R21, 0x1, -R3 ;  /* 0x000000011515b824 */ /* 0x000fe400078e0a03 */
[----:B------:R-:W-:Y:S01]  /*131d0*/  IMAD.MOV.U32 R88, RZ, RZ, R84 ;  /* 0x000000ffff587224 */ /* 0x000fe200078e0054 */
[----:B------:R-:W-:Y:S01]  /*131e0*/  ISETP.GT.U32.AND P3, PT, R3, R7, PT ;  /* 0x000000070300720c */ /* 0x000fe20003f64070 */
[----:B------:R-:W-:Y:S02]  /*131f0*/  IMAD.MOV.U32 R84, RZ, RZ, R75 ;  /* 0x000000ffff547224 */ /* 0x000fe400078e004b */
[----:B------:R-:W-:Y:S02]  /*13200*/  @!P2 IMAD.IADD R5, R5, 0x1, -R3 ;  /* 0x000000010505a824 */ /* 0x000fe400078e0a03 */
[----:B------:R-:W-:-:S02]  /*13210*/  IMAD.MOV.U32 R75, RZ, RZ, R42 ;  /* 0x000000ffff4b7224 */ /* 0x000fc400078e002a */
[----:B------:R-:W-:Y:S02]  /*13220*/  IMAD.MOV.U32 R42, RZ, RZ, R19 ;  /* 0x000000ffff2a7224 */ /* 0x000fe400078e0013 */
[----:B------:R-:W-:Y:S01]  /*13230*/  VIADD R19, R0, 0x72 ;  /* 0x0000007200137836 */ /* 0x000fe20000000000 */
[----:B------:R-:W-:Y:S01]  /*13240*/  ISETP.GT.U32.AND P2, PT, R3, R5, PT ;  /* 0x000000050300720c */ /* 0x000fe20003f44070 */
[----:B------:R-:W-:Y:S02]  /*13250*/  IMAD.MOV.U32 R87, RZ, RZ, R86 ;  /* 0x000000ffff577224 */ /* 0x000fe400078e0056 */
[----:B------:R-:W-:Y:S02]  /*13260*/  IMAD.MOV.U32 R86, RZ, RZ, R61 ;  /* 0x000000ffff567224 */ /* 0x000fe400078e003d */
[----:B------:R-:W-:Y:S01]  /*13270*/  @!P6 IMAD.MOV R42, RZ, RZ, -R42 ;  /* 0x000000ffff2ae224 */ /* 0x000fe200078e0a2a */
[----:B------:R-:W-:Y:S01]  /*13280*/  ISETP.GE.AND P6, PT, R16, RZ, PT ;  /* 0x000000ff1000720c */ /* 0x000fe20003fc6270 */
[----:B------:R-:W-:Y:S01]  /*13290*/  IMAD.MOV.U32 R61, RZ, RZ, R85 ;  /* 0x000000ffff3d7224 */ /* 0x000fe200078e0055 */
[----:B------:R-:W-:Y:S01]  /*132a0*/  IABS R16, R19 ;  /* 0x0000001300107213 */ /* 0x000fe20000000000 */
[----:B------:R-:W-:-:S02]  /*132b0*/  IMAD.MOV.U32 R85, RZ, RZ, R82 ;  /* 0x000000ffff557224 */ /* 0x000fc400078e0052 */
[----:B------:R-:W-:Y:S01]  /*132c0*/  IMAD.MOV.U32 R82, RZ, RZ, R83 ;  /* 0x000000ffff527224 */ /* 0x000fe200078e0053 */
[----:B------:R-:W-:Y:S01]  /*132d0*/  @!P3 IADD3 R7, PT, PT, R7, -R3, RZ ;  /* 0x800000030707b210 */ /* 0x000fe20007ffe0ff */
[----:B------:R-:W-:Y:S01]  /*132e0*/  IMAD.MOV.U32 R83, RZ, RZ, R74 ;  /* 0x000000ffff537224 */ /* 0x000fe200078e004a */
[----:B------:R-:W-:Y:S01]  /*132f0*/  ISETP.GE.AND P3, PT, R6, RZ, PT ;  /* 0x000000ff0600720c */ /* 0x000fe20003f66270 */
[----:B------:R-:W-:Y:S02]  /*13300*/  IMAD.MOV.U32 R74, RZ, RZ, R41 ;  /* 0x000000ffff4a7224 */ /* 0x000fe400078e0029 */
[----:B------:R-:W-:Y:S02]  /*13310*/  IMAD.MOV.U32 R41, RZ, RZ, R21 ;  /* 0x000000ffff297224 */ /* 0x000fe400078e0015 */
[----:B------:R-:W-:-:S04]  /*13320*/  IMAD.HI.U32 R6, R2, R16, RZ ;  /* 0x0000001002067227 */ /* 0x000fc800078e00ff */
[----:B------:R-:W-:Y:S01]  /*13330*/  @!P4 IMAD.MOV R41, RZ, RZ, -R41 ;  /* 0x000000ffff29c224 */ /* 0x000fe200078e0a29 */
[----:B------:R-:W-:Y:S01]  /*13340*/  ISETP.GT.U32.AND P4, PT, R3, R7, PT ;  /* 0x000000070300720c */ /* 0x000fe20003f84070 */
[----:B------:R-:W-:Y:S02]  /*13350*/  IMAD.MOV R6, RZ, RZ, -R6 ;  /* 0x000000ffff067224 */ /* 0x000fe400078e0a06 */
[----:B------:R-:W-:Y:S02]  /*13360*/  @!P2 IMAD.IADD R5, R5, 0x1, -R3 ;  /* 0x000000010505a824 */ /* 0x000fe400078e0a03 */
[----:B------:R-:W-:Y:S02]  /*13370*/  IMAD R16, R3, R6, R16 ;  /* 0x0000000603107224 */ /* 0x000fe400078e0210 */
[----:B------:R-:W-:-:S04]  /*13380*/  IMAD.MOV.U32 R6, RZ, RZ, R5 ;  /* 0x000000ffff067224 */ /* 0x000fc800078e0005 */
[----:B------:R-:W-:Y:S01]  /*13390*/  @!P6 IMAD.MOV R6, RZ, RZ, -R6 ;  /* 0x000000ffff06e224 */ /* 0x000fe200078e0a06 */
[----:B------:R-:W-:Y:S01]  /*133a0*/  ISETP.GT.U32.AND P6, PT, R3, R16, PT ;  /* 0x000000100300720c */ /* 0x000fe20003fc4070 */
[C---:B------:R-:W-:Y:S02]  /*133b0*/  VIADD R5, R0.reuse, 0x73 ;  /* 0x0000007300057836 */ /* 0x040fe40000000000 */
[----:B------:R-:W-:Y:S02]  /*133c0*/  @!P4 IMAD.IADD R7, R7, 0x1, -R3 ;  /* 0x000000010707c824 */ /* 0x000fe400078e0a03 */
[----:B------:R-:W-:Y:S02]  /*133d0*/  IMAD.MOV.U32 R89, RZ, RZ, R88 ;  /* 0x000000ffff597224 */ /* 0x000fe400078e0058 */
[----:B------:R-:W-:Y:S02]  /*133e0*/  IMAD.MOV.U32 R88, RZ, RZ, R74 ;  /* 0x000000ffff587224 */ /* 0x000fe400078e004a */
[----:B------:R-:W-:Y:S01]  /*133f0*/  IMAD.MOV.U32 R74, RZ, RZ, R40 ;  /* 0x000000ffff4a7224 */ /* 0x000fe200078e0028 */
[----:B------:R-:W-:Y:S01]  /*13400*/  ISETP.GE.AND P4, PT, R5, RZ, PT ;  /* 0x000000ff0500720c */ /* 0x000fe20003f86270 */
[----:B------:R-:W-:Y:S01]  /*13410*/  IMAD.MOV.U32 R40, RZ, RZ, R7 ;  /* 0x000000ffff287224 */ /* 0x000fe200078e0007 */
[----:B------:R-:W-:Y:S01]  /*13420*/  IABS R5, R5 ;  /* 0x0000000500057213 */ /* 0x000fe20000000000 */
[----:B------:R-:W-:-:S02]  /*13430*/  VIADD R7, R0, 0x74 ;  /* 0x0000007400077836 */ /* 0x000fc40000000000 */
[----:B------:R-:W-:Y:S02]  /*13440*/  @!P3 IMAD.MOV R40, RZ, RZ, -R40 ;  /* 0x000000ffff28b224 */ /* 0x000fe400078e0a28 */
[----:B------:R-:W-:Y:S01]  /*13450*/  @!P6 IMAD.IADD R16, R16, 0x1, -R3 ;  /* 0x000000011010e824 */ /* 0x000fe200078e0a03 */
[----:B------:R-:W-:Y:S01]  /*13460*/  ISETP.GE.AND P3, PT, R7, RZ, PT ;  /* 0x000000ff0700720c */ /* 0x000fe20003f66270 */
[----:B------:R-:W-:Y:S01]  /*13470*/  IMAD.MOV.U32 R33, RZ, RZ, R5 ;  /* 0x000000ffff217224 */ /* 0x000fe200078e0005 */
[----:B------:R-:W-:Y:S02]  /*13480*/  IABS R7, R7 ;  /* 0x0000000700077213 */ /* 0x000fe40000000000 */
[----:B------:R-:W-:Y:S01]  /*13490*/  IABS R5, R52 ;  /* 0x0000003400057213 */ /* 0x000fe20000000000 */
[----:B------:R-:W-:Y:S01]  /*134a0*/  IMAD.MOV.U32 R71, RZ, RZ, R76 ;  /* 0x000000ffff477224 */ /* 0x000fe200078e004c */
[----:B------:R-:W-:Y:S01]  /*134b0*/  ISETP.GT.U32.AND P6, PT, R3, R16, PT ;  /* 0x000000100300720c */ /* 0x000fe20003fc4070 */
[----:B------:R-:W-:-:S02]  /*134c0*/  IMAD.MOV.U32 R76, RZ, RZ, R23 ;  /* 0x000000ffff4c7224 */ /* 0x000fc400078e0017 */
[----:B------:R-:W-:Y:S02]  /*134d0*/  IMAD.MOV.U32 R21, RZ, RZ, R7 ;  /* 0x000000ffff157224 */ /* 0x000fe400078e0007 */
[----:B------:R-:W-:-:S04]  /*134e0*/  IMAD.HI.U32 R23, R2, R33, RZ ;  /* 0x0000002102177227 */ /* 0x000fc800078e00ff */
[----:B------:R-:W-:Y:S02]  /*134f0*/  IMAD.MOV.U32 R7, RZ, RZ, R5 ;  /* 0x000000ffff077224 */ /* 0x000fe400078e0005 */
[----:B------:R-:W-:Y:S02]  /*13500*/  IMAD.MOV R23, RZ, RZ, -R23 ;  /* 0x000000ffff177224 */ /* 0x000fe400078e0a17 */
[----:B------:R-:W-:-:S04]  /*13510*/  IMAD.HI.U32 R5, R2, R7, RZ ;  /* 0x0000000702057227 */ /* 0x000fc800078e00ff */
[C---:B------:R-:W-:Y:S02]  /*13520*/  IMAD R23, R3.reuse, R23, R33 ;  /* 0x0000001703177224 */ /* 0x040fe400078e0221 */
[----:B------:R-:W-:Y:S02]  /*13530*/  IMAD.MOV R5, RZ, RZ, -R5 ;  /* 0x000000ffff057224 */ /* 0x000fe400078e0a05 */
[----:B------:R-:W-:Y:S02]  /*13540*/  VIADD R34, R0, 0x76 ;  /* 0x0000007600227836 */ /* 0x000fe40000000000 */
[----:B------:R-:W-:Y:S01]  /*13550*/  @!P6 IMAD.IADD R16, R16, 0x1, -R3 ;  /* 0x000000011010e824 */ /* 0x000fe200078e0a03 */
[C---:B------:R-:W-:Y:S01]  /*13560*/  ISETP.GT.U32.AND P6, PT, R3.reuse, R23, PT ;  /* 0x000000170300720c */ /* 0x040fe20003fc4070 */
[----:B------:R-:W-:Y:S01]  /*13570*/  IMAD R7, R3, R5, R7 ;  /* 0x0000000503077224 */ /* 0x000fe200078e0207 */
[----:B------:R-:W-:Y:S01]  /*13580*/  ISETP.GE.AND P2, PT, R19, RZ, PT ;  /* 0x000000ff1300720c */ /* 0x000fe20003f46270 */
[----:B------:R-:W-:Y:S01]  /*13590*/  IMAD.HI.U32 R19, R2, R21, RZ ;  /* 0x0000001502137227 */ /* 0x000fe200078e00ff */
[----:B------:R-:W-:-:S03]  /*135a0*/  IABS R5, R34 ;  /* 0x0000002200057213 */ /* 0x000fc60000000000 */
[----:B------:R-:W-:Y:S02]  /*135b0*/  IMAD.MOV.U32 R33, RZ, RZ, R16 ;  /* 0x000000ffff217224 */ /* 0x000fe400078e0010 */
[----:B------:R-:W-:Y:S02]  /*135c0*/  IMAD.MOV R19, RZ, RZ, -R19 ;  /* 0x000000ffff137224 */ /* 0x000fe400078e0a13 */
[----:B------:R-:W-:Y:S02]  /*135d0*/  IMAD.MOV.U32 R16, RZ, RZ, R5 ;  /* 0x000000ffff107224 */ /* 0x000fe400078e0005 */
[----:B------:R-:W-:Y:S02]  /*135e0*/  IMAD R21, R3, R19, R21 ;  /* 0x0000001303157224 */ /* 0x000fe400078e0215 */
[----:B------:R-:W-:-:S04]  /*135f0*/  IMAD.HI.U32 R5, R2, R16, RZ ;  /* 0x0000001002057227 */ /* 0x000fc800078e00ff */
[----:B------:R-:W-:Y:S02]  /*13600*/  @!P6 IMAD.IADD R23, R23, 0x1, -R3 ;  /* 0x000000011717e824 */ /* 0x000fe400078e0a03 */
[----:B------:R-:W-:Y:S01]  /*13610*/  @!P2 IMAD.MOV R33, RZ, RZ, -R33 ;  /* 0x000000ffff21a224 */ /* 0x000fe200078e0a21 */
[C---:B------:R-:W-:Y:S01]  /*13620*/  ISETP.GT.U32.AND P2, PT, R3.reuse, R21, PT ;  /* 0x000000150300720c */ /* 0x040fe20003f44070 */
[----:B------:R-:W-:Y:S01]  /*13630*/  IMAD.MOV R5, RZ, RZ, -R5 ;  /* 0x000000ffff057224 */ /* 0x000fe200078e0a05 */
[----:B------:R-:W-:-:S03]  /*13640*/  ISETP.GT.U32.AND P6, PT, R3, R23, PT ;  /* 0x000000170300720c */ /* 0x000fc60003fc4070 */
[----:B------:R-:W-:Y:S02]  /*13650*/  IMAD R5, R3, R5, R16 ;  /* 0x0000000503057224 */ /* 0x000fe400078e0210 */
[----:B------:R-:W-:-:S05]  /*13660*/  VIADD R16, R0, 0x77 ;  /* 0x0000007700107836 */ /* 0x000fca0000000000 */
[----:B------:R-:W-:Y:S01]  /*13670*/  IABS R19, R16 ;  /* 0x0000001000137213 */ /* 0x000fe20000000000 */
[--C-:B------:R-:W-:Y:S02]  /*13680*/  @!P2 IMAD.IADD R21, R21, 0x1, -R3.reuse ;  /* 0x000000011515a824 */ /* 0x100fe400078e0a03 */
[----:B------:R-:W-:Y:S02]  /*13690*/  @!P6 IMAD.IADD R23, R23, 0x1, -R3 ;  /* 0x000000011717e824 */ /* 0x000fe400078e0a03 */
[----:B------:R-:W-:Y:S01]  /*136a0*/  IMAD.MOV.U32 R49, RZ, RZ, R19 ;  /* 0x000000ffff317224 */ /* 0x000fe200078e0013 */
[C---:B------:R-:W-:Y:S02]  /*136b0*/  ISETP.GT.U32.AND P6, PT, R3.reuse, R7, PT ;  /* 0x000000070300720c */ /* 0x040fe40003fc4070 */
[----:B------:R-:W-:Y:S01]  /*136c0*/  ISETP.GT.U32.AND P2, PT, R3, R21, PT ;  /* 0x000000150300720c */ /* 0x000fe20003f44070 */
[----:B------:R-:W-:-:S04]  /*136d0*/  IMAD.HI.U32 R19, R2, R49, RZ ;  /* 0x0000003102137227 */ /* 0x000fc800078e00ff */
[----:B------:R-:W-:-:S04]  /*136e0*/  IMAD.MOV R19, RZ, RZ, -R19 ;  /* 0x000000ffff137224 */ /* 0x000fc800078e0a13 */
[----:B------:R-:W-:Y:S01]  /*136f0*/  IMAD R19, R3, R19, R49 ;  /* 0x0000001303137224 */ /* 0x000fe200078e0231 */
[----:B------:R-:W-:Y:S01]  /*13700*/  SEL R49, R90, R8, !P5 ;  /* 0x000000085a317207 */ /* 0x000fe20006800000 */
[--C-:B------:R-:W-:Y:S01]  /*13710*/  @!P6 IMAD.IADD R7, R7, 0x1, -R3.reuse ;  /* 0x000000010707e824 */ /* 0x100fe200078e0a03 */
[----:B------:R-:W-:Y:S01]  /*13720*/  ISETP.GE.AND P6, PT, R52, RZ, PT ;  /* 0x000000ff3400720c */ /* 0x000fe20003fc6270 */
[----:B------:R-:W-:Y:S01]  /*13730*/  @!P2 IMAD.IADD R21, R21, 0x1, -R3 ;  /* 0x000000011515a824 */ /* 0x000fe200078e0a03 */
[----:B------:R-:W2:Y:S01]  /*13740*/  LDL.LU R8, [R1+0x14f0] ;  /* 0x0014f00001087983 */ /* 0x000ea20000300800 */
[----:B0-----:R-:W-:Y:S01]  /*13750*/  IMAD R52, R49, UR8, RZ ;  /* 0x0000000831347c24 */ /* 0x001fe2000f8e02ff */
[----:B------:R-:W-:Y:S01]  /*13760*/  ISETP.GT.U32.AND P2, PT, R3, R5, PT ;  /* 0x000000050300720c */ /* 0x000fe20003f44070 */
[----:B------:R-:W-:Y:S01]  /*13770*/  @!P4 IMAD.MOV R23, RZ, RZ, -R23 ;  /* 0x000000ffff17c224 */ /* 0x000fe200078e0a17 */
[----:B------:R-:W-:Y:S01]  /*13780*/  @!P3 IADD3 R21, PT, PT, -R21, RZ, RZ ;  /* 0x000000ff1515b210 */ /* 0x000fe20007ffe1ff */
[----:B------:R-:W0:Y:S01]  /*13790*/  LDCU UR8, c[0x0][0x3b0] ;  /* 0x00007600ff0877ac */ /* 0x000e220008000800 */
[----:B------:R-:W-:-:S04]  /*137a0*/  LEA R49, P3, R52, R91, 0x1 ;  /* 0x0000005b34317211 */ /* 0x000fc800078608ff */
[----:B------:R-:W-:Y:S01]  /*137b0*/  LEA.HI.X.SX32 R52, R52, R92, 0x1, P3 ;  /* 0x0000005c34347211 */ /* 0x000fe200018f0eff */
[----:B------:R-:W-:-:S04]  /*137c0*/  @P0 IMAD.MOV.U32 R66, RZ, RZ, R49 ;  /* 0x000000ffff420224 */ /* 0x000fc800078e0031 */
[----:B------:R-:W-:-:S05]  /*137d0*/  @P0 IMAD.MOV.U32 R67, RZ, RZ, R52 ;  /* 0x000000ffff430224 */ /* 0x000fca00078e0034 */
[----:B------:R1:W3:Y:S01]  /*137e0*/  @P0 LDG.E.U16 R18, desc[UR20][R66.64] ;  /* 0x0000001442120981 */ /* 0x0002e2000c1e1500 */
[----:B------:R-:W-:Y:S01]  /*137f0*/  @!P2 IMAD.IADD R5, R5, 0x1, -R3 ;  /* 0x000000010505a824 */ /* 0x000fe200078e0a03 */
[C---:B------:R-:W-:Y:S02]  /*13800*/  ISETP.GT.U32.AND P2, PT, R3.reuse, R7, PT ;  /* 0x000000070300720c */ /* 0x040fe40003f44070 */
[C---:B------:R-:W-:Y:S02]  /*13810*/  ISETP.GT.U32.AND P3, PT, R3.reuse, R19, PT ;  /* 0x000000130300720c */ /* 0x040fe40003f64070 */
[----:B------:R-:W-:-:S09]  /*13820*/  ISETP.GT.U32.AND P4, PT, R3, R5, PT ;  /* 0x000000050300720c */ /* 0x000fd20003f84070 */
[--C-:B------:R-:W-:Y:S01]  /*13830*/  @!P2 IMAD.IADD R7, R7, 0x1, -R3.reuse ;  /* 0x000000010707a824 */ /* 0x100fe200078e0a03 */
[----:B------:R-:W-:Y:S01]  /*13840*/  ISETP.GE.AND P2, PT, R34, RZ, PT ;  /* 0x000000ff2200720c */ /* 0x000fe20003f46270 */
[--C-:B------:R-:W-:Y:S02]  /*13850*/  @!P3 IMAD.IADD R19, R19, 0x1, -R3.reuse ;  /* 0x000000011313b824 */ /* 0x100fe400078e0a03 */
[----:B------:R-:W-:Y:S01]  /*13860*/  @!P4 IMAD.IADD R5, R5, 0x1, -R3 ;  /* 0x000000010505c824 */ /* 0x000fe200078e0a03 */
[----:B------:R-:W-:Y:S01]  /*13870*/  ISETP.GE.AND P4, PT, R16, RZ, PT ;  /* 0x000000ff1000720c */ /* 0x000fe20003f86270 */
[----:B------:R-:W-:Y:S02]  /*13880*/  IMAD.MOV.U32 R34, RZ, RZ, R7 ;  /* 0x000000ffff227224 */ /* 0x000fe400078e0007 */
[C---:B------:R-:W-:Y:S02]  /*13890*/  VIADD R16, R0.reuse, 0x78 ;  /* 0x0000007800107836 */ /* 0x040fe40000000000 */
[----:B------:R-:W-:-:S02]  /*138a0*/  VIADD R7, R0, 0x79 ;  /* 0x0000007900077836 */ /* 0x000fc40000000000 */
[----:B------:R-:W-:Y:S01]  /*138b0*/  @!P6 IMAD.MOV R34, RZ, RZ, -R34 ;  /* 0x000000ffff22e224 */ /* 0x000fe200078e0a22 */
[----:B------:R-:W-:Y:S01]  /*138c0*/  ISETP.GE.AND P3, PT, R16, RZ, PT ;  /* 0x000000ff1000720c */ /* 0x000fe20003f66270 */
[----:B------:R-:W-:Y:S01]  /*138d0*/  @!P2 IMAD.MOV R5, RZ, RZ, -R5 ;  /* 0x000000ffff05a224 */ /* 0x000fe200078e0a05 */
[----:B------:R-:W-:Y:S02]  /*138e0*/  ISETP.GT.U32.AND P6, PT, R3, R19, PT ;  /* 0x000000130300720c */ /* 0x000fe40003fc4070 */
[----:B------:R-:W-:Y:S02]  /*138f0*/  IABS R16, R16 ;  /* 0x0000001000107213 */ /* 0x000fe40000000000 */
[----:B------:R-:W-:Y:S02]  /*13900*/  ISETP.GE.AND P2, PT, R7, RZ, PT ;  /* 0x000000ff0700720c */ /* 0x000fe40003f46270 */
[----:B------:R-:W-:Y:S01]  /*13910*/  IABS R7, R7 ;  /* 0x0000000700077213 */ /* 0x000fe20000000000 */
[----:B------:R-:W-:Y:S04]  /*13920*/  STL [R1+0xdd0], R49 ;  /* 0x000dd03101007387 */ /* 0x000fe80000100800 */
[----:B------:R4:W-:Y:S02]  /*13930*/  STL [R1+0xdcc], R52 ;  /* 0x000dcc3401007387 */ /* 0x0009e40000100800 */
[----:B------:R-:W-:-:S02]  /*13940*/  @!P6 IMAD.IADD R19, R19, 0x1, -R3 ;  /* 0x000000011313e824 */ /* 0x000fc400078e0a03 */
[----:B----4-:R-:W-:Y:S02]  /*13950*/  IMAD.MOV.U32 R52, RZ, RZ, R16 ;  /* 0x000000ffff347224 */ /* 0x010fe400078e0010 */
[----:B------:R-:W-:-:S04]  /*13960*/  IMAD.MOV.U32 R16, RZ, RZ, R7 ;  /* 0x000000ffff107224 */ /* 0x000fc800078e0007 */
[----:B------:R-:W-:-:S04]  /*13970*/  IMAD.HI.U32 R7, R2, R16, RZ ;  /* 0x0000001002077227 */ /* 0x000fc800078e00ff */
[----:B------:R-:W-:Y:S02]  /*13980*/  IMAD.MOV R7, RZ, RZ, -R7 ;  /* 0x000000ffff077224 */ /* 0x000fe400078e0a07 */
[----:B------:R-:W-:Y:S02]  /*13990*/  IMAD.MOV.U32 R49, RZ, RZ, R89 ;  /* 0x000000ffff317224 */ /* 0x000fe400078e0059 */
[----:B------:R-:W-:Y:S02]  /*139a0*/  IMAD R7, R3, R7, R16 ;  /* 0x0000000703077224 */ /* 0x000fe400078e0210 */
[----:B------:R-:W-:Y:S02]  /*139b0*/  IMAD.MOV.U32 R89, RZ, RZ, R61 ;  /* 0x000000ffff597224 */ /* 0x000fe400078e003d */
[----:B------:R-:W-:Y:S02]  /*139c0*/  IMAD.MOV.U32 R61, RZ, RZ, R84 ;  /* 0x000000ffff3d7224 */ /* 0x000fe400078e0054 */
[----:B------:R-:W-:-:S02]  /*139d0*/  IMAD.MOV.U32 R68, RZ, RZ, R49 ;  /* 0x000000ffff447224 */ /* 0x000fc400078e0031 */
[----:B------:R-:W-:Y:S02]  /*139e0*/  IMAD.MOV.U32 R49, RZ, RZ, R89 ;  /* 0x000000ffff317224 */ /* 0x000fe400078e0059 */
[----:B-1----:R-:W-:Y:S02]  /*139f0*/  VIADD R66, R0, 0x7b ;  /* 0x0000007b00427836 */ /* 0x002fe40000000000 */
[----:B------:R-:W-:Y:S02]  /*13a00*/  IMAD.MOV.U32 R89, RZ, RZ, R61 ;  /* 0x000000ffff597224 */ /* 0x000fe400078e003d */
[----:B------:R-:W-:Y:S02]  /*13a10*/  IMAD.MOV.U32 R61, RZ, RZ, R25 ;  /* 0x000000ffff3d7224 */ /* 0x000fe400078e0019 */
[----:B------:R-:W-:Y:S02]  /*13a20*/  IMAD.MOV.U32 R25, RZ, RZ, R19 ;  /* 0x000000ffff197224 */ /* 0x000fe400078e0013 */
[----:B------:R-:W-:-:S02]  /*13a30*/  IMAD.MOV.U32 R63, RZ, RZ, R68 ;  /* 0x000000ffff3f7224 */ /* 0x000fc400078e0044 */
[----:B------:R-:W-:Y:S01]  /*13a40*/  IMAD.MOV.U32 R68, RZ, RZ, R89 ;  /* 0x000000ffff447224 */ /* 0x000fe200078e0059 */
[----:B------:R-:W-:Y:S01]  /*13a50*/  MOV R89, R61 ;  /* 0x0000003d00597202 */ /* 0x000fe20000000f00 */
[----:B------:R-:W-:Y:S01]  /*13a60*/  IMAD.MOV.U32 R61, RZ, RZ, R75 ;  /* 0x000000ffff3d7224 */ /* 0x000fe200078e004b */
[----:B---3--:R1:W-:Y:S02]  /*13a70*/  STL [R1+0x1400], R18 ;  /* 0x0014001201007387 */ /* 0x0083e40000100800 */
[----:B-1----:R-:W-:-:S05]  /*13a80*/  VIADD R18, R0, 0x7a ;  /* 0x0000007a00127836 */ /* 0x002fca0000000000 */
[----:B------:R-:W-:Y:S02]  /*13a90*/  ISETP.GE.AND P6, PT, R18, RZ, PT ;  /* 0x000000ff1200720c */ /* 0x000fe40003fc6270 */
[----:B------:R-:W-:-:S05]  /*13aa0*/  IABS R18, R18 ;  /* 0x0000001200127213 */ /* 0x000fca0000000000 */
[----:B------:R-:W-:-:S04]  /*13ab0*/  IMAD.HI.U32 R16, R2, R18, RZ ;  /* 0x0000001202107227 */ /* 0x000fc800078e00ff */
[----:B------:R-:W-:-:S04]  /*13ac0*/  IMAD.MOV R16, RZ, RZ, -R16 ;  /* 0x000000ffff107224 */ /* 0x000fc800078e0a10 */
[----:B------:R-:W-:Y:S01]  /*13ad0*/  IMAD R19, R3, R16, R18 ;  /* 0x0000001003137224 */ /* 0x000fe200078e0212 */
[----:B------:R-:W-:Y:S01]  /*13ae0*/  IABS R16, R66 ;  /* 0x0000004200107213 */ /* 0x000fe20000000000 */
[----:B--2---:R-:W-:-:S04]  /*13af0*/  IMAD.MOV.U32 R75, RZ, RZ, R8 ;  /* 0x000000ffff4b7224 */ /* 0x004fc800078e0008 */
[----:B------:R-:W-:-:S04]  /*13b00*/  IMAD.MOV.U32 R69, RZ, RZ, R16 ;  /* 0x000000ffff457224 */ /* 0x000fc800078e0010 */
[----:B------:R-:W-:-:S04]  /*13b10*/  IMAD.HI.U32 R8, R2, R69, RZ ;  /* 0x0000004502087227 */ /* 0x000fc800078e00ff */
[----:B------:R-:W-:-:S04]  /*13b20*/  IMAD.MOV R8, RZ, RZ, -R8 ;  /* 0x000000ffff087224 */ /* 0x000fc800078e0a08 */
[----:B------:R-:W-:Y:S02]  /*13b30*/  IMAD R8, R3, R8, R69 ;  /* 0x0000000803087224 */ /* 0x000fe400078e0245 */
[----:B------:R-:W2:Y:S01]  /*13b40*/  LDL.LU R69, [R1+0x7b0] ;  /* 0x0007b00001457983 */ /* 0x000ea20000300800 */
[----:B------:R-:W-:Y:S02]  /*13b50*/  IMAD.MOV.U32 R84, RZ, RZ, R24 ;  /* 0x000000ffff547224 */ /* 0x000fe400078e0018 */
[----:B------:R-:W-:-:S04]  /*13b60*/  IMAD.HI.U32 R24, R2, R52, RZ ;  /* 0x0000003402187227 */ /* 0x000fc800078e00ff */
[----:B------:R-:W-:-:S04]  /*13b70*/  IMAD.MOV R24, RZ, RZ, -R24 ;  /* 0x000000ffff187224 */ /* 0x000fc800078e0a18 */
[----:B------:R-:W-:Y:S02]  /*13b80*/  IMAD R24, R3, R24, R52 ;  /* 0x0000001803187224 */ /* 0x000fe400078e0234 */
[----:B------:R-:W-:-:S03]  /*13b90*/  @!P4 IMAD.MOV R25, RZ, RZ, -R25 ;  /* 0x000000ffff19c224 */ /* 0x000fc600078e0a19 */
[----:B------:R-:W-:Y:S02]  /*13ba0*/  ISETP.GT.U32.AND P4, PT, R3, R24, PT ;  /* 0x000000180300720c */ /* 0x000fe40003f84070 */
[----:B------:R-:W-:Y:S02]  /*13bb0*/  IABS R18, R64 ;  /* 0x0000004000127213 */ /* 0x000fe40000000000 */
[----:B------:R-:W-:-:S09]  /*13bc0*/  IABS R16, R54 ;  /* 0x0000003600107213 */ /* 0x000fd20000000000 */
[----:B------:R-:W-:-:S05]  /*13bd0*/  @!P4 IMAD.IADD R24, R24, 0x1, -R3 ;  /* 0x000000011818c824 */ /* 0x000fca00078e0a03 */
[----:B------:R-:W-:Y:S01]  /*13be0*/  ISETP.GT.U32.AND P4, PT, R3, R24, PT ;  /* 0x000000180300720c */ /* 0x000fe20003f84070 */
[----:B------:R-:W-:Y:S02]  /*13bf0*/  IMAD.MOV.U32 R67, RZ, RZ, R18 ;  /* 0x000000ffff437224 */ /* 0x000fe400078e0012 */
[----:B------:R-:W-:-:S04]  /*13c00*/  IMAD.MOV.U32 R18, RZ, RZ, R16 ;  /* 0x000000ffff127224 */ /* 0x000fc800078e0010 */
[----:B------:R-:W-:-:S06]  /*13c10*/  IMAD.HI.U32 R16, R2, R18, RZ ;  /* 0x0000001202107227 */ /* 0x000fcc00078e00ff */
[----:B------:R-:W-:Y:S02]  /*13c20*/  @!P4 IMAD.IADD R24, R24, 0x1, -R3 ;  /* 0x000000011818c824 */ /* 0x000fe400078e0a03 */
[----:B------:R-:W-:Y:S02]  /*13c30*/  IMAD.MOV R16, RZ, RZ, -R16 ;  /* 0x000000ffff107224 */ /* 0x000fe400078e0a10 */
[----:B------:R-:W-:Y:S01]  /*13c40*/  @!P3 IMAD.MOV R24, RZ, RZ, -R24 ;  /* 0x000000ffff18b224 */ /* 0x000fe200078e0a18 */
[C---:B------:R-:W-:Y:S01]  /*13c50*/  ISETP.GT.U32.AND P3, PT, R3.reuse, R19, PT ;  /* 0x000000130300720c */ /* 0x040fe20003f64070 */
[----:B------:R-:W-:Y:S02]  /*13c60*/  IMAD R18, R3, R16, R18 ;  /* 0x0000001003127224 */ /* 0x000fe400078e0212 */
[----:B------:R-:W-:-:S05]  /*13c70*/  VIADD R16, R0, 0x7e ;  /* 0x0000007e00107836 */ /* 0x000fca0000000000 */
[----:B------:R-:W-:Y:S01]  /*13c80*/  IABS R0, R16 ;  /* 0x0000001000007213 */ /* 0x000fe20000000000 */
[----:B------:R-:W-:-:S04]  /*13c90*/  IMAD.HI.U32 R52, R2, R67, RZ ;  /* 0x0000004302347227 */ /* 0x000fc800078e00ff */
[----:B------:R-:W-:-:S04]  /*13ca0*/  IMAD.HI.U32 R2, R2, R0, RZ ;  /* 0x0000000002027227 */ /* 0x000fc800078e00ff */
[----:B------:R-:W-:Y:S02]  /*13cb0*/  @!P3 IMAD.IADD R19, R19, 0x1, -R3 ;  /* 0x000000011313b824 */ /* 0x000fe400078e0a03 */
[----:B------:R-:W-:-:S03]  /*13cc0*/  IMAD.MOV R2, RZ, RZ, -R2 ;  /* 0x000000ffff027224 */ /* 0x000fc600078e0a02 */
[C---:B------:R-:W-:Y:S01]  /*13cd0*/  ISETP.GT.U32.AND P3, PT, R3.reuse, R19, PT ;  /* 0x000000130300720c */ /* 0x040fe20003f64070 */
[----:B------:R-:W-:Y:S02]  /*13ce0*/  IMAD R0, R3, R2, R0 ;  /* 0x0000000203007224 */ /* 0x000fe400078e0200 */
[----:B------:R-:W-:-:S04]  /*13cf0*/  IMAD.MOV R52, RZ, RZ, -R52 ;  /* 0x000000ffff347224 */ /* 0x000fc800078e0a34 */
[----:B------:R-:W-:-:S06]  /*13d00*/  IMAD R52, R3, R52, R67 ;  /* 0x0000003403347224 */ /* 0x000fcc00078e0243 */
[----:B------:R-:W-:Y:S01]  /*13d10*/  @!P3 IMAD.IADD R19, R19, 0x1, -R3 ;  /* 0x000000011313b824 */ /* 0x000fe200078e0a03 */
[----:B--2---:R-:W-:-:S05]  /*13d20*/  SEL R2, R90, R69, !P5 ;  /* 0x000000455a027207 */ /* 0x004fca0006800000 */
[----:B0-----:R-:W-:Y:S01]  /*13d30*/  IMAD R2, R2, UR8, RZ ;  /* 0x0000000802027c24 */ /* 0x001fe2000f8e02ff */
[----:B------:R-:W-:Y:S01]  /*13d40*/  ISETP.GT.U32.AND P4, PT, R3, R7, PT ;  /* 0x000000070300720c */ /* 0x000fe20003f84070 */
[----:B------:R-:W-:Y:S01]  /*13d50*/  @!P6 IMAD.MOV R19, RZ, RZ, -R19 ;  /* 0x000000ffff13e224 */ /* 0x000fe200078e0a13 */
[C---:B------:R-:W-:Y:S02]  /*13d60*/  SEL R61, R90.reuse, R61, !P5 ;  /* 0x0000003d5a3d7207 */ /* 0x040fe40006800000 */
[C---:B------:R-:W-:Y:S02]  /*13d70*/  SEL R37, R90.reuse, R37, !P5 ;  /* 0x000000255a257207 */ /* 0x040fe40006800000 */
[C---:B------:R-:W-:Y:S02]  /*13d80*/  SEL R35, R90.reuse, R35, !P5 ;  /* 0x000000235a237207 */ /* 0x040fe40006800000 */
[C---:B------:R-:W-:Y:S02]  /*13d90*/  SEL R38, R90.reuse, R38, !P5 ;  /* 0x000000265a267207 */ /* 0x040fe40006800000 */
[----:B------:R-:W-:-:S02]  /*13da0*/  SEL R56, R90, R56, !P5 ;  /* 0x000000385a387207 */ /* 0x000fc40006800000 */
[C---:B------:R-:W-:Y:S02]  /*13db0*/  SEL R27, R90.reuse, R27, !P5 ;  /* 0x0000001b5a1b7207 */ /* 0x040fe40006800000 */
        /* <DEDUP_REMOVED lines=28> */
[----:B------:R-:W-:Y:S01]  /*13f80*/  SEL R42, R90, R42, !P5 ;  /* 0x0000002a5a2a7207 */ /* 0x000fe20006800000 */
[----:B------:R0:W-:Y:S01]  /*13f90*/  STS.U16 [R47+UR4+0x1300], R83 ;  /* 0x001300532f007988 */ /* 0x0001e20008000404 */
[C---:B------:R-:W-:Y:S01]  /*13fa0*/  LEA R67, P3, R2.reuse, R91, 0x1 ;  /* 0x0000005b02437211 */ /* 0x040fe200078608ff */
[----:B------:R-:W1:Y:S03]  /*13fb0*/  LDCU UR8, c[0x0][0x3b0] ;  /* 0x00007600ff0877ac */ /* 0x000e660008000800 */
[----:B------:R-:W-:Y:S01]  /*13fc0*/  LEA.HI.X.SX32 R69, R2, R92, 0x1, P3 ;  /* 0x0000005c02457211 */ /* 0x000fe200018f0eff */
[----:B------:R-:W-:-:S04]  /*13fd0*/  @P0 IMAD.MOV.U32 R78, RZ, RZ, R67 ;  /* 0x000000ffff4e0224 */ /* 0x000fc800078e0043 */
[----:B------:R-:W-:-:S05]  /*13fe0*/  @P0 IMAD.MOV.U32 R79, RZ, RZ, R69 ;  /* 0x000000ffff4f0224 */ /* 0x000fca00078e0045 */
[----:B------:R-:W2:Y:S01]  /*13ff0*/  @P0 LDG.E.U16 R65, desc[UR20][R78.64] ;  /* 0x000000144e410981 */ /* 0x000ea2000c1e1500 */
[----:B------:R-:W-:-:S13]  /*14000*/  ISETP.GT.U32.AND P3, PT, R3, R0, PT ;  /* 0x000000000300720c */ /* 0x000fda0003f64070 */
[----:B------:R-:W-:-:S05]  /*14010*/  @!P3 IMAD.IADD R0, R0, 0x1, -R3 ;  /* 0x000000010000b824 */ /* 0x000fca00078e0a03 */
[----:B------:R-:W-:Y:S01]  /*14020*/  ISETP.GT.U32.AND P3, PT, R3, R0, PT ;  /* 0x000000000300720c */ /* 0x000fe20003f64070 */
[----:B------:R-:W-:Y:S04]  /*14030*/  STL [R1+0xbb8], R67 ;  /* 0x000bb84301007387 */ /* 0x000fe80000100800 */
[----:B------:R-:W-:Y:S08]  /*14040*/  STL [R1+0xbb4], R69 ;  /* 0x000bb44501007387 */ /* 0x000ff00000100800 */
[--C-:B------:R-:W-:Y:S01]  /*14050*/  @!P3 IMAD.IADD R0, R0, 0x1, -R3.reuse ;  /* 0x000000010000b824 */ /* 0x100fe200078e0a03 */
[----:B------:R-:W-:Y:S01]  /*14060*/  ISETP.GE.AND P3, PT, R16, RZ, PT ;  /* 0x000000ff1000720c */ /* 0x000fe20003f66270 */
[----:B------:R-:W-:-:S05]  /*14070*/  @!P4 IMAD.IADD R7, R7, 0x1, -R3 ;  /* 0x000000010707c824 */ /* 0x000fca00078e0a03 */
[----:B------:R-:W-:-:S13]  /*14080*/  ISETP.GT.U32.AND P4, PT, R3, R7, PT ;  /* 0x000000070300720c */ /* 0x000fda0003f84070 */
[----:B------:R-:W-:Y:S01]  /*14090*/  @!P4 IMAD.IADD R7, R7, 0x1, -R3 ;  /* 0x000000010707c824 */ /* 0x000fe200078e0a03 */
[C---:B------:R-:W-:Y:S01]  /*140a0*/  ISETP.GT.U32.AND P4, PT, R3.reuse, R8, PT ;  /* 0x000000080300720c */ /* 0x040fe20003f84070 */
[----:B--2---:R-:W-:Y:S04]  /*140b0*/  STL [R1+0x1408], R65 ;  /* 0x0014084101007387 */ /* 0x004fe80000100800 */
[----:B------:R-:W2:Y:S01]  /*140c0*/  LDL.LU R16, [R1+0x8a4] ;  /* 0x0008a40001107983 */ /* 0x000ea20000300800 */
[----:B------:R-:W-:Y:S01]  /*140d0*/  @!P2 IMAD.MOV R7, RZ, RZ, -R7 ;  /* 0x000000ffff07a224 */ /* 0x000fe200078e0a07 */
[----:B------:R-:W-:-:S06]  /*140e0*/  ISETP.GT.U32.AND P2, PT, R3, R52, PT ;  /* 0x000000340300720c */ /* 0x000fcc0003f44070 */
[----:B------:R-:W-:Y:S01]  /*140f0*/  @!P4 IMAD.IADD R8, R8, 0x1, -R3 ;  /* 0x000000010808c824 */ /* 0x000fe200078e0a03 */
[----:B------:R-:W-:-:S06]  /*14100*/  ISETP.GT.U32.AND P4, PT, R3, R18, PT ;  /* 0x000000120300720c */ /* 0x000fcc0003f84070 */
[----:B------:R-:W-:-:S07]  /*14110*/  @!P2 IMAD.IADD R52, R52, 0x1, -R3 ;  /* 0x000000013434a824 */ /* 0x000fce00078e0a03 */
[----:B------:R-:W-:Y:S01]  /*14120*/  @!P4 IMAD.IADD R18, R18, 0x1, -R3 ;  /* 0x000000011212c824 */ /* 0x000fe200078e0a03 */
[C---:B------:R-:W-:Y:S02]  /*14130*/  ISETP.GT.U32.AND P2, PT, R3.reuse, R8, PT ;  /* 0x000000080300720c */ /* 0x040fe40003f44070 */
[C---:B------:R-:W-:Y:S02]  /*14140*/  ISETP.GT.U32.AND P4, PT, R3.reuse, R52, PT ;  /* 0x000000340300720c */ /* 0x040fe40003f84070 */
[----:B------:R-:W-:-:S09]  /*14150*/  ISETP.GT.U32.AND P6, PT, R3, R18, PT ;  /* 0x000000120300720c */ /* 0x000fd20003fc4070 */
[--C-:B------:R-:W-:Y:S01]  /*14160*/  @!P2 IMAD.IADD R8, R8, 0x1, -R3.reuse ;  /* 0x000000010808a824 */ /* 0x100fe200078e0a03 */
[----:B------:R-:W-:Y:S01]  /*14170*/  ISETP.GE.AND P2, PT, R66, RZ, PT ;  /* 0x000000ff4200720c */ /* 0x000fe20003f46270 */
[--C-:B------:R-:W-:Y:S01]  /*14180*/  @!P4 IMAD.IADD R52, R52, 0x1, -R3.reuse ;  /* 0x000000013434c824 */ /* 0x100fe200078e0a03 */
[----:B------:R-:W-:Y:S01]  /*14190*/  ISETP.GE.AND P4, PT, R64, RZ, PT ;  /* 0x000000ff4000720c */ /* 0x000fe20003f86270 */
[----:B------:R-:W-:Y:S01]  /*141a0*/  @!P6 IMAD.IADD R18, R18, 0x1, -R3 ;  /* 0x000000011212e824 */ /* 0x000fe200078e0a03 */
[----:B------:R-:W-:Y:S01]  /*141b0*/  ISETP.GE.AND P6, PT, R54, RZ, PT ;  /* 0x000000ff3600720c */ /* 0x000fe20003fc6270 */
[----:B------:R-:W-:Y:S02]  /*141c0*/  IMAD.MOV.U32 R3, RZ, RZ, R52 ;  /* 0x000000ffff037224 */ /* 0x000fe400078e0034 */
[----:B------:R-:W-:Y:S01]  /*141d0*/  IMAD.MOV.U32 R2, RZ, RZ, R18 ;  /* 0x000000ffff027224 */ /* 0x000fe200078e0012 */
[----:B------:R-:W-:Y:S01]  /*141e0*/  SEL R18, R90, R62, !P5 ;  /* 0x0000003e5a127207 */ /* 0x000fe20006800000 */
[----:B------:R-:W-:-:S02]  /*141f0*/  @!P3 IMAD.MOV R0, RZ, RZ, -R0 ;  /* 0x000000ffff00b224 */ /* 0x000fc400078e0a00 */
[----:B------:R-:W-:Y:S02]  /*14200*/  IMAD.MOV.U32 R62, RZ, RZ, R71 ;  /* 0x000000ffff3e7224 */ /* 0x000fe400078e0047 */
[----:B------:R-:W-:Y:S02]  /*14210*/  @!P2 IMAD.MOV R8, RZ, RZ, -R8 ;  /* 0x000000ffff08a224 */ /* 0x000fe400078e0a08 */
[----:B------:R-:W-:Y:S02]  /*14220*/  @!P4 IMAD.MOV R3, RZ, RZ, -R3 ;  /* 0x000000ffff03c224 */ /* 0x000fe400078e0a03 */
[----:B------:R-:W-:Y:S02]  /*14230*/  @!P6 IMAD.MOV R2, RZ, RZ, -R2 ;  /* 0x000000ffff02e224 */ /* 0x000fe400078e0a02 */
[----:B------:R-:W-:Y:S02]  /*14240*/  IMAD.MOV.U32 R71, RZ, RZ, R89 ;  /* 0x000000ffff477224 */ /* 0x000fe400078e0059 */
[----:B------:R-:W-:-:S02]  /*14250*/  IMAD.MOV.U32 R89, RZ, RZ, R88 ;  /* 0x000000ffff597224 */ /* 0x000fc400078e0058 */
[----:B------:R-:W-:Y:S01]  /*14260*/  IMAD.MOV.U32 R88, RZ, RZ, R87 ;  /* 0x000000ffff587224 */ /* 0x000fe200078e0057 */
[C---:B------:R-:W-:Y:S01]  /*14270*/  SEL R54, R90.reuse, R63, !P5 ;  /* 0x0000003f5a367207 */ /* 0x040fe20006800000 */
[----:B------:R-:W-:Y:S01]  /*14280*/  IMAD.MOV.U32 R87, RZ, RZ, R84 ;  /* 0x000000ffff577224 */ /* 0x000fe200078e0054 */
        /* <DEDUP_REMOVED lines=18> */
[----:B------:R-:W-:Y:S01]  /*143b0*/  MOV R84, R85 ;  /* 0x0000005500547202 */ /* 0x000fe20000000f00 */
[----:B------:R-:W-:Y:S01]  /*143c0*/  IMAD.MOV.U32 R85, RZ, RZ, R82 ;  /* 0x000000ffff557224 */ /* 0x000fe200078e0052 */
[----:B------:R3:W-:Y:S04]  /*143d0*/  STS.U16 [R47+UR4+0x9300], R77 ;  /* 0x0093004d2f007988 */ /* 0x0007e80008000404 */
[----:B------:R4:W-:Y:S04]  /*143e0*/  STS.U16 [R47+UR4+0x1700], R76 ;  /* 0x0017004c2f007988 */ /* 0x0009e80008000404 */
[----:B------:R0:W-:Y:S04]  /*143f0*/  STS.U16 [R47+UR4+0x9700], R75 ;  /* 0x0097004b2f007988 */ /* 0x0001e80008000404 */
[----:B------:R0:W-:Y:S01]  /*14400*/  STS.U16 [R47+UR4+0x1b00], R74 ;  /* 0x001b004a2f007988 */ /* 0x0001e20008000404 */
[----:B--2---:R-:W-:-:S03]  /*14410*/  SEL R16, R90, R16, !P5 ;  /* 0x000000105a107207 */ /* 0x004fc60006800000 */
[----:B------:R-:W2:Y:S04]  /*14420*/  LDL.LU R90, [R1+0x14ec] ;  /* 0x0014ec00015a7983 */ /* 0x000ea80000300800 */
[----:B------:R-:W2:Y:S04]  /*14430*/  LDL.LU R82, [R1+0x8c8] ;  /* 0x0008c80001527983 */ /* 0x000ea80000300800 */
[----:B0-----:R-:W2:Y:S04]  /*14440*/  LDL.LU R83, [R1+0x8a0] ;  /* 0x0008a00001537983 */ /* 0x001ea80000300800 */
[----:B---3--:R-:W3:Y:S04]  /*14450*/  LDL.LU R77, [R1+0x89c] ;  /* 0x00089c00014d7983 */ /* 0x008ee80000300800 */
[----:B----4-:R-:W4:Y:S04]  /*14460*/  LDL.LU R76, [R1+0x890] ;  /* 0x00089000014c7983 */ /* 0x010f280000300800 */
[----:B------:R-:W4:Y:S04]  /*14470*/  LDL.LU R75, [R1+0x88c] ;  /* 0x00088c00014b7983 */ /* 0x000f280000300800 */
        /* <DEDUP_REMOVED lines=9> */
[----:B--2---:R-:W-:Y:S04]  /*14510*/  STS.U16 [R47+UR4+0xab00], R82 ;  /* 0x00ab00522f007988 */ /* 0x004fe80008000404 */
[----:B------:R0:W-:Y:S04]  /*14520*/  STS.U16 [R47+UR4+0x2f00], R83 ;  /* 0x002f00532f007988 */ /* 0x0001e80008000404 */
[----:B---3--:R2:W-:Y:S04]  /*14530*/  STS.U16 [R47+UR4+0xaf00], R77 ;  /* 0x00af004d2f007988 */ /* 0x0085e80008000404 */
[----:B----4-:R3:W-:Y:S04]  /*14540*/  STS.U16 [R47+UR4+0x3300], R76 ;  /* 0x0033004c2f007988 */ /* 0x0107e80008000404 */
[----:B0-----:R-:W4:Y:S04]  /*14550*/  LDL.LU R83, [R1+0x9b0] ;  /* 0x0009b00001537983 */ /* 0x001f280000300800 */
[----:B--2---:R-:W2:Y:S04]  /*14560*/  LDL.LU R77, [R1+0x9ac] ;  /* 0x0009ac00014d7983 */ /* 0x004ea80000300800 */
[----:B------:R0:W-:Y:S04]  /*14570*/  STS.U16 [R47+UR4+0xb300], R75 ;  /* 0x00b3004b2f007988 */ /* 0x0001e80008000404 */
[----:B---3--:R-:W3:Y:S04]  /*14580*/  LDL.LU R76, [R1+0x9a8] ;  /* 0x0009a800014c7983 */ /* 0x008ee80000300800 */
[----:B------:R-:W-:Y:S04]  /*14590*/  STS.U16 [R47+UR4+0x3700], R74 ;  /* 0x0037004a2f007988 */ /* 0x000fe80008000404 */
[----:B0-----:R-:W2:Y:S04]  /*145a0*/  LDL.LU R75, [R1+0x9a4] ;  /* 0x0009a400014b7983 */ /* 0x001ea80000300800 */
[----:B------:R0:W-:Y:S04]  /*145b0*/  STS.U16 [R47+UR4+0xb700], R90 ;  /* 0x00b7005a2f007988 */ /* 0x0001e80008000404 */
[----:B0-----:R-:W2:Y:S04]  /*145c0*/  LDL.LU R90, [R1+0x14e8] ;  /* 0x0014e800015a7983 */ /* 0x001ea80000300800 */
[----:B------:R-:W3:Y:S04]  /*145d0*/  LDL.LU R74, [R1+0x9a0] ;  /* 0x0009a000014a7983 */ /* 0x000ee80000300800 */
[----:B------:R-:W-:Y:S04]  /*145e0*/  STS.U16 [R47+UR4+0x3b00], R93 ;  /* 0x003b005d2f007988 */ /* 0x000fe80008000404 */
[----:B------:R0:W-:Y:S04]  /*145f0*/  STS.U16 [R47+UR4+0xbb00], R73 ;  /* 0x00bb00492f007988 */ /* 0x0001e80008000404 */
[----:B------:R1:W-:Y:S04]  /*14600*/  STS.U16 [R47+UR4+0x3f00], R72 ;  /* 0x003f00482f007988 */ /* 0x0003e80008000404 */
[----:B0-----:R-:W3:Y:S04]  /*14610*/  LDL.LU R73, [R1+0x99c] ;  /* 0x00099c0001497983 */ /* 0x001ee80000300800 */
[----:B-1----:R-:W3:Y:S04]  /*14620*/  LDL.LU R72, [R1+0x998] ;  /* 0x0009980001487983 */ /* 0x002ee80000300800 */
[----:B------:R0:W-:Y:S04]  /*14630*/  STS.U16 [R47+UR4+0xbf00], R70 ;  /* 0x00bf00462f007988 */ /* 0x0001e80008000404 */
[----:B0-----:R-:W3:Y:S04]  /*14640*/  LDL.LU R70, [R1+0x994] ;  /* 0x0009940001467983 */ /* 0x001ee80000300800 */
[----:B------:R-:W-:Y:S04]  /*14650*/  STL [R1+0x1410], R47 ;  /* 0x0014102f01007387 */ /* 0x000fe80000100800 */
[----:B--2---:R-:W-:Y:S04]  /*14660*/  STL [R1+0x14cc], R90 ;  /* 0x0014cc5a01007387 */ /* 0x004fe80000100800 */
        /* <DEDUP_REMOVED lines=8> */
[----:B------:R-:W2:Y:S01]  /*146f0*/  LDL.LU R82, [R1+0x93c] ;  /* 0x00093c0001527983 */ /* 0x000ea20000300800 */
[----:B------:R-:W-:-:S05]  /*14700*/  LOP3.LUT R93, R90, 0x70, RZ, 0x3c, !PT ;  /* 0x000000705a5d7812 */ /* 0x000fca00078e3cff */
[----:B----4-:R0:W-:Y:S04]  /*14710*/  STS.U16 [R93+UR4+0x380], R83 ;  /* 0x000380535d007988 */ /* 0x0101e80008000404 */
[----:B0-----:R-:W4:Y:S04]  /*14720*/  LDL.LU R83, [R1+0x938] ;  /* 0x0009380001537983 */ /* 0x001f280000300800 */
[----:B------:R0:W-:Y:S04]  /*14730*/  STS.U16 [R93+UR4+0x8380], R77 ;  /* 0x0083804d5d007988 */ /* 0x0001e80008000404 */
[----:B---3--:R1:W-:Y:S04]  /*14740*/  STS.U16 [R93+UR4+0x780], R76 ;  /* 0x0007804c5d007988 */ /* 0x0083e80008000404 */
[----:B------:R3:W-:Y:S04]  /*14750*/  STS.U16 [R93+UR4+0x8780], R75 ;  /* 0x0087804b5d007988 */ /* 0x0007e80008000404 */
[----:B0-----:R-:W4:Y:S04]  /*14760*/  LDL.LU R77, [R1+0x8fc] ;  /* 0x0008fc00014d7983 */ /* 0x001f280000300800 */
[----:B-1----:R-:W4:Y:S04]  /*14770*/  LDL.LU R76, [R1+0x8f0] ;  /* 0x0008f000014c7983 */ /* 0x002f280000300800 */
[----:B------:R0:W-:Y:S04]  /*14780*/  STS.U16 [R93+UR4+0xb80], R74 ;  /* 0x000b804a5d007988 */ /* 0x0001e80008000404 */
[----:B---3--:R-:W3:Y:S04]  /*14790*/  LDL.LU R75, [R1+0x8ac] ;  /* 0x0008ac00014b7983 */ /* 0x008ee80000300800 */
[----:B0-----:R-:W3:Y:S04]  /*147a0*/  LDL.LU R74, [R1+0x8a8] ;  /* 0x0008a800014a7983 */ /* 0x001ee80000300800 */
[----:B------:R0:W-:Y:S04]  /*147b0*/  STS.U16 [R93+UR4+0x8b80], R73 ;  /* 0x008b80495d007988 */ /* 0x0001e80008000404 */
[----:B------:R1:W-:Y:S04]  /*147c0*/  STS.U16 [R93+UR4+0xf80], R72 ;  /* 0x000f80485d007988 */ /* 0x0003e80008000404 */
[----:B0-----:R-:W3:Y:S04]  /*147d0*/  LDL.LU R73, [R1+0x898] ;  /* 0x0008980001497983 */ /* 0x001ee80000300800 */
[----:B-1----:R-:W3:Y:S04]  /*147e0*/  LDL.LU R72, [R1+0x894] ;  /* 0x0008940001487983 */ /* 0x002ee80000300800 */
[----:B------:R0:W-:Y:S04]  /*147f0*/  STS.U16 [R93+UR4+0x8f80], R70 ;  /* 0x008f80465d007988 */ /* 0x0001e80008000404 */
[----:B0-----:R-:W3:Y:S01]  /*14800*/  LDL.LU R70, [R1+0x854] ;  /* 0x0008540001467983 */ /* 0x001ee20000300800 */
[----:B------:R-:W-:-:S02]  /*14810*/  IMAD R63, R16, UR69, RZ ;  /* 0x00000045103f7c24 */ /* 0x000fc4000f8e02ff */
[----:B------:R-:W-:Y:S02]  /*14820*/  IMAD R54, R54, UR9, RZ ;  /* 0x0000000936367c24 */ /* 0x000fe4000f8e02ff */
[----:B------:R-:W-:Y:S02]  /*14830*/  IMAD R52, R52, UR10, RZ ;  /* 0x0000000a34347c24 */ /* 0x000fe4000f8e02ff */
[----:B------:R-:W-:Y:S02]  /*14840*/  IMAD R16, R8, UR65, RZ ;  /* 0x0000004108107c24 */ /* 0x000fe4000f8e02ff */
[----:B------:R-:W-:Y:S02]  /*14850*/  IMAD R47, R41, UR53, RZ ;  /* 0x00000035292f7c24 */ /* 0x000fe4000f8e02ff */
[----:B------:R-:W-:Y:S01]  /*14860*/  IMAD R41, R25, UR61, RZ ;  /* 0x0000003d19297c24 */ /* 0x000fe2000f8e02ff */
[----:B------:R-:W-:Y:S01]  /*14870*/  LEA R25, P3, R54, R91, 0x1 ;  /* 0x0000005b36197211 */ /* 0x000fe200078608ff */
[----:B------:R-:W-:-:S02]  /*14880*/  IMAD R49, R49, UR12, RZ ;  /* 0x0000000c31317c24 */ /* 0x000fc4000f8e02ff */
[----:B------:R-:W-:Y:S01]  /*14890*/  IMAD R57, R57, UR11, RZ ;  /* 0x0000000b39397c24 */ /* 0x000fe2000f8e02ff */
[----:B------:R-:W-:Y:S01]  /*148a0*/  LEA.HI.X.SX32 R54, R54, R92, 0x1, P3 ;  /* 0x0000005c36367211 */ /* 0x000fe200018f0eff */
[----:B------:R-:W-:Y:S02]  /*148b0*/  IMAD R9, R9, UR13, RZ ;  /* 0x0000000d09097c24 */ /* 0x000fe4000f8e02ff */
[----:B------:R-:W-:Y:S02]  /*148c0*/  IMAD R43, R43, UR14, RZ ;  /* 0x0000000e2b2b7c24 */ /* 0x000fe4000f8e02ff */
[----:B------:R-:W-:Y:S02]  /*148d0*/  IMAD R26, R26, UR15, RZ ;  /* 0x0000000f1a1a7c24 */ /* 0x000fe4000f8e02ff */
[----:B------:R-:W-:Y:S02]  /*148e0*/  IMAD R18, R18, UR16, RZ ;  /* 0x0000001012127c24 */ /* 0x000fe4000f8e02ff */
[----:B------:R-:W-:-:S02]  /*148f0*/  IMAD R37, R37, UR17, RZ ;  /* 0x0000001125257c24 */ /* 0x000fc4000f8e02ff */
[----:B------:R-:W-:Y:S02]  /*14900*/  IMAD R35, R35, UR18, RZ ;  /* 0x0000001223237c24 */ /* 0x000fe4000f8e02ff */
        /* <DEDUP_REMOVED lines=22> */
[----:B------:R-:W-:Y:S01]  /*14a70*/  IMAD R13, R13, UR48, RZ ;  /* 0x000000300d0d7c24 */ /* 0x000fe2000f8e02ff */
[----:B--2---:R0:W-:Y:S04]  /*14a80*/  STS.U16 [R93+UR4+0x1380], R62 ;  /* 0x0013803e5d007988 */ /* 0x0041e80008000404 */
[----:B------:R-:W-:Y:S04]  /*14a90*/  STS.U16 [R93+UR4+0x9380], R71 ;  /* 0x009380475d007988 */ /* 0x000fe80008000404 */
[----:B------:R-:W-:Y:S04]  /*14aa0*/  STS.U16 [R93+UR4+0x1780], R89 ;  /* 0x001780595d007988 */ /* 0x000fe80008000404 */
[----:B------:R-:W-:Y:S01]  /*14ab0*/  STS.U16 [R93+UR4+0x9780], R88 ;  /* 0x009780585d007988 */ /* 0x000fe20008000404 */
[----:B0-----:R-:W-:-:S03]  /*14ac0*/  IMAD R62, R61, UR8, RZ ;  /* 0x000000083d3e7c24 */ /* 0x001fc6000f8e02ff */
[----:B------:R-:W-:Y:S04]  /*14ad0*/  STS.U16 [R93+UR4+0x1b80], R87 ;  /* 0x001b80575d007988 */ /* 0x000fe80008000404 */
[----:B------:R-:W-:Y:S01]  /*14ae0*/  STS.U16 [R93+UR4+0x9b80], R86 ;  /* 0x009b80565d007988 */ /* 0x000fe20008000404 */
[----:B------:R-:W-:-:S03]  /*14af0*/  IMAD R61, R60, UR37, RZ ;  /* 0x000000253c3d7c24 */ /* 0x000fc6000f8e02ff */
[----:B------:R-:W-:Y:S01]  /*14b00*/  STS.U16 [R93+UR4+0x1f80], R84 ;  /* 0x001f80545d007988 */ /* 0x000fe20008000404 */
[----:B------:R-:W-:-:S03]  /*14b10*/  IMAD R60, R59, UR38, RZ ;  /* 0x000000263b3c7c24 */ /* 0x000fc6000f8e02ff */
[----:B------:R-:W-:Y:S01]  /*14b20*/  STS.U16 [R93+UR4+0x9f80], R85 ;  /* 0x009f80555d007988 */ /* 0x000fe20008000404 */
[----:B------:R-:W-:-:S03]  /*14b30*/  IMAD R59, R55, UR40, RZ ;  /* 0x00000028373b7c24 */ /* 0x000fc6000f8e02ff */
[----:B------:R0:W-:Y:S01]  /*14b40*/  STS.U16 [R93+UR4+0x2380], R82 ;  /* 0x002380525d007988 */ /* 0x0001e20008000404 */
[-C--:B------:R-:W-:Y:S01]  /*14b50*/  LEA R8, P2, R62, R91.reuse, 0x1 ;  /* 0x0000005b3e087211 */ /* 0x080fe200078408ff */
[----:B------:R-:W-:Y:S02]  /*14b60*/  IMAD R55, R53, UR45, RZ ;  /* 0x0000002d35377c24 */ /* 0x000fe4000f8e02ff */
[----:B------:R-:W-:Y:S01]  /*14b70*/  IMAD R53, R50, UR49, RZ ;  /* 0x0000003132357c24 */ /* 0x000fe2000f8e02ff */
[-C--:B0-----:R-:W-:Y:S01]  /*14b80*/  LEA R82, P5, R63, R91.reuse, 0x1 ;  /* 0x0000005b3f527211 */ /* 0x081fe200078a08ff */
[----:B------:R-:W-:Y:S01]  /*14b90*/  IMAD R50, R42, UR52, RZ ;  /* 0x000000342a327c24 */ /* 0x000fe2000f8e02ff */
[----:B------:R-:W-:-:S03]  /*14ba0*/  LEA R42, P4, R52, R91, 0x1 ;  /* 0x0000005b342a7211 */ /* 0x000fc600078808ff */
[----:B------:R-:W-:Y:S01]  /*14bb0*/  STL [R1+0xbb0], R82 ;  /* 0x000bb05201007387 */ /* 0x000fe20000100800 */
[----:B------:R-:W-:-:S03]  /*14bc0*/  LEA.HI.X.SX32 R65, R62, R92, 0x1, P2 ;  /* 0x0000005c3e417211 */ /* 0x000fc600010f0eff */
[----:B------:R-:W-:Y:S04]  /*14bd0*/  STL [R1+0x1418], R82 ;  /* 0x0014185201007387 */ /* 0x000fe80000100800 */
[----:B------:R-:W-:Y:S04]  /*14be0*/  STL [R1+0x9f0], R8 ;  /* 0x0009f00801007387 */ /* 0x000fe80000100800 */
[----:B------:R-:W-:Y:S04]  /*14bf0*/  STL [R1+0x1420], R8 ;  /* 0x0014200801007387 */ /* 0x000fe80000100800 */
[----:B----4-:R0:W-:Y:S04]  /*14c00*/  STS.U16 [R93+UR4+0xa380], R83 ;  /* 0x00a380535d007988 */ /* 0x0101e80008000404 */
[----:B------:R-:W-:Y:S04]  /*14c10*/  STL [R1+0x9f8], R25 ;  /* 0x0009f81901007387 */ /* 0x000fe80000100800 */
[----:B------:R1:W-:Y:S01]  /*14c20*/  STL [R1+0x1428], R25 ;  /* 0x0014281901007387 */ /* 0x0003e20000100800 */
[----:B0-----:R-:W-:-:S03]  /*14c30*/  LEA.HI.X.SX32 R83, R63, R92, 0x1, P5 ;  /* 0x0000005c3f537211 */ /* 0x001fc600028f0eff */
[----:B------:R-:W-:Y:S01]  /*14c40*/  STL [R1+0xa00], R42 ;  /* 0x000a002a01007387 */ /* 0x000fe20000100800 */
[----:B------:R-:W-:-:S03]  /*14c50*/  LEA.HI.X.SX32 R80, R52, R92, 0x1, P4 ;  /* 0x0000005c34507211 */ /* 0x000fc600020f0eff */
[----:B------:R-:W-:Y:S01]  /*14c60*/  STL [R1+0x1430], R42 ;  /* 0x0014302a01007387 */ /* 0x000fe20000100800 */
[----:B------:R-:W-:-:S03]  /*14c70*/  LEA R8, P3, R49, R91, 0x1 ;  /* 0x0000005b31087211 */ /* 0x000fc600078608ff */
[----:B------:R-:W-:Y:S01]  /*14c80*/  STL [R1+0x9ec], R65 ;  /* 0x0009ec4101007387 */ /* 0x000fe20000100800 */
[----:B------:R-:W-:-:S03]  /*14c90*/  LEA R62, P2, R57, R91, 0x1 ;  /* 0x0000005b393e7211 */ /* 0x000fc600078408ff */
[----:B------:R-:W-:Y:S04]  /*14ca0*/  STL [R1+0x1438], R65 ;  /* 0x0014384101007387 */ /* 0x000fe80000100800 */
[----:B------:R-:W-:Y:S01]  /*14cb0*/  STL [R1+0xbac], R83 ;  /* 0x000bac5301007387 */ /* 0x000fe20000100800 */
[----:B------:R-:W-:-:S03]  /*14cc0*/  LEA R52, P4, R9, R91, 0x1 ;  /* 0x0000005b09347211 */ /* 0x000fc600078808ff */
[----:B------:R-:W-:Y:S04]  /*14cd0*/  STL [R1+0x1440], R83 ;  /* 0x0014405301007387 */ /* 0x000fe80000100800 */
[----:B------:R-:W-:Y:S01]  /*14ce0*/  STL [R1+0x9f4], R54 ;  /* 0x0009f43601007387 */ /* 0x000fe20000100800 */
[----:B------:R-:W-:-:S03]  /*14cf0*/  LEA.HI.X.SX32 R68, R57, R92, 0x1, P2 ;  /* 0x0000005c39447211 */ /* 0x000fc600010f0eff */
[----:B------:R-:W-:Y:S01]  /*14d00*/  STL [R1+0x1448], R54 ;  /* 0x0014483601007387 */ /* 0x000fe20000100800 */
[----:B-1----:R-:W-:-:S03]  /*14d10*/  LEA.HI.X.SX32 R25, R49, R92, 0x1, P3 ;  /* 0x0000005c31197211 */ /* 0x002fc600018f0eff */
[----:B------:R-:W-:Y:S04]  /*14d20*/  STL [R1+0x9fc], R80 ;  /* 0x0009fc5001007387 */ /* 0x000fe80000100800 */
[----:B------:R-:W-:Y:S04]  /*14d30*/  STL [R1+0x1450], R80 ;  /* 0x0014505001007387 */ /* 0x000fe80000100800 */
[----:B------:R0:W-:Y:S04]  /*14d40*/  STL [R1+0xa10], R8 ;  /* 0x000a100801007387 */ /* 0x0001e80000100800 */
[----:B------:R-:W-:Y:S01]  /*14d50*/  STL [R1+0xa08], R62 ;  /* 0x000a083e01007387 */ /* 0x000fe20000100800 */
[----:B------:R-:W-:-:S03]  /*14d60*/  LEA R69, P2, R43, R91, 0x1 ;  /* 0x0000005b2b457211 */ /* 0x000fc600078408ff */
[----:B------:R-:W-:Y:S01]  /*14d70*/  STL [R1+0x1454], R62 ;  /* 0x0014543e01007387 */ /* 0x000fe20000100800 */
[----:B0-----:R-:W-:-:S03]  /*14d80*/  LEA.HI.X.SX32 R8, R9, R92, 0x1, P4 ;  /* 0x0000005c09087211 */ /* 0x001fc600020f0eff */
[----:B------:R-:W-:Y:S04]  /*14d90*/  STL [R1+0xa18], R52 ;  /* 0x000a183401007387 */ /* 0x000fe80000100800 */
[----:B------:R-:W-:Y:S04]  /*14da0*/  STL [R1+0x14c4], R52 ;  /* 0x0014c43401007387 */ /* 0x000fe80000100800 */
[----:B------:R-:W-:Y:S04]  /*14db0*/  STL [R1+0xa04], R68 ;  /* 0x000a044401007387 */ /* 0x000fe80000100800 */
[----:B------:R-:W-:Y:S04]  /*14dc0*/  STS.U16 [R93+UR4+0x2780], R77 ;  /* 0x0027804d5d007988 */ /* 0x000fe80008000404 */
[----:B------:R-:W-:Y:S04]  /*14dd0*/  STL [R1+0xa0c], R25 ;  /* 0x000a0c1901007387 */ /* 0x000fe80000100800 */
[----:B------:R-:W-:Y:S04]  /*14de0*/  STS.U16 [R93+UR4+0xa780], R76 ;  /* 0x00a7804c5d007988 */ /* 0x000fe80008000404 */
[----:B------:R-:W-:Y:S04]  /*14df0*/  STL [R1+0x1458], R68 ;  /* 0x0014584401007387 */ /* 0x000fe80000100800 */
[----:B---3--:R-:W-:Y:S04]  /*14e00*/  STS.U16 [R93+UR4+0x2b80], R75 ;  /* 0x002b804b5d007988 */ /* 0x008fe80008000404 */
[----:B------:R0:W-:Y:S04]  /*14e10*/  STL [R1+0xa14], R8 ;  /* 0x000a140801007387 */ /* 0x0001e80000100800 */
[----:B------:R1:W-:Y:S01]  /*14e20*/  STS.U16 [R93+UR4+0xab80], R74 ;  /* 0x00ab804a5d007988 */ /* 0x0003e20008000404 */
[----:B------:R-:W-:-:S02]  /*14e30*/  LEA R9, P4, R18, R91, 0x1 ;  /* 0x0000005b12097211 */ /* 0x000fc400078808ff */
[----:B0-----:R-:W-:Y:S01]  /*14e40*/  LEA.HI.X.SX32 R8, R43, R92, 0x1, P2 ;  /* 0x0000005c2b087211 */ /* 0x001fe200010f0eff */
[----:B------:R-:W-:Y:S01]  /*14e50*/  STL [R1+0xa20], R69 ;  /* 0x000a204501007387 */ /* 0x000fe20000100800 */
[----:B-1----:R-:W-:-:S03]  /*14e60*/  LEA R74, P3, R26, R91, 0x1 ;  /* 0x0000005b1a4a7211 */ /* 0x002fc600078608ff */
[----:B------:R-:W-:Y:S01]  /*14e70*/  STL [R1+0x1494], R69 ;  /* 0x0014944501007387 */ /* 0x000fe20000100800 */
[-C--:B------:R-:W-:Y:S02]  /*14e80*/  LEA.HI.X.SX32 R18, R18, R92.reuse, 0x1, P4 ;  /* 0x0000005c12127211 */ /* 0x080fe400020f0eff */
[----:B------:R-:W-:Y:S01]  /*14e90*/  LEA.HI.X.SX32 R83, R26, R92, 0x1, P3 ;  /* 0x0000005c1a537211 */ /* 0x000fe200018f0eff */
[----:B------:R0:W-:Y:S04]  /*14ea0*/  STL [R1+0xa1c], R8 ;  /* 0x000a1c0801007387 */ /* 0x0001e80000100800 */
[----:B------:R-:W-:Y:S04]  /*14eb0*/  STL [R1+0xa28], R74 ;  /* 0x000a284a01007387 */ /* 0x000fe80000100800 */
[----:B------:R-:W-:Y:S01]  /*14ec0*/  STL [R1+0x145c], R74 ;  /* 0x00145c4a01007387 */ /* 0x000fe20000100800 */
[----:B------:R-:W-:-:S03]  /*14ed0*/  LEA R26, P2, R37, R91, 0x1 ;  /* 0x0000005b251a7211 */ /* 0x000fc600078408ff */
[----:B------:R1:W-:Y:S04]  /*14ee0*/  STL [R1+0x14dc], R74 ;  /* 0x0014dc4a01007387 */ /* 0x0003e80000100800 */
[----:B------:R-:W-:Y:S01]  /*14ef0*/  STL [R1+0xa30], R9 ;  /* 0x000a300901007387 */ /* 0x000fe20000100800 */
[----:B------:R-:W-:-:S03]  /*14f00*/  LEA R43, P3, R35, R91, 0x1 ;  /* 0x0000005b232b7211 */ /* 0x000fc600078608ff */
[----:B------:R-:W-:Y:S04]  /*14f10*/  STL [R1+0x1460], R9 ;  /* 0x0014600901007387 */ /* 0x000fe80000100800 */
[----:B------:R-:W-:Y:S04]  /*14f20*/  STL [R1+0xa24], R83 ;  /* 0x000a245301007387 */ /* 0x000fe80000100800 */
[----:B------:R-:W-:Y:S01]  /*14f30*/  STL [R1+0x1464], R83 ;  /* 0x0014645301007387 */ /* 0x000fe20000100800 */
[----:B------:R-:W-:-:S03]  /*14f40*/  LEA.HI.X.SX32 R37, R37, R92, 0x1, P2 ;  /* 0x0000005c25257211 */ /* 0x000fc600010f0eff */
[----:B------:R-:W-:Y:S04]  /*14f50*/  STL [R1+0xa2c], R18 ;  /* 0x000a2c1201007387 */ /* 0x000fe80000100800 */
[----:B------:R-:W-:Y:S01]  /*14f60*/  STL [R1+0x1468], R18 ;  /* 0x0014681201007387 */ /* 0x000fe20000100800 */
[----:B------:R-:W-:-:S03]  /*14f70*/  LEA R89, P4, R38, R91, 0x1 ;  /* 0x0000005b26597211 */ /* 0x000fc600078808ff */
[----:B------:R-:W-:Y:S04]  /*14f80*/  STL [R1+0x14e0], R18 ;  /* 0x0014e01201007387 */ /* 0x000fe80000100800 */
[----:B------:R-:W-:Y:S01]  /*14f90*/  STL [R1+0xa38], R26 ;  /* 0x000a381a01007387 */ /* 0x000fe20000100800 */
[----:B------:R-:W-:-:S03]  /*14fa0*/  LEA.HI.X.SX32 R35, R35, R92, 0x1, P3 ;  /* 0x0000005c23237211 */ /* 0x000fc600018f0eff */
[----:B------:R-:W-:Y:S04]  /*14fb0*/  STL [R1+0x1470], R26 ;  /* 0x0014701a01007387 */ /* 0x000fe80000100800 */
[----:B------:R-:W-:Y:S01]  /*14fc0*/  STL [R1+0xa40], R43 ;  /* 0x000a402b01007387 */ /* 0x000fe20000100800 */
[----:B------:R-:W-:-:S03]  /*14fd0*/  LEA.HI.X.SX32 R49, R38, R92, 0x1, P4 ;  /* 0x0000005c26317211 */ /* 0x000fc600020f0eff */
[----:B------:R-:W-:Y:S01]  /*14fe0*/  STL [R1+0x1474], R43 ;  /* 0x0014742b01007387 */ /* 0x000fe20000100800 */
[----:B0-----:R-:W-:-:S03]  /*14ff0*/  LEA R8, P2, R56, R91, 0x1 ;  /* 0x0000005b38087211 */ /* 0x001fc600078408ff */
[----:B------:R-:W-:Y:S04]  /*15000*/  STL [R1+0x14e4], R43 ;  /* 0x0014e42b01007387 */ /* 0x000fe80000100800 */
[----:B------:R-:W-:Y:S01]  /*15010*/  STL [R1+0xa34], R37 ;  /* 0x000a342501007387 */ /* 0x000fe20000100800 */
[----:B------:R-:W-:-:S03]  /*15020*/  LEA R38, P3, R27, R91, 0x1 ;  /* 0x0000005b1b267211 */ /* 0x000fc600078608ff */
[----:B------:R0:W-:Y:S04]  /*15030*/  STL [R1+0x147c], R37 ;  /* 0x00147c2501007387 */ /* 0x0001e80000100800 */
[----:B------:R-:W-:Y:S04]  /*15040*/  STL [R1+0xa48], R89 ;  /* 0x000a485901007387 */ /* 0x000fe80000100800 */
[----:B------:R-:W-:Y:S01]  /*15050*/  STL [R1+0x1480], R89 ;  /* 0x0014805901007387 */ /* 0x000fe20000100800 */
[----:B------:R-:W-:-:S03]  /*15060*/  LEA R57, P4, R10, R91, 0x1 ;  /* 0x0000005b0a397211 */ /* 0x000fc600078808ff */
[----:B------:R-:W-:Y:S04]  /*15070*/  STL [R1+0xa3c], R35 ;  /* 0x000a3c2301007387 */ /* 0x000fe80000100800 */
[----:B------:R-:W-:Y:S01]  /*15080*/  STL [R1+0x148c], R35 ;  /* 0x00148c2301007387 */ /* 0x000fe20000100800 */
[----:B-1----:R-:W-:-:S03]  /*15090*/  LEA.HI.X.SX32 R74, R56, R92, 0x1, P2 ;  /* 0x0000005c384a7211 */ /* 0x002fc600010f0eff */
[----:B------:R-:W-:Y:S04]  /*150a0*/  STL [R1+0xa44], R49 ;  /* 0x000a443101007387 */ /* 0x000fe80000100800 */
[----:B------:R1:W-:Y:S01]  /*150b0*/  STL [R1+0xa50], R8 ;  /* 0x000a500801007387 */ /* 0x0003e20000100800 */
[----:B0-----:R-:W-:-:S03]  /*150c0*/  LEA.HI.X.SX32 R37, R10, R92, 0x1, P4 ;  /* 0x0000005c0a257211 */ /* 0x001fc600020f0eff */
[----:B------:R-:W-:Y:S01]  /*150d0*/  STL [R1+0x149c], R49 ;  /* 0x00149c3101007387 */ /* 0x000fe20000100800 */
[----:B------:R-:W-:-:S03]  /*150e0*/  LEA R75, P2, R44, R91, 0x1 ;  /* 0x0000005b2c4b7211 */ /* 0x000fc600078408ff */
[----:B------:R-:W-:Y:S01]  /*150f0*/  STL [R1+0xa58], R38 ;  /* 0x000a582601007387 */ /* 0x000fe20000100800 */
[----:B-1----:R-:W-:-:S03]  /*15100*/  LEA.HI.X.SX32 R8, R27, R92, 0x1, P3 ;  /* 0x0000005c1b087211 */ /* 0x002fc600018f0eff */
[----:B------:R-:W-:Y:S01]  /*15110*/  STL [R1+0x14bc], R38 ;  /* 0x0014bc2601007387 */ /* 0x000fe20000100800 */
[----:B------:R-:W-:-:S03]  /*15120*/  LEA R10, P3, R20, R91, 0x1 ;  /* 0x0000005b140a7211 */ /* 0x000fc600078608ff */
[----:B------:R-:W-:Y:S04]  /*15130*/  STL [R1+0xa60], R57 ;  /* 0x000a603901007387 */ /* 0x000fe80000100800 */
[----:B------:R0:W-:Y:S01]  /*15140*/  STL [R1+0xa54], R8 ;  /* 0x000a540801007387 */ /* 0x0001e20000100800 */
[----:B------:R-:W-:-:S03]  /*15150*/  LEA R27, P4, R15, R91, 0x1 ;  /* 0x0000005b0f1b7211 */ /* 0x000fc600078808ff */
[----:B------:R-:W-:Y:S01]  /*15160*/  STL [R1+0xa4c], R74 ;  /* 0x000a4c4a01007387 */ /* 0x000fe20000100800 */
[----:B------:R-:W-:-:S03]  /*15170*/  LEA.HI.X.SX32 R65, R44, R92, 0x1, P2 ;  /* 0x0000005c2c417211 */ /* 0x000fc600010f0eff */
[----:B------:R-:W-:Y:S04]  /*15180*/  STL [R1+0x14a4], R57 ;  /* 0x0014a43901007387 */ /* 0x000fe80000100800 */
[----:B------:R-:W-:Y:S01]  /*15190*/  STL [R1+0xa5c], R37 ;  /* 0x000a5c2501007387 */ /* 0x000fe20000100800 */
[----:B------:R-:W-:-:S03]  /*151a0*/  LEA.HI.X.SX32 R56, R20, R92, 0x1, P3 ;  /* 0x0000005c14387211 */ /* 0x000fc600018f0eff */
[----:B------:R-:W-:Y:S01]  /*151b0*/  STL [R1+0x14ac], R37 ;  /* 0x0014ac2501007387 */ /* 0x000fe20000100800 */
[----:B------:R-:W-:-:S03]  /*151c0*/  LEA.HI.X.SX32 R20, R15, R92, 0x1, P4 ;  /* 0x0000005c0f147211 */ /* 0x000fc600020f0eff */
[----:B------:R-:W-:Y:S01]  /*151d0*/  STL [R1+0xa68], R75 ;  /* 0x000a684b01007387 */ /* 0x000fe20000100800 */
[----:B------:R-:W-:-:S03]  /*151e0*/  LEA R44, P2, R58, R91, 0x1 ;  /* 0x0000005b3a2c7211 */ /* 0x000fc600078408ff */
[----:B------:R-:W-:Y:S01]  /*151f0*/  STL [R1+0x14c8], R75 ;  /* 0x0014c84b01007387 */ /* 0x000fe20000100800 */
[----:B0-----:R-:W-:-:S03]  /*15200*/  LEA R8, P4, R4, R91, 0x1 ;  /* 0x0000005b04087211 */ /* 0x001fc600078808ff */
[----:B------:R-:W-:Y:S01]  /*15210*/  STL [R1+0xa70], R10 ;  /* 0x000a700a01007387 */ /* 0x000fe20000100800 */
[----:B------:R-:W-:-:S03]  /*15220*/  LEA R15, P3, R32, R91, 0x1 ;  /* 0x0000005b200f7211 */ /* 0x000fc600078608ff */
[----:B------:R-:W-:Y:S04]  /*15230*/  STL [R1+0x14d0], R10 ;  /* 0x0014d00a01007387 */ /* 0x000fe80000100800 */
[----:B------:R-:W-:Y:S01]  /*15240*/  STL [R1+0xa64], R65 ;  /* 0x000a644101007387 */ /* 0x000fe20000100800 */
[----:B------:R-:W-:-:S03]  /*15250*/  LEA.HI.X.SX32 R66, R58, R92, 0x1, P2 ;  /* 0x0000005c3a427211 */ /* 0x000fc600010f0eff */
[----:B------:R-:W-:Y:S01]  /*15260*/  STL [R1+0x14d4], R65 ;  /* 0x0014d44101007387 */ /* 0x000fe20000100800 */
[----:B------:R-:W-:-:S03]  /*15270*/  LEA.HI.X.SX32 R32, R32, R92, 0x1, P3 ;  /* 0x0000005c20207211 */ /* 0x000fc600018f0eff */
[----:B------:R-:W-:Y:S04]  /*15280*/  STL [R1+0xa78], R27 ;  /* 0x000a781b01007387 */ /* 0x000fe80000100800 */
[----:B------:R0:W-:Y:S01]  /*15290*/  STL [R1+0x14d8], R27 ;  /* 0x0014d81b01007387 */ /* 0x0001e20000100800 */
[----:B------:R-:W-:-:S03]  /*152a0*/  LEA R58, P3, R28, R91, 0x1 ;  /* 0x0000005b1c3a7211 */ /* 0x000fc600078608ff */
[----:B------:R-:W-:Y:S04]  /*152b0*/  STS.U16 [R93+UR4+0x2f80], R73 ;  /* 0x002f80495d007988 */ /* 0x000fe80008000404 */
[----:B------:R-:W-:Y:S01]  /*152c0*/  STL [R1+0xa6c], R56 ;  /* 0x000a6c3801007387 */ /* 0x000fe20000100800 */
[----:B0-----:R-:W-:-:S03]  /*152d0*/  LEA.HI.X.SX32 R27, R4, R92, 0x1, P4 ;  /* 0x0000005c041b7211 */ /* 0x001fc600020f0eff */
[----:B------:R0:W-:Y:S01]  /*152e0*/  STS.U16 [R93+UR4+0xaf80], R72 ;  /* 0x00af80485d007988 */ /* 0x0001e20008000404 */
[----:B------:R-:W-:-:S03]  /*152f0*/  LEA R4, P2, R45, R91, 0x1 ;  /* 0x0000005b2d047211 */ /* 0x000fc600078408ff */
[----:B------:R-:W-:Y:S01]  /*15300*/  STL [R1+0xa74], R20 ;  /* 0x000a741401007387 */ /* 0x000fe20000100800 */
[----:B------:R-:W-:-:S03]  /*15310*/  LEA.HI.X.SX32 R37, R45, R92, 0x1, P2 ;  /* 0x0000005c2d257211 */ /* 0x000fc600010f0eff */
[----:B------:R-:W-:Y:S01]  /*15320*/  STL [R1+0xa80], R44 ;  /* 0x000a802c01007387 */ /* 0x000fe20000100800 */
[----:B0-----:R-:W-:-:S03]  /*15330*/  LEA R72, P4, R11, R91, 0x1 ;  /* 0x0000005b0b487211 */ /* 0x001fc600078808ff */
[----:B------:R-:W-:Y:S01]  /*15340*/  STL [R1+0xa90], R8 ;  /* 0x000a900801007387 */ /* 0x000fe20000100800 */
[----:B------:R-:W-:-:S03]  /*15350*/  LEA.HI.X.SX32 R26, R28, R92, 0x1, P3 ;  /* 0x0000005c1c1a7211 */ /* 0x000fc600018f0eff */
[----:B------:R-:W-:Y:S01]  /*15360*/  STL [R1+0xa88], R15 ;  /* 0x000a880f01007387 */ /* 0x000fe20000100800 */
[----:B------:R-:W-:-:S03]  /*15370*/  LEA.HI.X.SX32 R42, R11, R92, 0x1, P4 ;  /* 0x0000005c0b2a7211 */ /* 0x000fc600020f0eff */
[----:B------:R-:W-:Y:S01]  /*15380*/  STL [R1+0xa7c], R66 ;  /* 0x000a7c4201007387 */ /* 0x000fe20000100800 */
[----:B------:R-:W-:-:S03]  /*15390*/  LEA R11, P2, R22, R91, 0x1 ;  /* 0x0000005b160b7211 */ /* 0x000fc600078408ff */
[----:B------:R-:W-:Y:S01]  /*153a0*/  STL [R1+0xa84], R32 ;  /* 0x000a842001007387 */ /* 0x000fe20000100800 */
[----:B------:R-:W-:-:S03]  /*153b0*/  LEA R28, P3, R30, R91, 0x1 ;  /* 0x0000005b1e1c7211 */ /* 0x000fc600078608ff */
[----:B------:R-:W-:Y:S01]  /*153c0*/  STL [R1+0xa8c], R27 ;  /* 0x000a8c1b01007387 */ /* 0x000fe20000100800 */
[----:B------:R-:W-:-:S03]  /*153d0*/  LEA R45, P4, R51, R91, 0x1 ;  /* 0x0000005b332d7211 */ /* 0x000fc600078808ff */
[----:B------:R-:W-:Y:S01]  /*153e0*/  STL [R1+0xa98], R4 ;  /* 0x000a980401007387 */ /* 0x000fe20000100800 */
[----:B------:R-:W-:-:S03]  /*153f0*/  LEA.HI.X.SX32 R22, R22, R92, 0x1, P2 ;  /* 0x0000005c16167211 */ /* 0x000fc600010f0eff */
        /* <DEDUP_REMOVED lines=33> */
[----:B------:R-:W-:Y:S01]  /*15610*/  LEA R87, P4, R55, R91, 0x1 ;  /* 0x0000005b37577211 */ /* 0x000fe200078808ff */
[----:B------:R-:W-:Y:S02]  /*15620*/  IMAD R14, R14, UR47, RZ ;  /* 0x0000002f0e0e7c24 */ /* 0x000fe4000f8e02ff */
        /* <DEDUP_REMOVED lines=11> */
[----:B------:R-:W-:-:S03]  /*156e0*/  IMAD R48, R48, UR50, RZ ;  /* 0x0000003230307c24 */ /* 0x000fc6000f8e02ff */
[----:B------:R0:W-:Y:S01]  /*156f0*/  STS.U16 [R93+UR4+0x3380], R70 ;  /* 0x003380465d007988 */ /* 0x0001e20008000404 */
[----:B------:R-:W-:-:S03]  /*15700*/  IMAD R39, R39, UR51, RZ ;  /* 0x0000003327277c24 */ /* 0x000fc6000f8e02ff */
[----:B------:R-:W-:Y:S01]  /*15710*/  STL [R1+0xaf8], R29 ;  /* 0x000af81d01007387 */ /* 0x000fe20000100800 */
[----:B------:R-:W-:-:S03]  /*15720*/  LEA.HI.X.SX32 R90, R31, R92, 0x1, P2 ;  /* 0x0000005c1f5a7211 */ /* 0x000fc600010f0eff */
[----:B------:R-:W-:Y:S01]  /*15730*/  STL [R1+0xb00], R46 ;  /* 0x000b002e01007387 */ /* 0x000fe20000100800 */
[----:B0-----:R-:W-:-:S03]  /*15740*/  LEA R70, P3, R14, R91, 0x1 ;  /* 0x0000005b0e467211 */ /* 0x001fc600078608ff */
[----:B------:R-:W-:Y:S01]  /*15750*/  STL [R1+0xaf4], R36 ;  /* 0x000af42401007387 */ /* 0x000fe20000100800 */
[----:B------:R-:W-:-:S03]  /*15760*/  LEA.HI.X.SX32 R68, R13, R92, 0x1, P4 ;  /* 0x0000005c0d447211 */ /* 0x000fc600020f0eff */
[----:B------:R-:W-:Y:S01]  /*15770*/  STL [R1+0xb08], R87 ;  /* 0x000b085701007387 */ /* 0x000fe20000100800 */
[----:B------:R-:W-:Y:S02]  /*15780*/  LEA.HI.X.SX32 R49, R14, R92, 0x1, P3 ;  /* 0x0000005c0e317211 */ /* 0x000fe400018f0eff */
[-C--:B------:R-:W-:Y:S01]  /*15790*/  LEA R13, P2, R53, R91.reuse, 0x1 ;  /* 0x0000005b350d7211 */ /* 0x080fe200078408ff */
[----:B------:R-:W-:Y:S01]  /*157a0*/  STL [R1+0xafc], R17 ;  /* 0x000afc1101007387 */ /* 0x000fe20000100800 */
[----:B------:R-:W-:-:S03]  /*157b0*/  LEA R14, P3, R48, R91, 0x1 ;  /* 0x0000005b300e7211 */ /* 0x000fc600078608ff */
[----:B------:R-:W-:Y:S01]  /*157c0*/  STL [R1+0xb04], R86 ;  /* 0x000b045601007387 */ /* 0x000fe20000100800 */
[----:B------:R-:W-:Y:S01]  /*157d0*/  IMAD R6, R6, UR54, RZ ;  /* 0x0000003606067c24 */ /* 0x000fe2000f8e02ff */
[----:B------:R-:W-:Y:S02]  /*157e0*/  LEA R31, P4, R39, R91, 0x1 ;  /* 0x0000005b271f7211 */ /* 0x000fe400078808ff */
[----:B------:R-:W-:Y:S01]  /*157f0*/  STL [R1+0xb10], R75 ;  /* 0x000b104b01007387 */ /* 0x000fe20000100800 */
[----:B------:R-:W-:-:S03]  /*15800*/  LEA.HI.X.SX32 R8, R53, R92, 0x1, P2 ;  /* 0x0000005c35087211 */ /* 0x000fc600010f0eff */
[----:B------:R-:W-:Y:S01]  /*15810*/  STL [R1+0xb18], R70 ;  /* 0x000b184601007387 */ /* 0x000fe20000100800 */
[----:B------:R-:W-:-:S03]  /*15820*/  LEA.HI.X.SX32 R55, R48, R92, 0x1, P3 ;  /* 0x0000005c30377211 */ /* 0x000fc600018f0eff */
[----:B------:R-:W-:Y:S01]  /*15830*/  STL [R1+0xb0c], R90 ;  /* 0x000b0c5a01007387 */ /* 0x000fe20000100800 */
[----:B------:R-:W-:-:S03]  /*15840*/  IMAD R40, R40, UR55, RZ ;  /* 0x0000003728287c24 */ /* 0x000fc6000f8e02ff */
[----:B------:R-:W-:Y:S01]  /*15850*/  STL [R1+0xb20], R62 ;  /* 0x000b203e01007387 */ /* 0x000fe20000100800 */
[----:B------:R-:W-:-:S03]  /*15860*/  LEA.HI.X.SX32 R81, R39, R92, 0x1, P4 ;  /* 0x0000005c27517211 */ /* 0x000fc600020f0eff */
[----:B------:R-:W-:Y:S01]  /*15870*/  STL [R1+0xb14], R49 ;  /* 0x000b143101007387 */ /* 0x000fe20000100800 */
[-C--:B------:R-:W-:Y:S01]  /*15880*/  LEA R48, P2, R50, R91.reuse, 0x1 ;  /* 0x0000005b32307211 */ /* 0x080fe200078408ff */
[----:B------:R-:W-:Y:S02]  /*15890*/  IMAD R23, R23, UR57, RZ ;  /* 0x0000003917177c24 */ /* 0x000fe4000f8e02ff */
[----:B------:R-:W-:Y:S01]  /*158a0*/  STL [R1+0xb1c], R68 ;  /* 0x000b1c4401007387 */ /* 0x000fe20000100800 */
[-C--:B------:R-:W-:Y:S01]  /*158b0*/  LEA R60, P3, R47, R91.reuse, 0x1 ;  /* 0x0000005b2f3c7211 */ /* 0x080fe200078608ff */
[----:B------:R-:W-:Y:S01]  /*158c0*/  IMAD R33, R33, UR56, RZ ;  /* 0x0000003821217c24 */ /* 0x000fe2000f8e02ff */
[----:B------:R-:W-:Y:S01]  /*158d0*/  LEA R39, P4, R6, R91, 0x1 ;  /* 0x0000005b06277211 */ /* 0x000fe200078808ff */
[----:B------:R-:W-:Y:S01]  /*158e0*/  STL [R1+0xb28], R13 ;  /* 0x000b280d01007387 */ /* 0x000fe20000100800 */
[----:B------:R-:W-:-:S03]  /*158f0*/  LEA.HI.X.SX32 R63, R50, R92, 0x1, P2 ;  /* 0x0000005c323f7211 */ /* 0x000fc600010f0eff */
[----:B------:R-:W-:Y:S01]  /*15900*/  STL [R1+0xb30], R14 ;  /* 0x000b300e01007387 */ /* 0x000fe20000100800 */
[----:B------:R-:W-:-:S03]  /*15910*/  LEA.HI.X.SX32 R61, R47, R92, 0x1, P3 ;  /* 0x0000005c2f3d7211 */ /* 0x000fc600018f0eff */
[----:B------:R-:W-:Y:S01]  /*15920*/  STL [R1+0xb24], R8 ;  /* 0x000b240801007387 */ /* 0x000fe20000100800 */
[----:B------:R-:W-:-:S03]  /*15930*/  LEA.HI.X.SX32 R52, R6, R92, 0x1, P4 ;  /* 0x0000005c06347211 */ /* 0x000fc600020f0eff */
[----:B------:R-:W-:Y:S01]  /*15940*/  STL [R1+0xb38], R31 ;  /* 0x000b381f01007387 */ /* 0x000fe20000100800 */
[-C--:B------:R-:W-:Y:S01]  /*15950*/  LEA R64, P2, R40, R91.reuse, 0x1 ;  /* 0x0000005b28407211 */ /* 0x080fe200078408ff */
[----:B------:R-:W-:Y:S02]  /*15960*/  IMAD R21, R21, UR58, RZ ;  /* 0x0000003a15157c24 */ /* 0x000fe4000f8e02ff */
[----:B------:R-:W-:Y:S01]  /*15970*/  STL [R1+0xb2c], R55 ;  /* 0x000b2c3701007387 */ /* 0x000fe20000100800 */
[----:B------:R-:W-:-:S03]  /*15980*/  LEA R6, P4, R23, R91, 0x1 ;  /* 0x0000005b17067211 */ /* 0x000fc600078808ff */
[----:B------:R-:W-:Y:S01]  /*15990*/  STL [R1+0xb34], R81 ;  /* 0x000b345101007387 */ /* 0x000fe20000100800 */
[----:B------:R-:W-:-:S03]  /*159a0*/  LEA R76, P3, R33, R91, 0x1 ;  /* 0x0000005b214c7211 */ /* 0x000fc600078608ff */
[----:B------:R-:W-:Y:S01]  /*159b0*/  STL [R1+0xb40], R48 ;  /* 0x000b403001007387 */ /* 0x000fe20000100800 */
[----:B------:R-:W-:Y:S01]  /*159c0*/  IMAD R34, R34, UR59, RZ ;  /* 0x0000003b22227c24 */ /* 0x000fe2000f8e02ff */
[-C--:B------:R-:W-:Y:S02]  /*159d0*/  LEA.HI.X.SX32 R69, R40, R92.reuse, 0x1, P2 ;  /* 0x0000005c28457211 */ /* 0x080fe400010f0eff */
[----:B------:R-:W-:Y:S01]  /*159e0*/  STL [R1+0xb50], R39 ;  /* 0x000b502701007387 */ /* 0x000fe20000100800 */
[----:B------:R-:W-:-:S03]  /*159f0*/  LEA.HI.X.SX32 R82, R23, R92, 0x1, P4 ;  /* 0x0000005c17527211 */ /* 0x000fc600020f0eff */
[----:B------:R-:W-:Y:S01]  /*15a00*/  STL [R1+0xb48], R60 ;  /* 0x000b483c01007387 */ /* 0x000fe20000100800 */
[----:B------:R-:W-:Y:S01]  /*15a10*/  IMAD R5, R5, UR60, RZ ;  /* 0x0000003c05057c24 */ /* 0x000fe2000f8e02ff */
[----:B------:R-:W-:Y:S02]  /*15a20*/  LEA.HI.X.SX32 R80, R33, R92, 0x1, P3 ;  /* 0x0000005c21507211 */ /* 0x000fe400018f0eff */
[----:B------:R-:W-:Y:S01]  /*15a30*/  STL [R1+0xb3c], R63 ;  /* 0x000b3c3f01007387 */ /* 0x000fe20000100800 */
[----:B------:R-:W-:-:S03]  /*15a40*/  LEA R23, P2, R21, R91, 0x1 ;  /* 0x0000005b15177211 */ /* 0x000fc600078408ff */
[----:B------:R-:W-:Y:S01]  /*15a50*/  STL [R1+0xb44], R61 ;  /* 0x000b443d01007387 */ /* 0x000fe20000100800 */
[----:B------:R-:W-:-:S03]  /*15a60*/  LEA R40, P3, R34, R91, 0x1 ;  /* 0x0000005b22287211 */ /* 0x000fc600078608ff */
[----:B------:R-:W-:Y:S01]  /*15a70*/  STL [R1+0xb4c], R52 ;  /* 0x000b4c3401007387 */ /* 0x000fe20000100800 */
[----:B------:R-:W-:-:S03]  /*15a80*/  LEA.HI.X.SX32 R21, R21, R92, 0x1, P2 ;  /* 0x0000005c15157211 */ /* 0x000fc600010f0eff */
[----:B------:R-:W-:Y:S01]  /*15a90*/  STL [R1+0xb58], R64 ;  /* 0x000b584001007387 */ /* 0x000fe20000100800 */
[----:B------:R-:W-:-:S03]  /*15aa0*/  IMAD R24, R24, UR62, RZ ;  /* 0x0000003e18187c24 */ /* 0x000fc6000f8e02ff */
[----:B------:R-:W-:Y:S01]  /*15ab0*/  STL [R1+0xb60], R76 ;  /* 0x000b604c01007387 */ /* 0x000fe20000100800 */
[----:B------:R-:W-:-:S03]  /*15ac0*/  LEA R33, P4, R5, R91, 0x1 ;  /* 0x0000005b05217211 */ /* 0x000fc600078808ff */
[----:B------:R-:W-:Y:S01]  /*15ad0*/  STL [R1+0xb54], R69 ;  /* 0x000b544501007387 */ /* 0x000fe20000100800 */
[----:B------:R-:W-:-:S03]  /*15ae0*/  IMAD R7, R7, UR63, RZ ;  /* 0x0000003f07077c24 */ /* 0x000fc6000f8e02ff */
        /* <DEDUP_REMOVED lines=9> */
[----:B------:R-:W-:Y:S01]  /*15b80*/  IMAD R19, R19, UR64, RZ ;  /* 0x0000004013137c24 */ /* 0x000fe2000f8e02ff */
[----:B------:R-:W-:Y:S02]  /*15b90*/  LEA R34, P4, R7, R91, 0x1 ;  /* 0x0000005b07227211 */ /* 0x000fe400078808ff */
[----:B------:R-:W-:Y:S01]  /*15ba0*/  STL [R1+0xb6c], R21 ;  /* 0x000b6c1501007387 */ /* 0x000fe20000100800 */
[----:B------:R-:W-:-:S03]  /*15bb0*/  IMAD R3, R3, UR66, RZ ;  /* 0x0000004203037c24 */ /* 0x000fc6000f8e02ff */
[----:B------:R-:W2:Y:S01]  /*15bc0*/  LDL.LU R43, [R1+0x958] ;  /* 0x00095800012b7983 */ /* 0x000ea20000300800 */
[----:B------:R-:W-:-:S03]  /*15bd0*/  LEA.HI.X.SX32 R85, R41, R92, 0x1, P2 ;  /* 0x0000005c29557211 */ /* 0x000fc600010f0eff */
[----:B------:R-:W3:Y:S01]  /*15be0*/  LDL.LU R18, [R1+0x940] ;  /* 0x0009400001127983 */ /* 0x000ee20000300800 */
[----:B------:R-:W-:Y:S01]  /*15bf0*/  IMAD R2, R2, UR67, RZ ;  /* 0x0000004302027c24 */ /* 0x000fe2000f8e02ff */
[-C--:B------:R-:W-:Y:S02]  /*15c00*/  LEA.HI.X.SX32 R38, R24, R92.reuse, 0x1, P3 ;  /* 0x0000005c18267211 */ /* 0x080fe400018f0eff */
[----:B------:R-:W-:Y:S01]  /*15c10*/  STL [R1+0xb80], R33 ;  /* 0x000b802101007387 */ /* 0x000fe20000100800 */
[----:B------:R-:W-:-:S03]  /*15c20*/  LEA.HI.X.SX32 R35, R7, R92, 0x1, P4 ;  /* 0x0000005c07237211 */ /* 0x000fc600020f0eff */
[----:B------:R-:W-:Y:S01]  /*15c30*/  STL [R1+0xb74], R53 ;  /* 0x000b743501007387 */ /* 0x000fe20000100800 */
[----:B------:R-:W-:-:S03]  /*15c40*/  LEA R77, P2, R19, R91, 0x1 ;  /* 0x0000005b134d7211 */ /* 0x000fc600078408ff */
[----:B------:R-:W-:Y:S01]  /*15c50*/  STL [R1+0xb7c], R50 ;  /* 0x000b7c3201007387 */ /* 0x000fe20000100800 */
[----:B------:R-:W-:Y:S01]  /*15c60*/  IMAD R0, R0, UR68, RZ ;  /* 0x0000004400007c24 */ /* 0x000fe2000f8e02ff */
[-C--:B------:R-:W-:Y:S02]  /*15c70*/  LEA R7, P3, R16, R91.reuse, 0x1 ;  /* 0x0000005b10077211 */ /* 0x080fe400078608ff */
[----:B------:R-:W-:Y:S01]  /*15c80*/  STL [R1+0xb90], R5 ;  /* 0x000b900501007387 */ /* 0x000fe20000100800 */
[----:B------:R-:W-:-:S03]  /*15c90*/  LEA R24, P4, R3, R91, 0x1 ;  /* 0x0000005b03187211 */ /* 0x000fc600078808ff */
[----:B------:R-:W-:Y:S01]  /*15ca0*/  STL [R1+0xb88], R84 ;  /* 0x000b885401007387 */ /* 0x000fe20000100800 */
[----:B------:R-:W-:-:S03]  /*15cb0*/  LEA R41, P5, R2, R91, 0x1 ;  /* 0x0000005b02297211 */ /* 0x000fc600078a08ff */
[----:B------:R-:W-:Y:S01]  /*15cc0*/  STL [R1+0xb98], R34 ;  /* 0x000b982201007387 */ /* 0x000fe20000100800 */
[----:B------:R-:W-:-:S03]  /*15cd0*/  LEA.HI.X.SX32 R54, R19, R92, 0x1, P2 ;  /* 0x0000005c13367211 */ /* 0x000fc600010f0eff */
[----:B------:R-:W-:Y:S01]  /*15ce0*/  STL [R1+0xb84], R85 ;  /* 0x000b845501007387 */ /* 0x000fe20000100800 */
[----:B------:R-:W-:-:S03]  /*15cf0*/  LEA R59, P6, R0, R91, 0x1 ;  /* 0x0000005b003b7211 */ /* 0x000fc600078c08ff */
[----:B------:R-:W-:Y:S01]  /*15d00*/  STL [R1+0xb8c], R38 ;  /* 0x000b8c2601007387 */ /* 0x000fe20000100800 */
[----:B------:R-:W-:-:S03]  /*15d10*/  LEA.HI.X.SX32 R47, R16, R92, 0x1, P3 ;  /* 0x0000005c102f7211 */ /* 0x000fc600018f0eff */
[----:B------:R-:W-:Y:S04]  /*15d20*/  STL [R1+0xb94], R35 ;  /* 0x000b942301007387 */ /* 0x000fe80000100800 */
[----:B------:R-:W-:Y:S01]  /*15d30*/  STL [R1+0xb9c], R77 ;  /* 0x000b9c4d01007387 */ /* 0x000fe20000100800 */
[----:B------:R-:W-:-:S03]  /*15d40*/  LEA.HI.X.SX32 R78, R3, R92, 0x1, P4 ;  /* 0x0000005c034e7211 */ /* 0x000fc600020f0eff */
[----:B------:R-:W-:Y:S04]  /*15d50*/  STL [R1+0xba0], R7 ;  /* 0x000ba00701007387 */ /* 0x000fe80000100800 */
[----:B------:R-:W-:Y:S04]  /*15d60*/  STL [R1+0xba4], R24 ;  /* 0x000ba41801007387 */ /* 0x000fe80000100800 */
[----:B------:R-:W-:Y:S01]  /*15d70*/  STL [R1+0xba8], R41 ;  /* 0x000ba82901007387 */ /* 0x000fe20000100800 */
[----:B------:R-:W-:-:S03]  /*15d80*/  LEA.HI.X.SX32 R19, R2, R92, 0x1, P5 ;  /* 0x0000005c02137211 */ /* 0x000fc600028f0eff */
[----:B------:R-:W-:Y:S04]  /*15d90*/  STL [R1+0x9d8], R54 ;  /* 0x0009d83601007387 */ /* 0x000fe80000100800 */
[----:B------:R-:W4:Y:S04]  /*15da0*/  LDL R3, [R1+0xa10] ;  /* 0x000a100001037983 */ /* 0x000f280000100800 */
[----:B------:R-:W-:Y:S04]  /*15db0*/  STL [R1+0x9e8], R59 ;  /* 0x0009e83b01007387 */ /* 0x000fe80000100800 */
[----:B------:R-:W-:Y:S04]  /*15dc0*/  STL [R1+0x9dc], R47 ;  /* 0x0009dc2f01007387 */ /* 0x000fe80000100800 */
[----:B------:R-:W4:Y:S01]  /*15dd0*/  LDL R2, [R1+0xa0c] ;  /* 0x000a0c0001027983 */ /* 0x000f220000100800 */
[----:B------:R-:W-:-:S02]  /*15de0*/  PRMT R89, RZ, 0x7610, R89 ;  /* 0x00007610ff597816 */ /* 0x000fc40000000059 */
[----:B------:R-:W-:Y:S01]  /*15df0*/  LEA.HI.X.SX32 R16, R0, R92, 0x1, P6 ;  /* 0x0000005c00107211 */ /* 0x000fe200030f0eff */
[----:B------:R-:W-:Y:S04]  /*15e00*/  STL [R1+0x9e0], R78 ;  /* 0x0009e04e01007387 */ /* 0x000fe80000100800 */
[----:B--2---:R0:W-:Y:S04]  /*15e10*/  STS.U16 [R93+UR4+0xb380], R43 ;  /* 0x00b3802b5d007988 */ /* 0x0041e80008000404 */
[----:B---3--:R1:W-:Y:S04]  /*15e20*/  STS.U16 [R93+UR4+0x3780], R18 ;  /* 0x003780125d007988 */ /* 0x0083e80008000404 */
[----:B0-----:R-:W2:Y:S04]  /*15e30*/  LDL.LU R43, [R1+0x14e4] ;  /* 0x0014e400012b7983 */ /* 0x001ea80000300800 */
[----:B-1----:R-:W3:Y:S04]  /*15e40*/  LDL.LU R18, [R1+0x14e0] ;  /* 0x0014e00001127983 */ /* 0x002ee80000300800 */
[----:B------:R-:W-:Y:S04]  /*15e50*/  STL [R1+0x9e4], R19 ;  /* 0x0009e41301007387 */ /* 0x000fe80000100800 */
[----:B------:R-:W-:Y:S01]  /*15e60*/  STL [R1+0x9d4], R16 ;  /* 0x0009d41001007387 */ /* 0x000fe20000100800 */
[----:B----4-:R-:W-:-:S04]  /*15e70*/  @P0 LOP3.LUT R3, R3, R2, RZ, 0x3c, !PT ;  /* 0x0000000203030212 */ /* 0x010fc800078e3cff */
[----:B------:R-:W-:-:S04]  /*15e80*/  @P0 LOP3.LUT R2, R3, R2, RZ, 0x3c, !PT ;  /* 0x0000000203020212 */ /* 0x000fc800078e3cff */
[----:B------:R-:W-:-:S05]  /*15e90*/  @P0 LOP3.LUT R3, R3, R2, RZ, 0x3c, !PT ;  /* 0x0000000203030212 */ /* 0x000fca00078e3cff */
[----:B------:R0:W4:Y:S04]  /*15ea0*/  @P0 LDG.E.U16 R89, desc[UR20][R2.64] ;  /* 0x0000001402590981 */ /* 0x000128000c1e1500 */
[----:B------:R-:W3:Y:S04]  /*15eb0*/  LDL.LU R2, [R1+0x944] ;  /* 0x0009440001027983 */ /* 0x000ee80000300800 */
[----:B------:R-:W0:Y:S01]  /*15ec0*/  LDL R3, [R1+0xa50] ;  /* 0x000a500001037983 */ /* 0x000e220000100800 */
[----:B--2---:R-:W-:-:S03]  /*15ed0*/  PRMT R43, RZ, 0x7610, R43 ;  /* 0x00007610ff2b7816 */ /* 0x004fc6000000002b */
[----:B---3--:R0:W-:Y:S02]  /*15ee0*/  STS.U16 [R93+UR4+0xb780], R2 ;  /* 0x00b780025d007988 */ /* 0x0081e40008000404 */
[----:B0-----:R-:W-:Y:S02]  /*15ef0*/  @P0 IMAD.MOV.U32 R2, RZ, RZ, R3 ;  /* 0x000000ffff020224 */ /* 0x001fe400078e0003 */
[----:B------:R-:W-:Y:S02]  /*15f00*/  @P0 IMAD.MOV.U32 R3, RZ, RZ, R74 ;  /* 0x000000ffff030224 */ /* 0x000fe400078e004a */
[----:B------:R-:W2:Y:S04]  /*15f10*/  LDL.LU R74, [R1+0x14dc] ;  /* 0x0014dc00014a7983 */ /* 0x000ea80000300800 */
[----:B------:R0:W3:Y:S04]  /*15f20*/  @P0 LDG.E.U16 R43, desc[UR20][R2.64] ;  /* 0x00000014022b0981 */ /* 0x0000e8000c1e1500 */
[----:B------:R-:W2:Y:S04]  /*15f30*/  LDL.LU R2, [R1+0x8dc] ;  /* 0x0008dc0001027983 */ /* 0x000ea80000300800 */
[----:B------:R-:W0:Y:S01]  /*15f40*/  LDL R3, [R1+0xa90] ;  /* 0x000a900001037983 */ /* 0x000e220000100800 */
[----:B------:R-:W-:-:S03]  /*15f50*/  PRMT R18, RZ, 0x7610, R18 ;  /* 0x00007610ff127816 */ /* 0x000fc60000000012 */
[----:B--2---:R0:W-:Y:S02]  /*15f60*/  STS.U16 [R93+UR4+0x3b80], R2 ;  /* 0x003b80025d007988 */ /* 0x0041e40008000404 */
[----:B0-----:R-:W-:Y:S02]  /*15f70*/  @P0 IMAD.MOV.U32 R2, RZ, RZ, R3 ;  /* 0x000000ffff020224 */ /* 0x001fe400078e0003 */
[----:B------:R-:W-:Y:S02]  /*15f80*/  @P0 IMAD.MOV.U32 R3, RZ, RZ, R27 ;  /* 0x000000ffff030224 */ /* 0x000fe400078e001b */
[----:B------:R-:W2:Y:S04]  /*15f90*/  LDL.LU R27, [R1+0x14d8] ;  /* 0x0014d800011b7983 */ /* 0x000ea80000300800 */
[----:B------:R0:W2:Y:S04]  /*15fa0*/  @P0 LDG.E.U16 R18, desc[UR20][R2.64] ;  /* 0x0000001402120981 */ /* 0x0000a8000c1e1500 */
[----:B------:R-:W2:Y:S01]  /*15fb0*/  LDL.LU R3, [R1+0x8e4] ;  /* 0x0008e40001037983 */ /* 0x000ea20000300800 */
[----:B------:R-:W-:Y:S01]  /*15fc0*/  PRMT R74, RZ, 0x7610, R74 ;  /* 0x00007610ff4a7816 */ /* 0x000fe2000000004a */
[----:B0-----:R-:W-:-:S02]  /*15fd0*/  @P0 IMAD.MOV.U32 R2, RZ, RZ, R10 ;  /* 0x000000ffff020224 */ /* 0x001fc400078e000a */
[----:B--2---:R0:W-:Y:S02]  /*15fe0*/  STS.U16 [R93+UR4+0xbb80], R3 ;  /* 0x00bb80035d007988 */ /* 0x0041e40008000404 */
[----:B0-----:R-:W-:Y:S02]  /*15ff0*/  @P0 IMAD.MOV.U32 R3, RZ, RZ, R65 ;  /* 0x000000ffff030224 */ /* 0x001fe400078e0041 */
[----:B------:R-:W2:Y:S04]  /*16000*/  LDL.LU R65, [R1+0x14d4] ;  /* 0x0014d40001417983 */ /* 0x000ea80000300800 */
        /* <DEDUP_REMOVED lines=26> */
[----:B------:R-:W2:Y:S04]  /*161b0*/  LDL.LU R2, [R1+0x814] ;  /* 0x0008140001027983 */ /* 0x000ea80000300800 */
[----:B------:R-:W3:Y:S01]  /*161c0*/  LDL R3, [R1+0xa14] ;  /* 0x000a140001037983 */ /* 0x000ee20000100800 */
[----:B------:R-:W-:-:S03]  /*161d0*/  PRMT R39, RZ, 0x7610, R39 ;  /* 0x00007610ff277816 */ /* 0x000fc60000000027 */
[----:B--2---:R0:W-:Y:S02]  /*161e0*/  STS.U16 [R90+UR4+0x20400], R2 ;  /* 0x020400025a007988 */ /* 0x0041e40008000404 */
[----:B0-----:R-:W-:Y:S02]  /*161f0*/  @P0 IMAD.MOV.U32 R2, RZ, RZ, R52 ;  /* 0x000000ffff020224 */ /* 0x001fe400078e0034 */
[----:B------:R-:W2:Y:S04]  /*16200*/  LDL.LU R52, [R1+0x14b4] ;  /* 0x0014b40001347983 */ /* 0x000ea80000300800 */
[----:B---3--:R0:W3:Y:S04]  /*16210*/  @P0 LDG.E.U16 R39, desc[UR20][R2.64] ;  /* 0x0000001402270981 */ /* 0x0080e8000c1e1500 */
[----:B------:R-:W2:Y:S04]  /*16220*/  LDL.LU R2, [R1+0x80c] ;  /* 0x00080c0001027983 */ /* 0x000ea80000300800 */
[----:B------:R-:W3:Y:S01]  /*16230*/  LDL R3, [R1+0xa54] ;  /* 0x000a540001037983 */ /* 0x000ee20000100800 */
[----:B------:R-:W-:-:S03]  /*16240*/  PRMT R5, RZ, 0x7610, R5 ;  /* 0x00007610ff057816 */ /* 0x000fc60000000005 */
[----:B--2---:R0:W-:Y:S02]  /*16250*/  STS.U16 [R90+UR4+0x20800], R2 ;  /* 0x020800025a007988 */ /* 0x0041e40008000404 */
[----:B0-----:R-:W-:Y:S02]  /*16260*/  @P0 IMAD.MOV.U32 R2, RZ, RZ, R38 ;  /* 0x000000ffff020224 */ /* 0x001fe400078e0026 */
[----:B------:R-:W2:Y:S04]  /*16270*/  LDL.LU R38, [R1+0x14b0] ;  /* 0x0014b00001267983 */ /* 0x000ea80000300800 */
[----:B---3--:R0:W3:Y:S04]  /*16280*/  @P0 LDG.E.U16 R5, desc[UR20][R2.64] ;  /* 0x0000001402050981 */ /* 0x0080e8000c1e1500 */
        /* <DEDUP_REMOVED lines=39> */
[----:B------:R0:W3:Y:S04]  /*16500*/  @P0 LDG.E.U16 R70, desc[UR20][R2.64] ;  /* 0x0000001402460981 */ /* 0x0000e8000c1e1500 */
[----:B------:R-:W3:Y:S04]  /*16510*/  LDL.LU R2, [R1+0x7c8] ;  /* 0x0007c80001027983 */ /* 0x000ee80000300800 */
[----:B------:R-:W3:Y:S01]  /*16520*/  LDL R3, [R1+0xa1c] ;  /* 0x000a1c0001037983 */ /* 0x000ee20000100800 */
[----:B------:R-:W-:-:S03]  /*16530*/  PRMT R64, RZ, 0x7610, R64 ;  /* 0x00007610ff407816 */ /* 0x000fc60000000040 */
[----:B----4-:R-:W-:Y:S04]  /*16540*/  STS.U16 [R90+UR4+0x22400], R89 ;  /* 0x022400595a007988 */ /* 0x010fe80008000404 */
[----:B------:R-:W-:Y:S01]  /*16550*/  STS.U16 [R90+UR4+0x22800], R43 ;  /* 0x0228002b5a007988 */ /* 0x000fe20008000404 */
[----:B--2---:R-:W-:-:S03]  /*16560*/  PRMT R34, RZ, 0x7610, R34 ;  /* 0x00007610ff227816 */ /* 0x004fc60000000022 */
[----:B---3--:R0:W-:Y:S02]  /*16570*/  STS.U16 [R90+UR4+0x22000], R2 ;  /* 0x022000025a007988 */ /* 0x0081e40008000404 */
[----:B0-----:R-:W-:Y:S02]  /*16580*/  @P0 IMAD.MOV.U32 R2, RZ, RZ, R69 ;  /* 0x000000ffff020224 */ /* 0x001fe400078e0045 */
[----:B------:R-:W2:Y:S04]  /*16590*/  LDL.LU R69, [R1+0x1484] ;  /* 0x0014840001457983 */ /* 0x000ea80000300800 */
[----:B------:R0:W3:Y:S04]  /*165a0*/  @P0 LDG.E.U16 R64, desc[UR20][R2.64] ;  /* 0x0000001402400981 */ /* 0x0000e8000c1e1500 */
[----:B------:R-:W4:Y:S01]  /*165b0*/  LDL.LU R89, [R1+0x1480] ;  /* 0x0014800001597983 */ /* 0x000f220000300800 */
[----:B0-----:R-:W-:-:S02]  /*165c0*/  @P0 IMAD.MOV.U32 R2, RZ, RZ, R57 ;  /* 0x000000ffff020224 */ /* 0x001fc400078e0039 */
[----:B------:R-:W-:Y:S02]  /*165d0*/  @P0 IMAD.MOV.U32 R3, RZ, RZ, R37 ;  /* 0x000000ffff030224 */ /* 0x000fe400078e0025 */
[----:B------:R-:W3:Y:S04]  /*165e0*/  LDL.LU R37, [R1+0x147c] ;  /* 0x00147c0001257983 */ /* 0x000ee80000300800 */
[----:B------:R-:W3:Y:S04]  /*165f0*/  LDL.LU R57, [R1+0x1478] ;  /* 0x0014780001397983 */ /* 0x000ee80000300800 */
[----:B------:R0:W4:Y:S04]  /*16600*/  @P0 LDG.E.U16 R34, desc[UR20][R2.64] ;  /* 0x0000001402220981 */ /* 0x000128000c1e1500 */
[----:B------:R-:W4:Y:S01]  /*16610*/  LDL.LU R43, [R1+0x1474] ;  /* 0x00147400012b7983 */ /* 0x000f220000300800 */
[----:B0-----:R-:W-:-:S02]  /*16620*/  @P0 IMAD.MOV.U32 R3, RZ, RZ, R26 ;  /* 0x000000ffff030224 */ /* 0x001fc400078e001a */
[----:B------:R-:W-:Y:S01]  /*16630*/  @P0 IMAD.MOV.U32 R2, RZ, RZ, R58 ;  /* 0x000000ffff020224 */ /* 0x000fe200078e003a */
[----:B------:R-:W4:Y:S04]  /*16640*/  LDL.LU R26, [R1+0x1470] ;  /* 0x00147000011a7983 */ /* 0x000f280000300800 */
[----:B------:R-:W4:Y:S04]  /*16650*/  LDL.LU R58, [R1+0x146c] ;  /* 0x00146c00013a7983 */ /* 0x000f280000300800 */
[----:B------:R0:W-:Y:S04]  /*16660*/  STS.U16 [R90+UR4+0x22c00], R18 ;  /* 0x022c00125a007988 */ /* 0x0001e80008000404 */
[----:B------:R1:W-:Y:S04]  /*16670*/  STS.U16 [R90+UR4+0x23000], R74 ;  /* 0x0230004a5a007988 */ /* 0x0003e80008000404 */
[----:B0-----:R-:W4:Y:S01]  /*16680*/  LDL.LU R18, [R1+0x1468] ;  /* 0x0014680001127983 */ /* 0x001f220000300800 */
[----:B--2---:R-:W-:-:S06]  /*16690*/  PRMT R69, RZ, 0x7610, R69 ;  /* 0x00007610ff457816 */ /* 0x004fcc0000000045 */
[----:B------:R0:W2:Y:S02]  /*166a0*/  @P0 LDG.E.U16 R69, desc[UR20][R2.64] ;  /* 0x0000001402450981 */ /* 0x0000a4000c1e1500 */
[----:B0-----:R-:W-:Y:S02]  /*166b0*/  @P0 IMAD.MOV.U32 R2, RZ, RZ, R9 ;  /* 0x000000ffff020224 */ /* 0x001fe400078e0009 */
[----:B------:R-:W-:Y:S02]  /*166c0*/  @P0 IMAD.MOV.U32 R3, RZ, RZ, R83 ;  /* 0x000000ffff030224 */ /* 0x000fe400078e0053 */
[----:B------:R-:W2:Y:S01]  /*166d0*/  LDL.LU R83, [R1+0x1464] ;  /* 0x0014640001537983 */ /* 0x000ea20000300800 */
[----:B---3--:R-:W-:-:S03]  /*166e0*/  PRMT R57, RZ, 0x7610, R57 ;  /* 0x00007610ff397816 */ /* 0x008fc60000000039 */
[----:B------:R-:W3:Y:S04]  /*166f0*/  LDL.LU R9, [R1+0x1460] ;  /* 0x0014600001097983 */ /* 0x000ee80000300800 */
[----:B------:R0:W3:Y:S04]  /*16700*/  @P0 LDG.E.U16 R57, desc[UR20][R2.64] ;  /* 0x0000001402390981 */ /* 0x0000e8000c1e1500 */
[----:B-1----:R-:W3:Y:S01]  /*16710*/  LDL.LU R74, [R1+0x145c] ;  /* 0x00145c00014a7983 */ /* 0x002ee20000300800 */
[----:B0-----:R-:W-:Y:S02]  /*16720*/  @P0 IMAD.MOV.U32 R2, RZ, RZ, R62 ;  /* 0x000000ffff020224 */ /* 0x001fe400078e003e */
[----:B------:R-:W-:-:S02]  /*16730*/  @P0 IMAD.MOV.U32 R3, RZ, RZ, R68 ;  /* 0x000000ffff030224 */ /* 0x000fc400078e0044 */
[----:B------:R-:W3:Y:S01]  /*16740*/  LDL.LU R68, [R1+0x1458] ;  /* 0x0014580001447983 */ /* 0x000ee20000300800 */
[----:B----4-:R-:W-:-:S03]  /*16750*/  PRMT R58, RZ, 0x7610, R58 ;  /* 0x00007610ff3a7816 */ /* 0x010fc6000000003a */
[----:B------:R-:W4:Y:S04]  /*16760*/  LDL.LU R62, [R1+0x1454] ;  /* 0x00145400013e7983 */ /* 0x000f280000300800 */
[----:B------:R0:W4:Y:S02]  /*16770*/  @P0 LDG.E.U16 R58, desc[UR20][R2.64] ;  /* 0x00000014023a0981 */ /* 0x000124000c1e1500 */
[----:B0-----:R-:W-:Y:S02]  /*16780*/  @P0 IMAD.MOV.U32 R3, RZ, RZ, R80 ;  /* 0x000000ffff030224 */ /* 0x001fe400078e0050 */
[----:B------:R-:W-:Y:S01]  /*16790*/  @P0 IMAD.MOV.U32 R2, RZ, RZ, R76 ;  /* 0x000000ffff020224 */ /* 0x000fe200078e004c */
[----:B------:R-:W4:Y:S04]  /*167a0*/  LDL.LU R80, [R1+0x1450] ;  /* 0x0014500001507983 */ /* 0x000f280000300800 */
[----:B------:R-:W4:Y:S04]  /*167b0*/  LDL.LU R76, [R1+0x144c] ;  /* 0x00144c00014c7983 */ /* 0x000f280000300800 */
[----:B------:R0:W-:Y:S04]  /*167c0*/  STS.U16 [R90+UR4+0x23400], R92 ;  /* 0x0234005c5a007988 */ /* 0x0001e80008000404 */
[----:B------:R1:W-:Y:S01]  /*167d0*/  STS.U16 [R90+UR4+0x23800], R91 ;  /* 0x0238005b5a007988 */ /* 0x0003e20008000404 */
[----:B0-----:R-:W-:-:S02]  /*167e0*/  PRMT R92, RZ, 0x7610, R92 ;  /* 0x00007610ff5c7816 */ /* 0x001fc4000000005c */
[----:B-1----:R-:W-:-:S04]  /*167f0*/  PRMT R91, RZ, 0x7610, R91 ;  /* 0x00007610ff5b7816 */ /* 0x002fc8000000005b */
[----:B------:R0:W4:Y:S02]  /*16800*/  @P0 LDG.E.U16 R92, desc[UR20][R2.64] ;  /* 0x00000014025c0981 */ /* 0x000124000c1e1500 */
[----:B0-----:R-:W-:Y:S01]  /*16810*/  @P0 MOV R2, R77 ;  /* 0x0000004d00020202 */ /* 0x001fe20000000f00 */
[----:B------:R-:W-:Y:S02]  /*16820*/  @P0 IMAD.MOV.U32 R3, RZ, RZ, R54 ;  /* 0x000000ffff030224 */ /* 0x000fe400078e0036 */
[----:B------:R-:W4:Y:S04]  /*16830*/  LDL.LU R54, [R1+0x1448] ;  /* 0x0014480001367983 */ /* 0x000f280000300800 */
[----:B------:R0:W4:Y:S04]  /*16840*/  @P0 LDG.E.U16 R91, desc[UR20][R2.64] ;  /* 0x00000014025b0981 */ /* 0x000128000c1e1500 */
[----:B------:R-:W4:Y:S01]  /*16850*/  LDL.LU R77, [R1+0x1444] ;  /* 0x00144400014d7983 */ /* 0x000f220000300800 */
[----:B0-----:R-:W0:Y:S01]  /*16860*/  S2R R3, SR_TID.X ;  /* 0x0000000000037919 */ /* 0x001e220000002100 */
[----:B------:R-:W1:Y:S01]  /*16870*/  S2R R2, SR_CgaCtaId ;  /* 0x0000000000027919 */ /* 0x000e620000008800 */
[----:B0-----:R-:W-:-:S04]  /*16880*/  SHF.R.U32.HI R3, RZ, 0x5, R3 ;  /* 0x00000005ff037819 */ /* 0x001fc80000011603 */
[----:B-1----:R-:W-:Y:S01]  /*16890*/  LOP3.LUT P2, RZ, R3, R2, RZ, 0xfc, !PT ;  /* 0x0000000203ff7212 */ /* 0x002fe2000784fcff */
[----:B--2---:R-:W-:Y:S02]  /*168a0*/  @P0 IMAD.MOV.U32 R3, RZ, RZ, R83 ;  /* 0x000000ffff030224 */ /* 0x004fe400078e0053 */
[----:B------:R-:W2:Y:S01]  /*168b0*/  LDL.LU R83, [R1+0x1440] ;  /* 0x0014400001537983 */ /* 0x000ea20000300800 */
[----:B---3--:R-:W-:-:S03]  /*168c0*/  @P0 IMAD.MOV.U32 R2, RZ, RZ, R74 ;  /* 0x000000ffff020224 */ /* 0x008fc600078e004a */
[----:B------:R-:W3:Y:S01]  /*168d0*/  LDL.LU R74, [R1+0x143c] ;  /* 0x00143c00014a7983 */ /* 0x000ee20000300800 */
[----:B----4-:R-:W-:-:S06]  /*168e0*/  PRMT R76, RZ, 0x7610, R76 ;  /* 0x00007610ff4c7816 */ /* 0x010fcc000000004c */
[----:B------:R0:W4:Y:S04]  /*168f0*/  @P0 LDG.E.U16 R76, desc[UR20][R2.64] ;  /* 0x00000014024c0981 */ /* 0x000128000c1e1500 */
[----:B------:R-:W2:Y:S01]  /*16900*/  LDL.LU R3, [R1+0x870] ;  /* 0x0008700001037983 */ /* 0x000ea20000300800 */
[----:B0-----:R-:W-:-:S03]  /*16910*/  LOP3.LUT R2, R90, 0x10, RZ, 0x3c, !PT ;  /* 0x000000105a027812 */ /* 0x001fc600078e3cff */
[----:B------:R-:W-:Y:S01]  /*16920*/  STS.U16 [R90+UR4+0x23c00], R0 ;  /* 0x023c00005a007988 */ /* 0x000fe20008000404 */
[----:B------:R-:W-:-:S03]  /*16930*/  PRMT R77, RZ, 0x7610, R77 ;  /* 0x00007610ff4d7816 */ /* 0x000fc6000000004d */
[----:B--2---:R0:W-:Y:S02]  /*16940*/  STS.U16 [R2+UR4+0x20080], R3 ;  /* 0x0200800302007988 */ /* 0x0041e40008000404 */
[----:B0-----:R-:W-:Y:S02]  /*16950*/  @P0 IMAD.MOV.U32 R2, RZ, RZ, R75 ;  /* 0x000000ffff020224 */ /* 0x001fe400078e004b */
[----:B------:R-:W-:Y:S02]  /*16960*/  @P0 IMAD.MOV.U32 R3, RZ, RZ, R65 ;  /* 0x000000ffff030224 */ /* 0x000fe400078e0041 */
[----:B------:R-:W2:Y:S04]  /*16970*/  LDL.LU R65, [R1+0x1438] ;  /* 0x0014380001417983 */ /* 0x000ea80000300800 */
[----:B------:R-:W2:Y:S04]  /*16980*/  LDL.LU R75, [R1+0x1434] ;  /* 0x00143400014b7983 */ /* 0x000ea80000300800 */
[----:B------:R0:W2:Y:S04]  /*16990*/  @P0 LDG.E.U16 R77, desc[UR20][R2.64] ;  /* 0x00000014024d0981 */ /* 0x0000a8000c1e1500 */
[----:B------:R-:W2:Y:S01]  /*169a0*/  LDL.LU R3, [R1+0x864] ;  /* 0x0008640001037983 */ /* 0x000ea20000300800 */
[----:B0-----:R-:W-:-:S02]  /*169b0*/  LOP3.LUT R2, R90, 0x10, RZ, 0x3c, !PT ;  /* 0x000000105a027812 */ /* 0x001fc400078e3cff */
[----:B---3--:R-:W-:-:S03]  /*169c0*/  PRMT R74, RZ, 0x7610, R74 ;  /* 0x00007610ff4a7816 */ /* 0x008fc6000000004a */
[----:B--2---:R0:W-:Y:S02]  /*169d0*/  STS.U16 [R2+UR4+0x20480], R3 ;  /* 0x0204800302007988 */ /* 0x0041e40008000404 */
[----:B0-----:R-:W-:Y:S02]  /*169e0*/  @P0 IMAD.MOV.U32 R2, RZ, RZ, R72 ;  /* 0x000000ffff020224 */ /* 0x001fe400078e0048 */
[----:B------:R-:W-:Y:S02]  /*169f0*/  @P0 IMAD.MOV.U32 R3, RZ, RZ, R42 ;  /* 0x000000ffff030224 */ /* 0x000fe400078e002a */
[----:B------:R-:W2:Y:S04]  /*16a00*/  LDL.LU R42, [R1+0x1430] ;  /* 0x00143000012a7983 */ /* 0x000ea80000300800 */
[----:B------:R-:W3:Y:S04]  /*16a10*/  LDL.LU R72, [R1+0x142c] ;  /* 0x00142c0001487983 */ /* 0x000ee80000300800 */
[----:B------:R0:W2:Y:S04]  /*16a20*/  @P0 LDG.E.U16 R74, desc[UR20][R2.64] ;  /* 0x00000014024a0981 */ /* 0x0000a8000c1e1500 */
[----:B------:R-:W2:Y:S01]  /*16a30*/  LDL.LU R3, [R1+0x850] ;  /* 0x0008500001037983 */ /* 0x000ea20000300800 */
[----:B0-----:R-:W-:-:S02]  /*16a40*/  LOP3.LUT R2, R90, 0x10, RZ, 0x3c, !PT ;  /* 0x000000105a027812 */ /* 0x001fc400078e3cff */
        /* <DEDUP_REMOVED lines=54> */
[----:B------:R-:W-:Y:S02]  /*16db0*/  PRMT R8, RZ, 0x7610, R8 ;  /* 0x00007610ff087816 */ /* 0x000fe40000000008 */
[----:B---3--:R-:W-:Y:S01]  /*16dc0*/  PRMT R9, RZ, 0x7610, R9 ;  /* 0x00007610ff097816 */ /* 0x008fe20000000009 */
[----:B--2---:R0:W-:Y:S02]  /*16dd0*/  STS.U16 [R2+UR4+0x22080], R3 ;  /* 0x0220800302007988 */ /* 0x0041e40008000404 */
[----:B0-----:R-:W-:Y:S02]  /*16de0*/  @P0 IMAD.MOV.U32 R2, RZ, RZ, R10 ;  /* 0x000000ffff020224 */ /* 0x001fe400078e000a */
[----:B------:R-:W-:Y:S02]  /*16df0*/  @P0 IMAD.MOV.U32 R3, RZ, RZ, R56 ;  /* 0x000000ffff030224 */ /* 0x000fe400078e0038 */
[----:B------:R-:W2:Y:S04]  /*16e00*/  LDL.LU R56, [R1+0x13f8] ;  /* 0x0013f80001387983 */ /* 0x000ea80000300800 */
[----:B------:R-:W3:Y:S04]  /*16e10*/  LDL.LU R10, [R1+0x13f4] ;  /* 0x0013f400010a7983 */ /* 0x000ee80000300800 */
[----:B------:R0:W2:Y:S02]  /*16e20*/  @P0 LDG.E.U16 R8, desc[UR20][R2.64] ;  /* 0x0000001402080981 */ /* 0x0000a4000c1e1500 */
[----:B0-----:R-:W-:Y:S01]  /*16e30*/  LOP3.LUT R3, R90, 0x10, RZ, 0x3c, !PT ;  /* 0x000000105a037812 */ /* 0x001fe200078e3cff */
[----:B------:R-:W-:-:S04]  /*16e40*/  @P0 IMAD.MOV.U32 R2, RZ, RZ, R11 ;  /* 0x000000ffff020224 */ /* 0x000fc800078e000b */
[----:B------:R0:W-:Y:S04]  /*16e50*/  STS.U16 [R3+UR4+0x22480], R39 ;  /* 0x0224802703007988 */ /* 0x0001e80008000404 */
[----:B0-----:R-:W2:Y:S01]  /*16e60*/  LDL.LU R39, [R1+0x13f0] ;  /* 0x0013f00001277983 */ /* 0x001ea20000300800 */
[----:B------:R-:W-:-:S03]  /*16e70*/  @P0 IMAD.MOV.U32 R3, RZ, RZ, R22 ;  /* 0x000000ffff030224 */ /* 0x000fc600078e0016 */
[----:B------:R-:W2:Y:S04]  /*16e80*/  LDL.LU R22, [R1+0x13ec] ;  /* 0x0013ec0001167983 */ /* 0x000ea80000300800 */
[----:B------:R-:W2:Y:S04]  /*16e90*/  LDL.LU R11, [R1+0x13e8] ;  /* 0x0013e800010b7983 */ /* 0x000ea80000300800 */
[----:B------:R0:W4:Y:S02]  /*16ea0*/  @P0 LDG.E.U16 R9, desc[UR20][R2.64] ;  /* 0x0000001402090981 */ /* 0x000124000c1e1500 */
[----:B0-----:R-:W-:Y:S01]  /*16eb0*/  LOP3.LUT R3, R90, 0x10, RZ, 0x3c, !PT ;  /* 0x000000105a037812 */ /* 0x001fe200078e3cff */
[----:B------:R-:W-:-:S04]  /*16ec0*/  @P0 IMAD.MOV.U32 R2, RZ, RZ, R12 ;  /* 0x000000ffff020224 */ /* 0x000fc800078e000c */
[----:B------:R0:W-:Y:S04]  /*16ed0*/  STS.U16 [R3+UR4+0x22880], R5 ;  /* 0x0228800503007988 */ /* 0x0001e80008000404 */
[----:B0-----:R-:W4:Y:S01]  /*16ee0*/  LDL.LU R5, [R1+0x13e4] ;  /* 0x0013e40001057983 */ /* 0x001f220000300800 */
[----:B------:R-:W-:-:S03]  /*16ef0*/  @P0 IMAD.MOV.U32 R3, RZ, RZ, R79 ;  /* 0x000000ffff030224 */ /* 0x000fc600078e004f */
[----:B------:R-:W4:Y:S04]  /*16f00*/  LDL.LU R79, [R1+0x13e0] ;  /* 0x0013e000014f7983 */ /* 0x000f280000300800 */
[----:B------:R-:W4:Y:S01]  /*16f10*/  LDL.LU R12, [R1+0x13dc] ;  /* 0x0013dc00010c7983 */ /* 0x000f220000300800 */
[----:B---3--:R-:W-:-:S06]  /*16f20*/  PRMT R10, RZ, 0x7610, R10 ;  /* 0x00007610ff0a7816 */ /* 0x008fcc000000000a */
[----:B------:R0:W3:Y:S02]  /*16f30*/  @P0 LDG.E.U16 R10, desc[UR20][R2.64] ;  /* 0x00000014020a0981 */ /* 0x0000e4000c1e1500 */
[----:B0-----:R-:W-:Y:S01]  /*16f40*/  LOP3.LUT R3, R90, 0x10, RZ, 0x3c, !PT ;  /* 0x000000105a037812 */ /* 0x001fe200078e3cff */
[----:B------:R-:W-:-:S04]  /*16f50*/  @P0 IMAD.MOV.U32 R2, RZ, RZ, R14 ;  /* 0x000000ffff020224 */ /* 0x000fc800078e000e */
[----:B------:R0:W-:Y:S04]  /*16f60*/  STS.U16 [R3+UR4+0x22c80], R52 ;  /* 0x022c803403007988 */ /* 0x0001e80008000404 */
[----:B0-----:R-:W3:Y:S01]  /*16f70*/  LDL.LU R52, [R1+0x13d8] ;  /* 0x0013d80001347983 */ /* 0x001ee20000300800 */
[----:B------:R-:W-:-:S03]  /*16f80*/  @P0 IMAD.MOV.U32 R3, RZ, RZ, R55 ;  /* 0x000000ffff030224 */ /* 0x000fc600078e0037 */
[----:B------:R-:W3:Y:S01]  /*16f90*/  LDL.LU R55, [R1+0x13d4] ;  /* 0x0013d40001377983 */ /* 0x000ee20000300800 */
[----:B--2---:R-:W-:-:S03]  /*16fa0*/  PRMT R11, RZ, 0x7610, R11 ;  /* 0x00007610ff0b7816 */ /* 0x004fc6000000000b */
[----:B------:R-:W2:Y:S04]  /*16fb0*/  LDL.LU R14, [R1+0x13d0] ;  /* 0x0013d000010e7983 */ /* 0x000ea80000300800 */
[----:B------:R0:W3:Y:S02]  /*16fc0*/  @P0 LDG.E.U16 R11, desc[UR20][R2.64] ;  /* 0x00000014020b0981 */ /* 0x0000e4000c1e1500 */
[----:B0-----:R-:W-:Y:S01]  /*16fd0*/  LOP3.LUT R3, R90, 0x10, RZ, 0x3c, !PT ;  /* 0x000000105a037812 */ /* 0x001fe200078e3cff */
[----:B------:R-:W-:-:S04]  /*16fe0*/  @P0 IMAD.MOV.U32 R2, RZ, RZ, R23 ;  /* 0x000000ffff020224 */ /* 0x000fc800078e0017 */
[----:B------:R0:W-:Y:S04]  /*16ff0*/  STS.U16 [R3+UR4+0x23080], R38 ;  /* 0x0230802603007988 */ /* 0x0001e80008000404 */
[----:B0-----:R-:W3:Y:S01]  /*17000*/  LDL.LU R38, [R1+0x13cc] ;  /* 0x0013cc0001267983 */ /* 0x001ee20000300800 */
[----:B------:R-:W-:-:S03]  /*17010*/  @P0 IMAD.MOV.U32 R3, RZ, RZ, R21 ;  /* 0x000000ffff030224 */ /* 0x000fc600078e0015 */
[----:B------:R-:W3:Y:S01]  /*17020*/  LDL.LU R21, [R1+0x13c8] ;  /* 0x0013c80001157983 */ /* 0x000ee20000300800 */
[----:B----4-:R-:W-:-:S03]  /*17030*/  PRMT R12, RZ, 0x7610, R12 ;  /* 0x00007610ff0c7816 */ /* 0x010fc6000000000c */
[----:B------:R-:W4:Y:S04]  /*17040*/  LDL.LU R23, [R1+0x13c4] ;  /* 0x0013c40001177983 */ /* 0x000f280000300800 */
[----:B------:R0:W3:Y:S02]  /*17050*/  @P0 LDG.E.U16 R12, desc[UR20][R2.64] ;  /* 0x00000014020c0981 */ /* 0x0000e4000c1e1500 */
[----:B0-----:R-:W-:Y:S01]  /*17060*/  LOP3.LUT R3, R90, 0x10, RZ, 0x3c, !PT ;  /* 0x000000105a037812 */ /* 0x001fe200078e3cff */
[----:B------:R-:W-:-:S04]  /*17070*/  @P0 IMAD.MOV.U32 R2, RZ, RZ, R24 ;  /* 0x000000ffff020224 */ /* 0x000fc800078e0018 */
[----:B------:R0:W-:Y:S04]  /*17080*/  STS.U16 [R3+UR4+0x23480], R4 ;  /* 0x0234800403007988 */ /* 0x0001e80008000404 */
[----:B0-----:R-:W3:Y:S01]  /*17090*/  LDL.LU R4, [R1+0x13c0] ;  /* 0x0013c00001047983 */ /* 0x001ee20000300800 */
[----:B------:R-:W-:-:S03]  /*170a0*/  @P0 IMAD.MOV.U32 R3, RZ, RZ, R78 ;  /* 0x000000ffff030224 */ /* 0x000fc600078e004e */
[----:B------:R-:W3:Y:S04]  /*170b0*/  LDL.LU R78, [R1+0x13bc] ;  /* 0x0013bc00014e7983 */ /* 0x000ee80000300800 */
[----:B------:R-:W3:Y:S01]  /*170c0*/  LDL.LU R24, [R1+0x13b8] ;  /* 0x0013b80001187983 */ /* 0x000ee20000300800 */
[----:B--2---:R-:W-:-:S06]  /*170d0*/  PRMT R14, RZ, 0x7610, R14 ;  /* 0x00007610ff0e7816 */ /* 0x004fcc000000000e */
[----:B------:R0:W2:Y:S02]  /*170e0*/  @P0 LDG.E.U16 R14, desc[UR20][R2.64] ;  /* 0x00000014020e0981 */ /* 0x0000a4000c1e1500 */
[----:B0-----:R-:W-:Y:S01]  /*170f0*/  LOP3.LUT R3, R90, 0x10, RZ, 0x3c, !PT ;  /* 0x000000105a037812 */ /* 0x001fe200078e3cff */
[----:B------:R-:W-:-:S04]  /*17100*/  @P0 IMAD.MOV.U32 R2, RZ, RZ, R25 ;  /* 0x000000ffff020224 */ /* 0x000fc800078e0019 */
[----:B------:R0:W-:Y:S02]  /*17110*/  STS.U16 [R3+UR4+0x23880], R67 ;  /* 0x0238804303007988 */ /* 0x0001e40008000404 */
[----:B0-----:R-:W-:Y:S02]  /*17120*/  @P0 IMAD.MOV.U32 R3, RZ, RZ, R54 ;  /* 0x000000ffff030224 */ /* 0x001fe400078e0036 */
[----:B------:R-:W2:Y:S04]  /*17130*/  LDL.LU R67, [R1+0x13b4] ;  /* 0x0013b40001437983 */ /* 0x000ea80000300800 */
[----:B------:R-:W2:Y:S01]  /*17140*/  LDL.LU R54, [R1+0x13b0] ;  /* 0x0013b00001367983 */ /* 0x000ea20000300800 */
[----:B----4-:R-:W-:-:S03]  /*17150*/  PRMT R23, RZ, 0x7610, R23 ;  /* 0x00007610ff177816 */ /* 0x010fc60000000017 */
[----:B------:R-:W4:Y:S04]  /*17160*/  LDL.LU R25, [R1+0x13ac] ;  /* 0x0013ac0001197983 */ /* 0x000f280000300800 */
[----:B------:R0:W2:Y:S02]  /*17170*/  @P0 LDG.E.U16 R23, desc[UR20][R2.64] ;  /* 0x0000001402170981 */ /* 0x0000a4000c1e1500 */
[----:B0-----:R-:W-:Y:S01]  /*17180*/  LOP3.LUT R3, R90, 0x10, RZ, 0x3c, !PT ;  /* 0x000000105a037812 */ /* 0x001fe200078e3cff */
[----:B------:R-:W-:-:S04]  /*17190*/  @P0 IMAD.MOV.U32 R2, RZ, RZ, R26 ;  /* 0x000000ffff020224 */ /* 0x000fc800078e001a */
[----:B------:R0:W-:Y:S02]  /*171a0*/  STS.U16 [R3+UR4+0x23c80], R70 ;  /* 0x023c804603007988 */ /* 0x0001e40008000404 */
[----:B0-----:R-:W-:Y:S02]  /*171b0*/  @P0 IMAD.MOV.U32 R3, RZ, RZ, R37 ;  /* 0x000000ffff030224 */ /* 0x001fe400078e0025 */
[----:B------:R-:W2:Y:S01]  /*171c0*/  LDL.LU R37, [R1+0x13a8] ;  /* 0x0013a80001257983 */ /* 0x000ea20000300800 */
[----:B---3--:R-:W-:-:S03]  /*171d0*/  PRMT R24, RZ, 0x7610, R24 ;  /* 0x00007610ff187816 */ /* 0x008fc60000000018 */
[----:B------:R-:W3:Y:S04]  /*171e0*/  LDL.LU R26, [R1+0x13a4] ;  /* 0x0013a400011a7983 */ /* 0x000ee80000300800 */
[----:B------:R0:W2:Y:S04]  /*171f0*/  @P0 LDG.E.U16 R24, desc[UR20][R2.64] ;  /* 0x0000001402180981 */ /* 0x0000a8000c1e1500 */
[----:B------:R-:W2:Y:S01]  /*17200*/  LDL.LU R3, [R1+0x8bc] ;  /* 0x0008bc0001037983 */ /* 0x000ea20000300800 */
[----:B------:R-:W-:Y:S01]  /*17210*/  LOP3.LUT R70, R90, 0x20, RZ, 0x3c, !PT ;  /* 0x000000205a467812 */ /* 0x000fe200078e3cff */
[----:B0-----:R-:W-:Y:S01]  /*17220*/  @P0 IMAD.MOV.U32 R2, RZ, RZ, R27 ;  /* 0x000000ffff020224 */ /* 0x001fe200078e001b */
[----:B----4-:R-:W-:-:S03]  /*17230*/  PRMT R25, RZ, 0x7610, R25 ;  /* 0x00007610ff197816 */ /* 0x010fc60000000019 */
[----:B--2---:R0:W-:Y:S02]  /*17240*/  STS.U16 [R70+UR4+0x20100], R3 ;  /* 0x0201000346007988 */ /* 0x0041e40008000404 */
[----:B0-----:R-:W-:Y:S02]  /*17250*/  @P0 MOV R3, R20 ;  /* 0x0000001400030202 */ /* 0x001fe40000000f00 */
[----:B------:R-:W2:Y:S04]  /*17260*/  LDL.LU R20, [R1+0x13a0] ;  /* 0x0013a00001147983 */ /* 0x000ea80000300800 */
[----:B------:R-:W4:Y:S04]  /*17270*/  LDL.LU R27, [R1+0x139c] ;  /* 0x00139c00011b7983 */ /* 0x000f280000300800 */
[----:B------:R0:W2:Y:S04]  /*17280*/  @P0 LDG.E.U16 R25, desc[UR20][R2.64] ;  /* 0x0000001402190981 */ /* 0x0000a8000c1e1500 */
[----:B------:R-:W2:Y:S01]  /*17290*/  LDL.LU R3, [R1+0x8b4] ;  /* 0x0008b40001037983 */ /* 0x000ea20000300800 */
[----:B---3--:R-:W-:Y:S01]  /*172a0*/  PRMT R26, RZ, 0x7610, R26 ;  /* 0x00007610ff1a7816 */ /* 0x008fe2000000001a */
[----:B0-----:R-:W-:-:S02]  /*172b0*/  @P0 IMAD.MOV.U32 R2, RZ, RZ, R28 ;  /* 0x000000ffff020224 */ /* 0x001fc400078e001c */
[----:B--2---:R0:W-:Y:S02]  /*172c0*/  STS.U16 [R70+UR4+0x20500], R3 ;  /* 0x0205000346007988 */ /* 0x0041e40008000404 */
[----:B0-----:R-:W-:Y:S02]  /*172d0*/  @P0 IMAD.MOV.U32 R3, RZ, RZ, R30 ;  /* 0x000000ffff030224 */ /* 0x001fe400078e001e */
[----:B------:R-:W2:Y:S04]  /*172e0*/  LDL.LU R30, [R1+0x1398] ;  /* 0x00139800011e7983 */ /* 0x000ea80000300800 */
[----:B------:R-:W3:Y:S04]  /*172f0*/  LDL.LU R28, [R1+0x1394] ;  /* 0x00139400011c7983 */ /* 0x000ee80000300800 */
[----:B------:R0:W2:Y:S04]  /*17300*/  @P0 LDG.E.U16 R26, desc[UR20][R2.64] ;  /* 0x00000014021a0981 */ /* 0x0000a8000c1e1500 */
[----:B------:R-:W2:Y:S01]  /*17310*/  LDL.LU R3, [R1+0x884] ;  /* 0x0008840001037983 */ /* 0x000ea20000300800 */
[----:B----4-:R-:W-:Y:S01]  /*17320*/  PRMT R27, RZ, 0x7610, R27 ;  /* 0x00007610ff1b7816 */ /* 0x010fe2000000001b */
[----:B0-----:R-:W-:-:S02]  /*17330*/  @P0 IMAD.MOV.U32 R2, RZ, RZ, R29 ;  /* 0x000000ffff020224 */ /* 0x001fc400078e001d */
[----:B--2---:R0:W-:Y:S02]  /*17340*/  STS.U16 [R70+UR4+0x20900], R3 ;  /* 0x0209000346007988 */ /* 0x0041e40008000404 */
[----:B0-----:R-:W-:Y:S02]  /*17350*/  @P0 IMAD.MOV.U32 R3, RZ, RZ, R36 ;  /* 0x000000ffff030224 */ /* 0x001fe400078e0024 */
        /* <DEDUP_REMOVED lines=12> */
[----:B0-----:R-:W-:Y:S01]  /*17420*/  @P0 IMAD.MOV.U32 R2, RZ, RZ, R40 ;  /* 0x000000ffff020224 */ /* 0x001fe200078e0028 */
[----:B----4-:R-:W-:-:S02]  /*17430*/  PRMT R29, RZ, 0x7610, R29 ;  /* 0x00007610ff1d7816 */ /* 0x010fc4000000001d */
[----:B--2---:R0:W-:Y:S02]  /*17440*/  STS.U16 [R70+UR4+0x21100], R3 ;  /* 0x0211000346007988 */ /* 0x0041e40008000404 */
[----:B0-----:R-:W-:Y:S02]  /*17450*/  @P0 IMAD.MOV.U32 R3, RZ, RZ, R53 ;  /* 0x000000ffff030224 */ /* 0x001fe400078e0035 */
[----:B------:R-:W2:Y:S04]  /*17460*/  LDL.LU R53, [R1+0x1380] ;  /* 0x0013800001357983 */ /* 0x000ea80000300800 */
[----:B------:R-:W4:Y:S04]  /*17470*/  LDL.LU R40, [R1+0x137c] ;  /* 0x00137c0001287983 */ /* 0x000f280000300800 */
[----:B------:R0:W2:Y:S04]  /*17480*/  @P0 LDG.E.U16 R29, desc[UR20][R2.64] ;  /* 0x00000014021d0981 */ /* 0x0000a8000c1e1500 */
[----:B------:R1:W-:Y:S01]  /*17490*/  STS.U16 [R70+UR4+0x21500], R36 ;  /* 0x0215002446007988 */ /* 0x0003e20008000404 */
[----:B0-----:R-:W-:-:S02]  /*174a0*/  @P0 IMAD.MOV.U32 R3, RZ, RZ, R19 ;  /* 0x000000ffff030224 */ /* 0x001fc400078e0013 */
[----:B------:R-:W-:Y:S01]  /*174b0*/  @P0 IMAD.MOV.U32 R2, RZ, RZ, R41 ;  /* 0x000000ffff020224 */ /* 0x000fe200078e0029 */
[----:B-1----:R-:W2:Y:S04]  /*174c0*/  LDL.LU R36, [R1+0x1378] ;  /* 0x0013780001247983 */ /* 0x002ea80000300800 */
[----:B------:R-:W2:Y:S04]  /*174d0*/  LDL.LU R19, [R1+0x1374] ;  /* 0x0013740001137983 */ /* 0x000ea80000300800 */
[----:B------:R-:W2:Y:S01]  /*174e0*/  LDL.LU R41, [R1+0x1370] ;  /* 0x0013700001297983 */ /* 0x000ea20000300800 */
[----:B---3--:R-:W-:-:S03]  /*174f0*/  PRMT R31, RZ, 0x7610, R31 ;  /* 0x00007610ff1f7816 */ /* 0x008fc6000000001f */
[----:B------:R0:W-:Y:S04]  /*17500*/  STS.U16 [R70+UR4+0x21900], R67 ;  /* 0x0219004346007988 */ /* 0x0001e80008000404 */
[----:B------:R1:W3:Y:S04]  /*17510*/  @P0 LDG.E.U16 R31, desc[UR20][R2.64] ;  /* 0x00000014021f0981 */ /* 0x0002e8000c1e1500 */
[----:B0-----:R-:W3:Y:S01]  /*17520*/  LDL.LU R67, [R1+0x136c] ;  /* 0x00136c0001437983 */ /* 0x001ee20000300800 */
[----:B-1----:R-:W-:Y:S02]  /*17530*/  @P0 IMAD.MOV.U32 R3, RZ, RZ, R80 ;  /* 0x000000ffff030224 */ /* 0x002fe400078e0050 */
[----:B------:R-:W-:Y:S01]  /*17540*/  @P0 IMAD.MOV.U32 R2, RZ, RZ, R42 ;  /* 0x000000ffff020224 */ /* 0x000fe200078e002a */
[----:B------:R-:W3:Y:S04]  /*17550*/  LDL.LU R80, [R1+0x1368] ;  /* 0x0013680001507983 */ /* 0x000ee80000300800 */
[----:B------:R-:W3:Y:S04]  /*17560*/  LDL.LU R42, [R1+0x1364] ;  /* 0x00136400012a7983 */ /* 0x000ee80000300800 */
[----:B------:R0:W-:Y:S04]  /*17570*/  STS.U16 [R70+UR4+0x21d00], R52 ;  /* 0x021d003446007988 */ /* 0x0001e80008000404 */
[----:B0-----:R-:W3:Y:S04]  /*17580*/  LDL.LU R52, [R1+0x1360] ;  /* 0x0013600001347983 */ /* 0x001ee80000300800 */
[----:B------:R0:W-:Y:S01]  /*17590*/  STS.U16 [R70+UR4+0x22100], R18 ;  /* 0x0221001246007988 */ /* 0x0001e20008000404 */
[----:B----4-:R-:W-:-:S06]  /*175a0*/  PRMT R40, RZ, 0x7610, R40 ;  /* 0x00007610ff287816 */ /* 0x010fcc0000000028 */
[----:B------:R1:W4:Y:S02]  /*175b0*/  @P0 LDG.E.U16 R40, desc[UR20][R2.64] ;  /* 0x0000001402280981 */ /* 0x000324000c1e1500 */
[----:B-1----:R-:W-:Y:S02]  /*175c0*/  @P0 IMAD.MOV.U32 R3, RZ, RZ, R35 ;  /* 0x000000ffff030224 */ /* 0x002fe400078e0023 */
[----:B------:R-:W-:Y:S01]  /*175d0*/  @P0 IMAD.MOV.U32 R2, RZ, RZ, R43 ;  /* 0x000000ffff020224 */ /* 0x000fe200078e002b */
[----:B------:R-:W4:Y:S04]  /*175e0*/  LDL.LU R35, [R1+0x135c] ;  /* 0x00135c0001237983 */ /* 0x000f280000300800 */
[----:B------:R-:W4:Y:S01]  /*175f0*/  LDL.LU R43, [R1+0x1358] ;  /* 0x00135800012b7983 */ /* 0x000f220000300800 */
[----:B--2---:R-:W-:-:S03]  /*17600*/  PRMT R41, RZ, 0x7610, R41 ;  /* 0x00007610ff297816 */ /* 0x004fc60000000029 */
[----:B0-----:R-:W2:Y:S04]  /*17610*/  LDL.LU R18, [R1+0x1354] ;  /* 0x0013540001127983 */ /* 0x001ea80000300800 */
[----:B------:R0:W2:Y:S02]  /*17620*/  @P0 LDG.E.U16 R41, desc[UR20][R2.64] ;  /* 0x0000001402290981 */ /* 0x0000a4000c1e1500 */
[----:B0-----:R-:W-:Y:S02]  /*17630*/  @P0 IMAD.MOV.U32 R3, RZ, RZ, R66 ;  /* 0x000000ffff030224 */ /* 0x001fe400078e0042 */
[----:B------:R-:W-:Y:S01]  /*17640*/  @P0 IMAD.MOV.U32 R2, RZ, RZ, R44 ;  /* 0x000000ffff020224 */ /* 0x000fe200078e002c */
        /* <DEDUP_REMOVED lines=12> */
[----:B------:R0:W-:Y:S04]  /*17710*/  STS.U16 [R70+UR4+0x22d00], R69 ;  /* 0x022d004546007988 */ /* 0x0001e80008000404 */
[----:B------:R1:W-:Y:S01]  /*17720*/  STS.U16 [R70+UR4+0x23100], R57 ;  /* 0x0231003946007988 */ /* 0x0003e20008000404 */
[----:B----4-:R-:W-:-:S06]  /*17730*/  PRMT R43, RZ, 0x7610, R43 ;  /* 0x00007610ff2b7816 */ /* 0x010fcc000000002b */
[----:B------:R4:W3:Y:S02]  /*17740*/  @P0 LDG.E.U16 R43, desc[UR20][R2.64] ;  /* 0x00000014022b0981 */ /* 0x0008e4000c1e1500 */
[----:B----4-:R-:W-:Y:S02]  /*17750*/  @P0 IMAD.MOV.U32 R3, RZ, RZ, R17 ;  /* 0x000000ffff030224 */ /* 0x010fe400078e0011 */
        /* <DEDUP_REMOVED lines=9> */
[----:B------:R-:W2:Y:S04]  /*177f0*/  LDL.LU R48, [R1+0x1328] ;  /* 0x0013280001307983 */ /* 0x000ea80000300800 */
[----:B-1----:R-:W2:Y:S01]  /*17800*/  LDL.LU R57, [R1+0x1324] ;  /* 0x0013240001397983 */ /* 0x002ea20000300800 */
[----:B---3--:R-:W-:-:S03]  /*17810*/  PRMT R45, RZ, 0x7610, R45 ;  /* 0x00007610ff2d7816 */ /* 0x008fc6000000002d */
[----:B------:R0:W-:Y:S04]  /*17820*/  STS.U16 [R70+UR4+0x23500], R58 ;  /* 0x0235003a46007988 */ /* 0x0001e80008000404 */
[----:B------:R1:W3:Y:S02]  /*17830*/  @P0 LDG.E.U16 R45, desc[UR20][R2.64] ;  /* 0x00000014022d0981 */ /* 0x0002e4000c1e1500 */
[----:B-1----:R-:W-:Y:S02]  /*17840*/  @P0 IMAD.MOV.U32 R3, RZ, RZ, R50 ;  /* 0x000000ffff030224 */ /* 0x002fe400078e0032 */
[----:B------:R-:W-:Y:S01]  /*17850*/  @P0 IMAD.MOV.U32 R2, RZ, RZ, R33 ;  /* 0x000000ffff020224 */ /* 0x000fe200078e0021 */
[----:B------:R-:W3:Y:S04]  /*17860*/  LDL.LU R50, [R1+0x1320] ;  /* 0x0013200001327983 */ /* 0x000ee80000300800 */
[----:B------:R-:W3:Y:S04]  /*17870*/  LDL.LU R33, [R1+0x131c] ;  /* 0x00131c0001217983 */ /* 0x000ee80000300800 */
[----:B0-----:R-:W3:Y:S01]  /*17880*/  LDL.LU R58, [R1+0x1318] ;  /* 0x00131800013a7983 */ /* 0x001ee20000300800 */
[----:B----4-:R-:W-:-:S06]  /*17890*/  PRMT R46, RZ, 0x7610, R46 ;  /* 0x00007610ff2e7816 */ /* 0x010fcc000000002e */
[----:B------:R0:W4:Y:S02]  /*178a0*/  @P0 LDG.E.U16 R46, desc[UR20][R2.64] ;  /* 0x00000014022e0981 */ /* 0x000124000c1e1500 */
[----:B0-----:R-:W-:Y:S02]  /*178b0*/  @P0 IMAD.MOV.U32 R3, RZ, RZ, R16 ;  /* 0x000000ffff030224 */ /* 0x001fe400078e0010 */
[----:B------:R-:W-:Y:S01]  /*178c0*/  @P0 IMAD.MOV.U32 R2, RZ, RZ, R59 ;  /* 0x000000ffff020224 */ /* 0x000fe200078e003b */
[----:B------:R-:W4:Y:S04]  /*178d0*/  LDL.LU R16, [R1+0x1314] ;  /* 0x0013140001107983 */ /* 0x000f280000300800 */
[----:B------:R-:W4:Y:S01]  /*178e0*/  LDL.LU R59, [R1+0x1310] ;  /* 0x00131000013b7983 */ /* 0x000f220000300800 */
[----:B--2---:R-:W-:-:S02]  /*178f0*/  PRMT R48, RZ, 0x7610, R48 ;  /* 0x00007610ff307816 */ /* 0x004fc40000000030 */
[----:B------:R-:W-:-:S04]  /*17900*/  PRMT R57, RZ, 0x7610, R57 ;  /* 0x00007610ff397816 */ /* 0x000fc80000000039 */
[----:B------:R0:W2:Y:S02]  /*17910*/  @P0 LDG.E.U16 R48, desc[UR20][R2.64] ;  /* 0x0000001402300981 */ /* 0x0000a4000c1e1500 */
[----:B0-----:R-:W-:Y:S02]  /*17920*/  @P0 IMAD.MOV.U32 R2, RZ, RZ, R62 ;  /* 0x000000ffff020224 */ /* 0x001fe400078e003e */
[----:B------:R-:W-:Y:S02]  /*17930*/  @P0 IMAD.MOV.U32 R3, RZ, RZ, R68 ;  /* 0x000000ffff030224 */ /* 0x000fe400078e0044 */
[----:B------:R-:W2:Y:S04]  /*17940*/  LDL.LU R68, [R1+0x130c] ;  /* 0x00130c0001447983 */ /* 0x000ea80000300800 */
[----:B------:R0:W2:Y:S04]  /*17950*/  @P0 LDG.E.U16 R57, desc[UR20][R2.64] ;  /* 0x0000001402390981 */ /* 0x0000a8000c1e1500 */
[----:B------:R-:W2:Y:S01]  /*17960*/  LDL.LU R62, [R1+0x1308] ;  /* 0x00130800013e7983 */ /* 0x000ea20000300800 */
[----:B0-----:R-:W-:-:S02]  /*17970*/  @P0 IMAD.MOV.U32 R3, RZ, RZ, R49 ;  /* 0x000000ffff030224 */ /* 0x001fc400078e0031 */
[----:B------:R-:W-:Y:S01]  /*17980*/  @P0 IMAD.MOV.U32 R2, RZ, RZ, R89 ;  /* 0x000000ffff020224 */ /* 0x000fe200078e0059 */
[----:B------:R-:W2:Y:S04]  /*17990*/  LDL.LU R49, [R1+0x1304] ;  /* 0x0013040001317983 */ /* 0x000ea80000300800 */
[----:B------:R-:W2:Y:S01]  /*179a0*/  LDL.LU R89, [R1+0x1300] ;  /* 0x0013000001597983 */ /* 0x000ea20000300800 */
[----:B---3--:R-:W-:-:S06]  /*179b0*/  PRMT R58, RZ, 0x7610, R58 ;  /* 0x00007610ff3a7816 */ /* 0x008fcc000000003a */
[----:B------:R0:W3:Y:S04]  /*179c0*/  @P0 LDG.E.U16 R58, desc[UR20][R2.64] ;  /* 0x00000014023a0981 */ /* 0x0000e8000c1e1500 */
[----:B------:R1:W-:Y:S01]  /*179d0*/  STS.U16 [R70+UR4+0x23900], R92 ;  /* 0x0239005c46007988 */ /* 0x0003e20008000404 */
[----:B0-----:R-:W-:Y:S02]  /*179e0*/  @P0 IMAD.MOV.U32 R2, RZ, RZ, R15 ;  /* 0x000000ffff020224 */ /* 0x001fe400078e000f */
[----:B------:R-:W-:Y:S01]  /*179f0*/  @P0 IMAD.MOV.U32 R3, RZ, RZ, R32 ;  /* 0x000000ffff030224 */ /* 0x000fe200078e0020 */
[----:B-1----:R-:W-:Y:S01]  /*17a00*/  PRMT R92, RZ, 0x7610, R92 ;  /* 0x00007610ff5c7816 */ /* 0x002fe2000000005c */
[----:B------:R0:W-:Y:S04]  /*17a10*/  STS.U16 [R70+UR4+0x23d00], R91 ;  /* 0x023d005b46007988 */ /* 0x0001e80008000404 */
[----:B------:R-:W3:Y:S04]  /*17a20*/  LDL.LU R32, [R1+0x12fc] ;  /* 0x0012fc0001207983 */ /* 0x000ee80000300800 */
[----:B------:R-:W3:Y:S01]  /*17a30*/  LDL.LU R15, [R1+0x12f8] ;  /* 0x0012f800010f7983 */ /* 0x000ee20000300800 */
[----:B0-----:R-:W-:-:S02]  /*17a40*/  PRMT R91, RZ, 0x7610, R91 ;  /* 0x00007610ff5b7816 */ /* 0x001fc4000000005b */
[----:B------:R-:W-:Y:S02]  /*17a50*/  LOP3.LUT R70, R90, 0x30, RZ, 0x3c, !PT ;  /* 0x000000305a467812 */ /* 0x000fe400078e3cff */
[----:B------:R-:W-:-:S06]  /*17a60*/  PRMT R0, RZ, 0x7610, R0 ;  /* 0x00007610ff007816 */ /* 0x000fcc0000000000 */
[----:B------:R-:W3:Y:S01]  /*17a70*/  @P0 LDG.E.U16 R0, desc[UR20][R82.64] ;  /* 0x0000001452000981 */ /* 0x000ee2000c1e1500 */
[----:B----4-:R-:W-:-:S06]  /*17a80*/  PRMT R59, RZ, 0x7610, R59 ;  /* 0x00007610ff3b7816 */ /* 0x010fcc000000003b */
[----:B------:R0:W4:Y:S02]  /*17a90*/  @P0 LDG.E.U16 R59, desc[UR20][R2.64] ;  /* 0x00000014023b0981 */ /* 0x000124000c1e1500 */
[----:B0-----:R-:W-:Y:S02]  /*17aa0*/  @P0 IMAD.MOV.U32 R2, RZ, RZ, R88 ;  /* 0x000000ffff020224 */ /* 0x001fe400078e0058 */
[----:B------:R-:W-:Y:S02]  /*17ab0*/  @P0 IMAD.MOV.U32 R3, RZ, RZ, R71 ;  /* 0x000000ffff030224 */ /* 0x000fe400078e0047 */
[----:B------:R-:W3:Y:S04]  /*17ac0*/  LDL.LU R71, [R1+0x12f4] ;  /* 0x0012f40001477983 */ /* 0x000ee80000300800 */
[----:B------:R0:W3:Y:S04]  /*17ad0*/  @P0 LDG.E.U16 R92, desc[UR20][R2.64] ;  /* 0x00000014025c0981 */ /* 0x0000e8000c1e1500 */
[----:B------:R-:W5:Y:S01]  /*17ae0*/  LDL.LU R88, [R1+0x12f0] ;  /* 0x0012f00001587983 */ /* 0x000f620000300800 */
[----:B0-----:R-:W-:-:S02]  /*17af0*/  @P0 IMAD.MOV.U32 R2, RZ, RZ, R87 ;  /* 0x000000ffff020224 */ /* 0x001fc400078e0057 */
[----:B------:R-:W-:-:S05]  /*17b00*/  @P0 IMAD.MOV.U32 R3, RZ, RZ, R86 ;  /* 0x000000ffff030224 */ /* 0x000fca00078e0056 */
[----:B------:R0:W3:Y:S04]  /*17b10*/  @P0 LDG.E.U16 R91, desc[UR20][R2.64] ;  /* 0x00000014025b0981 */ /* 0x0000e8000c1e1500 */
[----:B--2---:R1:W-:Y:S01]  /*17b20*/  STS.U16 [R70+UR4+0x20180], R89 ;  /* 0x0201805946007988 */ /* 0x0043e20008000404 */
[----:B0-----:R-:W-:Y:S02]  /*17b30*/  PRMT R3, RZ, 0x7610, R3 ;  /* 0x00007610ff037816 */ /* 0x001fe40000000003 */
[----:B------:R-:W-:Y:S01]  /*17b40*/  PRMT R2, RZ, 0x7610, R2 ;  /* 0x00007610ff027816 */ /* 0x000fe20000000002 */
[----:B-1----:R0:W5:Y:S04]  /*17b50*/  LDL.LU R89, [R1+0x12ec] ;  /* 0x0012ec0001597983 */ /* 0x0021680000300800 */
[----:B------:R0:W5:Y:S04]  /*17b60*/  LDL.LU R86, [R1+0x12e8] ;  /* 0x0012e80001567983 */ /* 0x0001680000300800 */
[----:B------:R0:W5:Y:S04]  /*17b70*/  LDL.LU R87, [R1+0x12e4] ;  /* 0x0012e40001577983 */ /* 0x0001680000300800 */
[----:B------:R1:W-:Y:S04]  /*17b80*/  STS.U16 [R70+UR4+0x20580], R62 ;  /* 0x0205803e46007988 */ /* 0x0003e80008000404 */
[----:B------:R-:W2:Y:S04]  /*17b90*/  @P0 LDG.E.U16 R3, desc[UR20][R60.64] ;  /* 0x000000143c030981 */ /* 0x000ea8000c1e1500 */
[----:B------:R0:W-:Y:S04]  /*17ba0*/  STS.U16 [R70+UR4+0x20980], R63 ;  /* 0x0209803f46007988 */ /* 0x0001e80008000404 */
[----:B-1----:R1:W5:Y:S04]  /*17bb0*/  LDL.LU R62, [R1+0x12e0] ;  /* 0x0012e000013e7983 */ /* 0x0023680000300800 */
[----:B------:R1:W5:Y:S04]  /*17bc0*/  LDL.LU.64 R60, [R1+0x12d8] ;  /* 0x0012d800013c7983 */ /* 0x0003680000300a00 */
[----:B0-----:R1:W5:Y:S04]  /*17bd0*/  LDL.LU R63, [R1+0x12d0] ;  /* 0x0012d000013f7983 */ /* 0x0013680000300800 */
[----:B------:R-:W2:Y:S04]  /*17be0*/  @P0 LDG.E.U16 R2, desc[UR20][R84.64] ;  /* 0x0000001454020981 */ /* 0x000ea8000c1e1500 */
[----:B------:R0:W-:Y:S04]  /*17bf0*/  STS.U16 [R70+UR4+0x20d80], R64 ;  /* 0x020d804046007988 */ /* 0x0001e80008000404 */
[----:B------:R1:W-:Y:S04]  /*17c00*/  STS.U16 [R70+UR4+0x21180], R80 ;  /* 0x0211805046007988 */ /* 0x0003e80008000404 */
[----:B------:R1:W5:Y:S04]  /*17c10*/  LDL.LU.64 R84, [R1+0x12c8] ;  /* 0x0012c80001547983 */ /* 0x0003680000300a00 */
[----:B0-----:R-:W2:Y:S04]  /*17c20*/  LDL.LU R64, [R1+0x12c0] ;  /* 0x0012c00001407983 */ /* 0x001ea80000300800 */
[----:B------:R0:W5:Y:S04]  /*17c30*/  LDL.LU.64 R82, [R1+0x12b8] ;  /* 0x0012b80001527983 */ /* 0x0001680000300a00 */
[----:B-1----:R0:W5:Y:S04]  /*17c40*/  LDL.LU R80, [R1+0x12b0] ;  /* 0x0012b00001507983 */ /* 0x0021680000300800 */
[----:B------:R1:W-:Y:S04]  /*17c50*/  STS.U16 [R70+UR4+0x21580], R81 ;  /* 0x0215805146007988 */ /* 0x0003e80008000404 */
[----:B------:R0:W-:Y:S04]  /*17c60*/  STS.U16 [R70+UR4+0x21980], R78 ;  /* 0x0219804e46007988 */ /* 0x0001e80008000404 */
[----:B------:R0:W-:Y:S04]  /*17c70*/  STS.U16 [R70+UR4+0x21d80], R79 ;  /* 0x021d804f46007988 */ /* 0x0001e80008000404 */
[----:B-1----:R1:W5:Y:S04]  /*17c80*/  LDL.LU R81, [R1+0x12ac] ;  /* 0x0012ac0001517983 */ /* 0x0023680000300800 */
[----:B0-----:R1:W5:Y:S04]  /*17c90*/  LDL.LU R78, [R1+0x12a8] ;  /* 0x0012a800014e7983 */ /* 0x0013680000300800 */
[----:B------:R1:W5:Y:S04]  /*17ca0*/  LDL.LU R79, [R1+0x12a4] ;  /* 0x0012a400014f7983 */ /* 0x0003680000300800 */
[----:B------:R0:W-:Y:S04]  /*17cb0*/  STS.U16 [R70+UR4+0x22180], R65 ;  /* 0x0221804146007988 */ /* 0x0001e80008000404 */
[----:B------:R1:W-:Y:S04]  /*17cc0*/  STS.U16 [R70+UR4+0x22580], R76 ;  /* 0x0225804c46007988 */ /* 0x0003e80008000404 */
[----:B------:R1:W-:Y:S04]  /*17cd0*/  STS.U16 [R70+UR4+0x22980], R77 ;  /* 0x0229804d46007988 */ /* 0x0003e80008000404 */
[----:B0-----:R-:W2:Y:S04]  /*17ce0*/  LDL.LU R65, [R1+0x12a0] ;  /* 0x0012a00001417983 */ /* 0x001ea80000300800 */
[----:B-1----:R0:W5:Y:S04]  /*17cf0*/  LDL.LU R76, [R1+0x129c] ;  /* 0x00129c00014c7983 */ /* 0x0021680000300800 */
[----:B------:R0:W5:Y:S04]  /*17d00*/  LDL.LU R77, [R1+0x1298] ;  /* 0x00129800014d7983 */ /* 0x0001680000300800 */
        /* <DEDUP_REMOVED lines=8> */
[----:B0-----:R0:W5:Y:S04]  /*17d90*/  LDL.LU R73, [R1+0x1288] ;  /* 0x0012880001497983 */ /* 0x0011680000300800 */
[----:B-1----:R0:W5:Y:S04]  /*17da0*/  LDL.LU R70, [R1+0x1284] ;  /* 0x0012840001467983 */ /* 0x0021680000300800 */
[----:B------:R-:W3:Y:S04]  /*17db0*/  LDL.LU R13, [R1+0x1280] ;  /* 0x00128000010d7983 */ /* 0x000ee80000300800 */
[----:B---3--:R1:W-:Y:S04]  /*17dc0*/  STS.U16 [R13+UR4+0x20200], R71 ;  /* 0x020200470d007988 */ /* 0x0083e80008000404 */
[----:B------:R3:W-:Y:S04]  /*17dd0*/  STS.U16 [R13+UR4+0x20600], R68 ;  /* 0x020600440d007988 */ /* 0x0007e80008000404 */
[----:B------:R0:W-:Y:S04]  /*17de0*/  STS.U16 [R13+UR4+0x20a00], R69 ;  /* 0x020a00450d007988 */ /* 0x0001e80008000404 */
[----:B-1----:R1:W5:Y:S04]  /*17df0*/  LDL.LU R71, [R1+0x127c] ;  /* 0x00127c0001477983 */ /* 0x0023680000300800 */
[----:B---3--:R1:W5:Y:S04]  /*17e00*/  LDL.LU R68, [R1+0x1278] ;  /* 0x0012780001447983 */ /* 0x0083680000300800 */
[----:B0-----:R1:W5:Y:S04]  /*17e10*/  LDL.LU R69, [R1+0x1274] ;  /* 0x0012740001457983 */ /* 0x0013680000300800 */
[----:B------:R0:W-:Y:S04]  /*17e20*/  STS.U16 [R13+UR4+0x20e00], R66 ;  /* 0x020e00420d007988 */ /* 0x0001e80008000404 */
[----:B------:R3:W-:Y:S04]  /*17e30*/  STS.U16 [R13+UR4+0x21200], R67 ;  /* 0x021200430d007988 */ /* 0x0007e80008000404 */
[----:B------:R1:W-:Y:S04]  /*17e40*/  STS.U16 [R13+UR4+0x21600], R30 ;  /* 0x0216001e0d007988 */ /* 0x0003e80008000404 */
[----:B0-----:R0:W5:Y:S04]  /*17e50*/  LDL.LU R66, [R1+0x1270] ;  /* 0x0012700001427983 */ /* 0x0011680000300800 */
[----:B---3--:R0:W5:Y:S04]  /*17e60*/  LDL.LU R67, [R1+0x126c] ;  /* 0x00126c0001437983 */ /* 0x0081680000300800 */
[----:B-1----:R-:W3:Y:S04]  /*17e70*/  LDL.LU R30, [R1+0x1268] ;  /* 0x00126800011e7983 */ /* 0x002ee80000300800 */
[----:B------:R1:W-:Y:S04]  /*17e80*/  STS.U16 [R13+UR4+0x21a00], R4 ;  /* 0x021a00040d007988 */ /* 0x0003e80008000404 */
        /* <DEDUP_REMOVED lines=9> */
[----:B-1----:R1:W5:Y:S04]  /*17f20*/  LDL.LU R4, [R1+0x1264] ;  /* 0x0012640001047983 */ /* 0x0023680000300800 */
[----:B0-----:R1:W5:Y:S04]  /*17f30*/  LDL.LU R5, [R1+0x1260] ;  /* 0x0012600001057983 */ /* 0x0013680000300800 */
[----:B------:R1:W5:Y:S04]  /*17f40*/  LDL.LU R6, [R1+0x125c] ;  /* 0x00125c0001067983 */ /* 0x0003680000300800 */
[----:B------:R1:W5:Y:S04]  /*17f50*/  LDL.LU R7, [R1+0x1258] ;  /* 0x0012580001077983 */ /* 0x0003680000300800 */
[----:B------:R1:W5:Y:S04]  /*17f60*/  LDL.LU R8, [R1+0x1254] ;  /* 0x0012540001087983 */ /* 0x0003680000300800 */
[----:B------:R1:W5:Y:S04]  /*17f70*/  LDL.LU R9, [R1+0x1250] ;  /* 0x0012500001097983 */ /* 0x0003680000300800 */
[----:B------:R1:W5:Y:S04]  /*17f80*/  LDL.LU R10, [R1+0x124c] ;  /* 0x00124c00010a7983 */ /* 0x0003680000300800 */
[----:B------:R1:W5:Y:S04]  /*17f90*/  LDL.LU R11, [R1+0x1248] ;  /* 0x00124800010b7983 */ /* 0x0003680000300800 */
[----:B------:R1:W5:Y:S04]  /*17fa0*/  LDL.LU R12, [R1+0x1244] ;  /* 0x00124400010c7983 */ /* 0x0003680000300800 */
[----:B--2---:R1:W5:Y:S04]  /*17fb0*/  LDL.LU R13, [R1+0x1240] ;  /* 0x00124000010d7983 */ /* 0x0043680000300800 */
[----:B------:R1:W5:Y:S01]  /*17fc0*/  LDL.LU R14, [R1+0x123c] ;  /* 0x00123c00010e7983 */ /* 0x0003620000300800 */
[----:B------:R-:W-:-:S02]  /*17fd0*/  UIADD3 UR8, UPT, UPT, UR4, 0x10000, URZ ;  /* 0x0001000004087890 */ /* 0x000fc4000fffe0ff */
[----:B------:R-:W-:Y:S02]  /*17fe0*/  UIADD3 UR9, UPT, UPT, UR4, 0x28000, URZ ;  /* 0x0002800004097890 */ /* 0x000fe4000fffe0ff */
[----:B------:R-:W-:Y:S02]  /*17ff0*/  USHF.R.U32.HI UR8, URZ, 0x4, UR8 ;  /* 0x00000004ff087899 */ /* 0x000fe40008011608 */
[----:B------:R-:W-:Y:S02]  /*18000*/  USHF.R.U32.HI UR9, URZ, 0x4, UR9 ;  /* 0x00000004ff097899 */ /* 0x000fe40008011609 */
[----:B------:R-:W-:Y:S02]  /*18010*/  USGXT.U32 UR8, UR8, 0xe ;  /* 0x0000000e0808789a */ /* 0x000fe40008000000 */
[----:B------:R-:W-:Y:S02]  /*18020*/  USGXT.U32 UR10, UR9, 0xe ;  /* 0x0000000e090a789a */ /* 0x000fe40008000000 */
[----:B------:R-:W-:-:S02]  /*18030*/  UIADD3 UR12, UP1, UPT, UR8, 0x4000080, URZ ;  /* 0x04000080080c7890 */ /* 0x000fc4000ff3e0ff */
[----:B------:R-:W-:Y:S01]  /*18040*/  UIADD3 UR14, UP2, UPT, UR10, 0x2, URZ ;  /* 0x000000020a0e7890 */ /* 0x000fe2000ff5e0ff */
[----:B------:R-:W-:Y:S01]  /*18050*/  UMOV UR13, URZ ;  /* 0x000000ff000d7c82 */ /* 0x000fe20008000000 */
[----:B------:R-:W-:Y:S01]  /*18060*/  UMOV UR15, URZ ;  /* 0x000000ff000f7c82 */ /* 0x000fe20008000000 */
[----:B------:R-:W-:Y:S02]  /*18070*/  UIADD3.X UR13, UPT, UPT, UR13, 0x40004040, URZ, UP1, !UPT ;  /* 0x400040400d0d7890 */ /* 0x000fe40008ffe4ff */
[----:B------:R-:W-:Y:S01]  /*18080*/  UIADD3.X UR15, UPT, UPT, UR15, 0x40004040, URZ, UP2, !UPT ;  /* 0x400040400f0f7890 */ /* 0x000fe200097fe4ff */
[----:B------:R-:W-:Y:S01]  /*18090*/  IMAD.SHL.U32 R64, R64, 0x80, RZ ;  /* 0x0000008040407824 */ /* 0x000fe200078e00ff */
[----:B---3--:R0:W-:Y:S04]  /*180a0*/  STS.U16 [R30+UR4+0x20280], R15 ;  /* 0x0202800f1e007988 */ /* 0x0081e80008000404 */
        /* <DEDUP_REMOVED lines=41> */
[----:B----4-:R-:W-:Y:S04]  /*18340*/  STS.U16 [R93+UR4+0x22b80], R59 ;  /* 0x022b803b5d007988 */ /* 0x010fe80008000404 */
[----:B------:R2:W-:Y:S04]  /*18350*/  STS.U16 [R93+UR4+0x22f80], R92 ;  /* 0x022f805c5d007988 */ /* 0x0005e80008000404 */
[----:B0-----:R1:W5:Y:S01]  /*18360*/  LDL.LU R15, [R1+0x1238] ;  /* 0x00123800010f7983 */ /* 0x0013620000300800 */
[----:B--2---:R-:W0:Y:S03]  /*18370*/  LDC R92, c[0x0][0x3a0] ;  /* 0x0000e800ff5c7b82 */ /* 0x004e260000000800 */
[----:B------:R2:W-:Y:S04]  /*18380*/  STS.U16 [R93+UR4+0x23380], R91 ;  /* 0x0233805b5d007988 */ /* 0x0005e80008000404 */
[----:B------:R3:W-:Y:S04]  /*18390*/  STS.U16 [R93+UR4+0x23780], R3 ;  /* 0x023780035d007988 */ /* 0x0007e80008000404 */
[----:B------:R1:W5:Y:S04]  /*183a0*/  LDL.LU R16, [R1+0x1234] ;  /* 0x0012340001107983 */ /* 0x0003680000300800 */
[----:B------:R1:W5:Y:S04]  /*183b0*/  LDL.LU R17, [R1+0x1230] ;  /* 0x0012300001117983 */ /* 0x0003680000300800 */
[----:B------:R1:W5:Y:S04]  /*183c0*/  LDL.LU R18, [R1+0x122c] ;  /* 0x00122c0001127983 */ /* 0x0003680000300800 */
[----:B------:R1:W5:Y:S01]  /*183d0*/  LDL.LU R19, [R1+0x1228] ;  /* 0x0012280001137983 */ /* 0x0003620000300800 */
[----:B0-----:R-:W-:-:S03]  /*183e0*/  IADD3 R92, PT, PT, R92, 0x7f, RZ ;  /* 0x0000007f5c5c7810 */ /* 0x001fc60007ffe0ff */
[----:B------:R1:W5:Y:S01]  /*183f0*/  LDL.LU R20, [R1+0x1224] ;  /* 0x0012240001147983 */ /* 0x0003620000300800 */
[----:B--2---:R-:W-:-:S03]  /*18400*/  SHF.R.S32.HI R91, RZ, 0x1f, R92 ;  /* 0x0000001fff5b7819 */ /* 0x004fc6000001145c */
[----:B------:R1:W5:Y:S01]  /*18410*/  LDL.LU R21, [R1+0x1220] ;  /* 0x0012200001157983 */ /* 0x0003620000300800 */
[----:B---3--:R-:W-:-:S03]  /*18420*/  LEA.HI R3, R91, R92, RZ, 0x7 ;  /* 0x0000005c5b037211 */ /* 0x008fc600078f38ff */
[----:B------:R1:W5:Y:S01]  /*18430*/  LDL.LU R22, [R1+0x121c] ;  /* 0x00121c0001167983 */ /* 0x0003620000300800 */
[----:B------:R-:W-:-:S03]  /*18440*/  LOP3.LUT R91, R90, 0x70, RZ, 0x3c, !PT ;  /* 0x000000705a5b7812 */ /* 0x000fc600078e3cff */
[----:B------:R1:W5:Y:S04]  /*18450*/  LDL.LU R23, [R1+0x1218] ;  /* 0x0012180001177983 */ /* 0x0003680000300800 */
[----:B------:R0:W-:Y:S04]  /*18460*/  STS.U16 [R91+UR4+0x23b80], R2 ;  /* 0x023b80025b007988 */ /* 0x0001e80008000404 */
[----:B------:R2:W-:Y:S04]  /*18470*/  STS.U16 [R91+UR4+0x23f80], R0 ;  /* 0x023f80005b007988 */ /* 0x0005e80008000404 */
[----:B------:R1:W5:Y:S01]  /*18480*/  LDL.LU R24, [R1+0x1214] ;  /* 0x0012140001187983 */ /* 0x0003620000300800 */
[----:B------:R3:W-:Y:S06]  /*18490*/  MEMBAR.ALL.CTA ;  /* 0x0000000000007992 */ /* 0x0007ec0000008000 */
[----:B---3--:R-:W3:Y:S04]  /*184a0*/  FENCE.VIEW.ASYNC.S ;  /* 0x00000000000073c6 */ /* 0x008ee80000000000 */
[----:B------:R1:W5:Y:S04]  /*184b0*/  LDL.LU R25, [R1+0x1210] ;  /* 0x0012100001197983 */ /* 0x0003680000300800 */
        /* <DEDUP_REMOVED lines=17> */
[----:B------:R1:W5:Y:S01]  /*185d0*/  LDL.LU R43, [R1+0x11c8] ;  /* 0x0011c800012b7983 */ /* 0x0003620000300800 */
[----:B0-----:R-:W-:-:S03]  /*185e0*/  SHF.R.S32.HI R2, RZ, 0x7, R3 ;  /* 0x00000007ff027819 */ /* 0x001fc60000011403 */
[----:B------:R1:W5:Y:S04]  /*185f0*/  LDL.LU R44, [R1+0x11c4] ;  /* 0x0011c400012c7983 */ /* 0x0003680000300800 */
[----:B------:R1:W5:Y:S04]  /*18600*/  LDL.LU R45, [R1+0x11c0] ;  /* 0x0011c000012d7983 */ /* 0x0003680000300800 */
[----:B------:R1:W5:Y:S04]  /*18610*/  LDL.LU R46, [R1+0x11bc] ;  /* 0x0011bc00012e7983 */ /* 0x0003680000300800 */
[----:B------:R1:W5:Y:S01]  /*18620*/  LDL.LU R47, [R1+0x11b8] ;  /* 0x0011b800012f7983 */ /* 0x0003620000300800 */
[----:B--2---:R-:W-:-:S03]  /*18630*/  VIMNMX R0, PT, PT, R2, 0x1, !PT ;  /* 0x0000000102007848 */ /* 0x004fc60007fe0100 */
[----:B------:R1:W5:Y:S01]  /*18640*/  LDL.LU R48, [R1+0x11b4] ;  /* 0x0011b40001307983 */ /* 0x0003620000300800 */
[----:B---3--:R-:W-:Y:S01]  /*18650*/  BAR.SYNC.DEFER_BLOCKING 0x0 ;  /* 0x0000000000007b1d */ /* 0x008fe20000010000 */
[----:B------:R-:W-:-:S05]  /*18660*/  VIADD R0, R0, 0xffffffff ;  /* 0xffffffff00007836 */ /* 0x000fca0000000000 */
[----:B------:R1:W5:Y:S04]  /*18670*/  LDL.LU R49, [R1+0x11b0] ;  /* 0x0011b00001317983 */ /* 0x0003680000300800 */
[----:B------:R1:W5:Y:S04]  /*18680*/  LDL.LU R50, [R1+0x11ac] ;  /* 0x0011ac0001327983 */ /* 0x0003680000300800 */
[----:B------:R1:W5:Y:S04]  /*18690*/  LDL.LU R51, [R1+0x11a8] ;  /* 0x0011a80001337983 */ /* 0x0003680000300800 */
[----:B------:R1:W5:Y:S04]  /*186a0*/  LDL.LU R52, [R1+0x11a4] ;  /* 0x0011a40001347983 */ /* 0x0003680000300800 */
[----:B------:R1:W5:Y:S01]  /*186b0*/  LDL.LU R53, [R1+0x11a0] ;  /* 0x0011a00001357983 */ /* 0x0003620000300800 */
[----:B------:R-:W-:Y:S01]  /*186c0*/  ISETP.LT.OR P0, PT, R92, 0x80, P2 ;  /* 0x000000805c00780c */ /* 0x000fe20001701670 */
[----:B------:R-:W-:-:S00]  /*186d0*/  MEMBAR.ALL.CTA ;  /* 0x0000000000007992 */ /* 0x000fc00000008000 */
[----:B------:R-:W-:Y:S06]  /*186e0*/  MEMBAR.ALL.GPU ;  /* 0x0000000000007992 */ /* 0x000fec000000a000 */
[----:B------:R-:W-:-:S00]  /*186f0*/  ERRBAR ;  /* 0x00000000000079ab */ /* 0x000fc00000000000 */
[----:B------:R-:W-:Y:S08]  /*18700*/  CGAERRBAR ;  /* 0x00000000000075ab */ /* 0x000ff00000000000 */
[----:B------:R-:W-:Y:S01]  /*18710*/  UCGABAR_ARV ;  /* 0x00000000000079c7 */ /* 0x000fe20008000000 */
[----:B------:R1:W5:Y:S04]  /*18720*/  LDL.LU R54, [R1+0x119c] ;  /* 0x00119c0001367983 */ /* 0x0003680000300800 */
[----:B------:R1:W5:Y:S01]  /*18730*/  LDL.LU R55, [R1+0x1198] ;  /* 0x0011980001377983 */ /* 0x0003620000300800 */
[----:B------:R-:W-:-:S03]  /*18740*/  UCGABAR_WAIT ;  /* 0x0000000000007dc7 */ /* 0x000fc60008000000 */
[----:B------:R-:W-:Y:S04]  /*18750*/  CCTL.IVALL ;  /* 0x00000000ff00798f */ /* 0x000fe80002000000 */
[----:B------:R1:W5:Y:S04]  /*18760*/  LDL.LU R56, [R1+0x1194] ;  /* 0x0011940001387983 */ /* 0x0003680000300800 */
[----:B------:R1:W5:Y:S04]  /*18770*/  LDL.LU R57, [R1+0x1190] ;  /* 0x0011900001397983 */ /* 0x0003680000300800 */
[----:B------:R1:W5:Y:S04]  /*18780*/  LDL.LU R58, [R1+0x118c] ;  /* 0x00118c00013a7983 */ /* 0x0003680000300800 */
[----:B------:R1:W5:Y:S04]  /*18790*/  LDL.LU R59, [R1+0x1188] ;  /* 0x00118800013b7983 */ /* 0x0003680000300800 */
[----:B------:R1:W5:Y:S04]  /*187a0*/  LDL.LU R93, [R1+0x1184] ;  /* 0x00118400015d7983 */ /* 0x0003680000300800 */
[----:B------:R1:W-:Y:S01]  /*187b0*/  STL [R1+0x1180], R0 ;  /* 0x0011800001007387 */ /* 0x0003e20000100800 */
[----:B------:R-:W-:Y:S01]  /*187c0*/  ISETP.NE.U32.AND P3, PT, R0, RZ, PT ;  /* 0x000000ff0000720c */ /* 0x000fe20003f65070 */
[----:B------:R-:W-:Y:S01]  /*187d0*/  IMAD.SHL.U32 R2, R65, 0x80, RZ ;  /* 0x0000008041027824 */ /* 0x000fe200078e00ff */
[----:B------:R-:W-:Y:S11]  /*187e0*/  @P0 BRA `(.L_x_12) ;  /* 0x0000000400740947 */ /* 0x000ff60003800000 */
[----:B------:R-:W-:Y:S02]  /*187f0*/  USHF.R.U32.HI UR56, URZ, 0x4, UR4 ;  /* 0x00000004ff387899 */ /* 0x000fe40008011604 */
[----:B------:R-:W-:Y:S02]  /*18800*/  UIADD3 UR11, UPT, UPT, UR4, 0x20000, URZ ;  /* 0x00020000040b7890 */ /* 0x000fe4000fffe0ff */
[----:B------:R-:W-:Y:S02]  /*18810*/  USGXT.U32 UR56, UR56, 0xe ;  /* 0x0000000e3838789a */ /* 0x000fe40008000000 */
[----:B------:R-:W-:Y:S02]  /*18820*/  USHF.R.U32.HI UR11, URZ, 0x4, UR11 ;  /* 0x00000004ff0b7899 */ /* 0x000fe4000801160b */
[----:B------:R-:W-:Y:S02]  /*18830*/  UIADD3 UR28, UP1, UPT, UR56, 0x4000080, URZ ;  /* 0x04000080381c7890 */ /* 0x000fe4000ff3e0ff */
[----:B------:R-:W-:Y:S01]  /*18840*/  USGXT.U32 UR16, UR11, 0xe ;  /* 0x0000000e0b10789a */ /* 0x000fe20008000000 */
[----:B------:R-:W-:Y:S01]  /*18850*/  UMOV UR9, URZ ;  /* 0x000000ff00097c82 */ /* 0x000fe20008000000 */
[----:B------:R-:W-:Y:S01]  /*18860*/  UMOV UR17, URZ ;  /* 0x000000ff00117c82 */ /* 0x000fe20008000000 */
[----:B------:R-:W-:-:S02]  /*18870*/  UIADD3.X UR29, UPT, UPT, UR9, 0x40004040, URZ, UP1, !UPT ;  /* 0x40004040091d7890 */ /* 0x000fc40008ffe4ff */
[----:B------:R-:W-:Y:S02]  /*18880*/  UIADD3 UR18, UP1, UPT, UR16, 0x2, URZ ;  /* 0x0000000210127890 */ /* 0x000fe4000ff3e0ff */
[----:B------:R-:W-:Y:S02]  /*18890*/  ULOP3.LUT UR56, UR56, 0x4000000, URZ, 0xfc, !UPT ;  /* 0x0400000038387892 */ /* 0x000fe4000f8efcff */
[----:B------:R-:W-:Y:S02]  /*188a0*/  UIADD3.X UR19, UPT, UPT, UR17, 0x40004040, URZ, UP1, !UPT ;  /* 0x4000404011137890 */ /* 0x000fe40008ffe4ff */
[----:B------:R-:W-:Y:S02]  /*188b0*/  UIADD3.64 UR58, UPT, UPT, UR28, 0x80, URZ ;  /* 0x000000801c3a7897 */ /* 0x000fe4000fffe0ff */
[----:B------:R-:W-:Y:S02]  /*188c0*/  UIADD3.64 UR64, UPT, UPT, UR18, 0x2, URZ ;  /* 0x0000000212407897 */ /* 0x000fe4000fffe0ff */
[----:B------:R-:W-:-:S02]  /*188d0*/  UIADD3.64 UR60, UPT, UPT, UR28, 0x100, URZ ;  /* 0x000001001c3c7897 */ /* 0x000fc4000fffe0ff */
[----:B------:R-:W-:Y:S01]  /*188e0*/  UIADD3.64 UR68, UPT, UPT, UR18, 0x4, URZ ;  /* 0x0000000412447897 */ /* 0x000fe2000fffe0ff */
[----:B------:R-:W-:Y:S01]  /*188f0*/  UMOV UR46, 0x0 ;  /* 0x00000000002e7882 */ /* 0x000fe20000000000 */
[----:B------:R-:W-:Y:S01]  /*18900*/  UMOV UR47, 0x10408010 ;  /* 0x10408010002f7882 */ /* 0x000fe20000000000 */
[----:B------:R-:W-:Y:S01]  /*18910*/  UMOV UR17, 0x40004040 ;  /* 0x4000404000117882 */ /* 0x000fe20000000000 */
[----:B------:R-:W-:Y:S01]  /*18920*/  UMOV UR57, 0x40004040 ;  /* 0x4000404000397882 */ /* 0x000fe20000000000 */
[----:B------:R-:W-:Y:S01]  /*18930*/  UMOV UR40, 0x0 ;  /* 0x0000000000287882 */ /* 0x000fe20000000000 */
[----:B------:R0:W-:Y:S01]  /*18940*/  UTCHMMA.2CTA gdesc[UR56], gdesc[UR16], tmem[UR5], tmem[UR46], idesc[UR47], !UPT ;  /* 0x00ff2e10380075ea */ /* 0x0001e2000fa00005 */
[----:B------:R-:W-:Y:S01]  /*18950*/  UMOV UR41, 0x10408010 ;  /* 0x1040801000297882 */ /* 0x000fe20000000000 */
[----:B------:R-:W-:Y:S02]  /*18960*/  UIADD3.64 UR62, UPT, UPT, UR28, 0x180, URZ ;  /* 0x000001801c3e7897 */ /* 0x000fe4000fffe0ff */
[----:B------:R2:W-:Y:S01]  /*18970*/  UTCHMMA.2CTA gdesc[UR28], gdesc[UR18], tmem[UR5], tmem[UR40], idesc[UR41], UPT ;  /* 0x00ff28121c0075ea */ /* 0x0005e2000ba00005 */
[----:B------:R-:W-:Y:S01]  /*18980*/  UMOV UR32, 0x0 ;  /* 0x0000000000207882 */ /* 0x000fe20000000000 */
[----:B------:R-:W-:Y:S01]  /*18990*/  UMOV UR33, 0x10408010 ;  /* 0x1040801000217882 */ /* 0x000fe20000000000 */
[----:B------:R-:W-:Y:S01]  /*189a0*/  UMOV UR44, 0x0 ;  /* 0x00000000002c7882 */ /* 0x000fe20000000000 */
[----:B------:R-:W-:Y:S01]  /*189b0*/  UMOV UR45, 0x10408010 ;  /* 0x10408010002d7882 */ /* 0x000fe20000000000 */
[----:B------:R3:W-:Y:S01]  /*189c0*/  UTCHMMA.2CTA gdesc[UR58], gdesc[UR64], tmem[UR5], tmem[UR32], idesc[UR33], UPT ;  /* 0x00ff20403a0075ea */ /* 0x0007e2000ba00005 */
[----:B------:R-:W-:Y:S01]  /*189d0*/  UIADD3.64 UR66, UPT, UPT, UR28, 0x200, URZ ;  /* 0x000002001c427897 */ /* 0x000fe2000fffe0ff */
[----:B------:R4:W-:Y:S01]  /*189e0*/  UTCHMMA.2CTA gdesc[UR60], gdesc[UR68], tmem[UR5], tmem[UR44], idesc[UR45], UPT ;  /* 0x00ff2c443c0075ea */ /* 0x0009e2000ba00005 */
[----:B0-----:R-:W-:-:S02]  /*189f0*/  UIADD3.64 UR56, UPT, UPT, UR18, 0x3fe, URZ ;  /* 0x000003fe12387897 */ /* 0x001fc4000fffe0ff */
[----:B------:R-:W-:Y:S01]  /*18a00*/  UIADD3.64 UR46, UPT, UPT, UR28, 0x280, URZ ;  /* 0x000002801c2e7897 */ /* 0x000fe2000fffe0ff */
[----:B------:R-:W-:Y:S01]  /*18a10*/  UMOV UR54, 0x0 ;  /* 0x0000000000367882 */ /* 0x000fe20000000000 */
[----:B------:R-:W-:Y:S01]  /*18a20*/  UMOV UR55, 0x10408010 ;  /* 0x1040801000377882 */ /* 0x000fe20000000000 */
[----:B--2---:R-:W-:Y:S02]  /*18a30*/  UIADD3.64 UR40, UPT, UPT, UR28, 0x300, URZ ;  /* 0x000003001c287897 */ /* 0x004fe4000fffe0ff */
[----:B---3--:R-:W-:Y:S02]  /*18a40*/  UIADD3.64 UR58, UPT, UPT, UR18, 0x400, URZ ;  /* 0x00000400123a7897 */ /* 0x008fe4000fffe0ff */
[----:B------:R0:W-:Y:S01]  /*18a50*/  UTCHMMA.2CTA gdesc[UR62], gdesc[UR56], tmem[UR5], tmem[UR54], idesc[UR55], UPT ;  /* 0x00ff36383e0075ea */ /* 0x0001e2000ba00005 */
[----:B----4-:R-:W-:Y:S01]  /*18a60*/  UIADD3.64 UR60, UPT, UPT, UR18, 0x402, URZ ;  /* 0x00000402123c7897 */ /* 0x010fe2000fffe0ff */
[----:B------:R-:W-:Y:S01]  /*18a70*/  UMOV UR50, 0x0 ;  /* 0x0000000000327882 */ /* 0x000fe20000000000 */
[----:B------:R-:W-:Y:S01]  /*18a80*/  UMOV UR51, 0x10408010 ;  /* 0x1040801000337882 */ /* 0x000fe20000000000 */
[----:B------:R-:W-:-:S02]  /*18a90*/  UIADD3 UR76, UPT, UPT, UR5, 0x100, URZ ;  /* 0x00000100054c7890 */ /* 0x000fc4000fffe0ff */
[----:B------:R-:W-:Y:S01]  /*18aa0*/  UIADD3.64 UR32, UPT, UPT, UR28, 0x780, URZ ;  /* 0x000007801c207897 */ /* 0x000fe2000fffe0ff */
[----:B------:R2:W-:Y:S01]  /*18ab0*/  UTCHMMA.2CTA gdesc[UR66], gdesc[UR58], tmem[UR5], tmem[UR50], idesc[UR51], UPT ;  /* 0x00ff323a420075ea */ /* 0x0005e2000ba00005 */
[----:B------:R-:W-:Y:S02]  /*18ac0*/  UIADD3 UR75, UPT, UPT, UR5, 0x100, URZ ;  /* 0x00000100054b7890 */ /* 0x000fe4000fffe0ff */
[----:B0-----:R-:W-:Y:S02]  /*18ad0*/  UIADD3.64 UR62, UPT, UPT, UR18, 0x404, URZ ;  /* 0x00000404123e7897 */ /* 0x001fe4000fffe0ff */
[----:B------:R-:W-:Y:S01]  /*18ae0*/  UIADD3.64 UR44, UPT, UPT, UR28, 0x800, URZ ;  /* 0x000008001c2c7897 */ /* 0x000fe2000fffe0ff */
[----:B------:R-:W-:Y:S01]  /*18af0*/  UMOV UR38, 0x0 ;  /* 0x0000000000267882 */ /* 0x000fe20000000000 */
[----:B------:R-:W-:Y:S01]  /*18b00*/  UMOV UR39, 0x10408010 ;  /* 0x1040801000277882 */ /* 0x000fe20000000000 */
[----:B------:R-:W-:Y:S02]  /*18b10*/  UIADD3 UR74, UPT, UPT, UR5, 0x100, URZ ;  /* 0x00000100054a7890 */ /* 0x000fe4000fffe0ff */
[----:B------:R0:W-:Y:S01]  /*18b20*/  UTCHMMA.2CTA gdesc[UR46], gdesc[UR60], tmem[UR5], tmem[UR38], idesc[UR39], UPT ;  /* 0x00ff263c2e0075ea */ /* 0x0001e2000ba00005 */
[----:B------:R-:W-:-:S02]  /*18b30*/  UIADD3.64 UR54, UPT, UPT, UR28, 0x880, URZ ;  /* 0x000008801c367897 */ /* 0x000fc4000fffe0ff */
[----:B------:R-:W-:Y:S02]  /*18b40*/  UIADD3 UR73, UPT, UPT, UR5, 0x100, URZ ;  /* 0x0000010005497890 */ /* 0x000fe4000fffe0ff */
[----:B--2---:R-:W-:Y:S02]  /*18b50*/  UIADD3.64 UR66, UPT, UPT, UR28, 0x900, URZ ;  /* 0x000009001c427897 */ /* 0x004fe4000fffe0ff */
[----:B------:R-:W-:Y:S02]  /*18b60*/  UIADD3 UR72, UPT, UPT, UR5, 0x100, URZ ;  /* 0x0000010005487890 */ /* 0x000fe4000fffe0ff */
[----:B------:R-:W-:Y:S02]  /*18b70*/  UIADD3.64 UR50, UPT, UPT, UR28, 0x980, URZ ;  /* 0x000009801c327897 */ /* 0x000fe4000fffe0ff */
[----:B------:R-:W-:Y:S02]  /*18b80*/  UIADD3 UR71, UPT, UPT, UR5, 0x100, URZ ;  /* 0x0000010005477890 */ /* 0x000fe4000fffe0ff */
[----:B0-----:R-:W-:Y:S01]  /*18b90*/  UIADD3.64 UR46, UPT, UPT, UR28, 0xa00, URZ ;  /* 0x00000a001c2e7897 */ /* 0x001fe2000fffe0ff */
[----:B------:R-:W-:Y:S01]  /*18ba0*/  UMOV UR22, 0x0 ;  /* 0x0000000000167882 */ /* 0x000fe20000000000 */
[----:B------:R-:W-:Y:S01]  /*18bb0*/  UMOV UR23, 0x10408010 ;  /* 0x1040801000177882 */ /* 0x000fe20000000000 */
[----:B------:R-:W-:-:S02]  /*18bc0*/  UIADD3 UR70, UPT, UPT, UR5, 0x100, URZ ;  /* 0x0000010005467890 */ /* 0x000fc4000fffe0ff */
[----:B------:R0:W-:Y:S01]  /*18bd0*/  UTCHMMA.2CTA gdesc[UR40], gdesc[UR62], tmem[UR5], tmem[UR22], idesc[UR23], UPT ;  /* 0x00ff163e280075ea */ /* 0x0001e2000ba00005 */
[----:B------:R-:W-:Y:S01]  /*18be0*/  UIADD3.64 UR38, UPT, UPT, UR28, 0xa80, URZ ;  /* 0x00000a801c267897 */ /* 0x000fe2000fffe0ff */
[----:B------:R-:W-:Y:S01]  /*18bf0*/  UMOV UR34, 0x0 ;  /* 0x0000000000227882 */ /* 0x000fe20000000000 */
[----:B------:R-:W-:Y:S01]  /*18c00*/  UMOV UR35, 0x10408010 ;  /* 0x1040801000237882 */ /* 0x000fe20000000000 */
[----:B------:R-:W-:Y:S01]  /*18c10*/  UIADD3 UR11, UPT, UPT, UR5, 0x100, URZ ;  /* 0x00000100050b7890 */ /* 0x000fe2000fffe0ff */
[----:B------:R0:W-:Y:S01]  /*18c20*/  UTCHMMA.2CTA gdesc[UR32], gdesc[UR16], tmem[UR76], tmem[UR34], idesc[UR35], !UPT ;  /* 0x00ff2210200075ea */ /* 0x0001e2000fa0004c */
[----:B------:R-:W-:Y:S01]  /*18c30*/  UIADD3.64 UR28, UPT, UPT, UR28, 0xb00, URZ ;  /* 0x00000b001c1c7897 */ /* 0x000fe2000fffe0ff */
[----:B------:R-:W-:Y:S01]  /*18c40*/  UMOV UR24, 0x0 ;  /* 0x0000000000187882 */ /* 0x000fe20000000000 */
[----:B------:R-:W-:Y:S01]  /*18c50*/  UMOV UR25, 0x10408010 ;  /* 0x1040801000197882 */ /* 0x000fe20000000000 */
[----:B------:R-:W-:Y:S01]  /*18c60*/  UMOV UR52, 0x0 ;  /* 0x0000000000347882 */ /* 0x000fe20000000000 */
[----:B------:R-:W-:Y:S01]  /*18c70*/  UMOV UR53, 0x10408010 ;  /* 0x1040801000357882 */ /* 0x000fe20000000000 */
[----:B------:R-:W-:Y:S01]  /*18c80*/  UMOV UR48, 0x0 ;  /* 0x0000000000307882 */ /* 0x000fe20000000000 */
[----:B------:R-:W-:Y:S01]  /*18c90*/  UMOV UR49, 0x10408010 ;  /* 0x1040801000317882 */ /* 0x000fe20000000000 */
[----:B------:R0:W-:Y:S01]  /*18ca0*/  UTCHMMA.2CTA gdesc[UR44], gdesc[UR18], tmem[UR75], tmem[UR24], idesc[UR25], UPT ;  /* 0x00ff18122c0075ea */ /* 0x0001e2000ba0004b */
        /* <DEDUP_REMOVED lines=13> */
[----:B------:R0:W-:Y:S01]  /*18d80*/  UTCHMMA.2CTA gdesc[UR38], gdesc[UR60], tmem[UR70], tmem[UR30], idesc[UR31], UPT ;  /* 0x00ff1e3c260075ea */ /* 0x0001e2000ba00046 */
[----:B------:R0:W-:Y:S01]  /*18d90*/  UTCHMMA.2CTA gdesc[UR28], gdesc[UR62], tmem[UR11], tmem[UR26], idesc[UR27], UPT ;  /* 0x00ff1a3e1c0075ea */ /* 0x0001e2000ba0000b */
[----:B------:R0:W-:Y:S01]  /*18da0*/  UTCBAR.2CTA.MULTICAST [UR7], URZ, UR9 ;  /* 0x000000ff070073e9 */ /* 0x0001e20008200809 */
[----:B------:R-:W-:Y:S01]  /*18db0*/  NOP ;  /* 0x0000000000007918 */ /* 0x000fe20000000000 */
.L_x_12:
[----:B------:R2:W-:Y:S01]  /*18dc0*/  STL [R1+0x9d0], RZ ;  /* 0x0009d0ff01007387 */ /* 0x0005e20000100800 */
[----:B0-----:R-:W-:Y:S01]  /*18dd0*/  UMOV UR60, URZ ;  /* 0x000000ff003c7c82 */ /* 0x001fe20008000000 */
[----:B------:R-:W-:Y:S01]  /*18de0*/  UMOV UR16, UR14 ;  /* 0x0000000e00107c82 */ /* 0x000fe20008000000 */
[----:B------:R-:W-:Y:S01]  /*18df0*/  UMOV UR17, UR15 ;  /* 0x0000000f00117c82 */ /* 0x000fe20008000000 */
[----:B------:R-:W-:Y:S05]  /*18e00*/  @!P3 BRA `(.L_x_13) ;  /* 0x000001b000ccb947 */ /* 0x000fea0003800000 */
[----:B-1----:R-:W-:Y:S01]  /*18e10*/  SHF.R.S32.HI R0, RZ, 0x1f, R2 ;  /* 0x0000001fff007819 */ /* 0x002fe20000011402 */
[----:B------:R-:W-:Y:S01]  /*18e20*/  ULOP3.LUT UR14, UR8, 0x4000000, URZ, 0xfc, !UPT ;  /* 0x04000000080e7892 */ /* 0x000fe2000f8efcff */
[----:B------:R-:W-:Y:S01]  /*18e30*/  SHF.R.S32.HI R3, RZ, 0x1f, R64 ;  /* 0x0000001fff037819 */ /* 0x000fe20000011440 */
[----:B------:R-:W-:Y:S01]  /*18e40*/  UIADD3.64 UR18, UPT, UPT, UR12, 0x80, URZ ;  /* 0x000000800c127897 */ /* 0x000fe2000fffe0ff */
[C---:B------:R-:W-:Y:S01]  /*18e50*/  SHF.L.U64.HI R0, R2.reuse, 0x1, R0 ;  /* 0x0000000102007819 */ /* 0x040fe20000010200 */
[----:B------:R-:W-:Y:S01]  /*18e60*/  IMAD.SHL.U32 R2, R2, 0x2, RZ ;  /* 0x0000000202027824 */ /* 0x000fe200078e00ff */
[C---:B------:R-:W-:Y:S01]  /*18e70*/  SHF.L.U64.HI R3, R64.reuse, 0x1, R3 ;  /* 0x0000000140037819 */ /* 0x040fe20000010203 */
[----:B------:R-:W-:Y:S01]  /*18e80*/  IMAD.SHL.U32 R64, R64, 0x2, RZ ;  /* 0x0000000240407824 */ /* 0x000fe200078e00ff */
[----:B------:R-:W-:Y:S02]  /*18e90*/  UIADD3.64 UR22, UPT, UPT, UR16, 0x2, URZ ;  /* 0x0000000210167897 */ /* 0x000fe4000fffe0ff */
[----:B------:R-:W-:-:S02]  /*18ea0*/  UIADD3.64 UR24, UPT, UPT, UR12, 0x100, URZ ;  /* 0x000001000c187897 */ /* 0x000fc4000fffe0ff */
[----:B------:R-:W-:Y:S02]  /*18eb0*/  UIADD3.64 UR26, UPT, UPT, UR16, 0x4, URZ ;  /* 0x00000004101a7897 */ /* 0x000fe4000fffe0ff */
[----:B------:R-:W-:Y:S02]  /*18ec0*/  UIADD3.64 UR28, UPT, UPT, UR12, 0x180, URZ ;  /* 0x000001800c1c7897 */ /* 0x000fe4000fffe0ff */
[----:B------:R-:W-:Y:S02]  /*18ed0*/  UIADD3.64 UR30, UPT, UPT, UR16, 0x3fe, URZ ;  /* 0x000003fe101e7897 */ /* 0x000fe4000fffe0ff */
[----:B------:R-:W-:Y:S02]  /*18ee0*/  UIADD3.64 UR32, UPT, UPT, UR12, 0x200, URZ ;  /* 0x000002000c207897 */ /* 0x000fe4000fffe0ff */
        /* <DEDUP_REMOVED lines=12> */
[----:B------:R-:W-:Y:S01]  /*18fb0*/  UIADD3.64 UR58, UPT, UPT, UR12, 0xb00, URZ ;  /* 0x00000b000c3a7897 */ /* 0x000fe2000fffe0ff */
[----:B------:R-:W-:Y:S01]  /*18fc0*/  UMOV UR9, 0x1 ;  /* 0x0000000100097882 */ /* 0x000fe20000000000 */
[----:B------:R-:W-:Y:S01]  /*18fd0*/  UMOV UR8, URZ ;  /* 0x000000ff00087c82 */ /* 0x000fe20008000000 */
[----:B------:R-:W-:-:S09]  /*18fe0*/  UMOV UR11, 0x40004040 ;  /* 0x40004040000b7882 */ /* 0x000fd20000000000 */
.L_x_16:
[----:B-----5:R0:W-:Y:S04]  /*18ff0*/  STL.64 [R1+0x1198], R60 ;  /* 0x0011983c01007387 */ /* 0x0201e80000100a00 */
[----:B------:R1:W-:Y:S01]  /*19000*/  STL.64 [R1+0x1190], R62 ;  /* 0x0011903e01007387 */ /* 0x0003e20000100a00 */
[-C--:B0-----:R-:W-:Y:S02]  /*19010*/  IADD3 R61, P3, PT, R86, R64.reuse, RZ ;  /* 0x00000040563d7210 */ /* 0x081fe40007f7e0ff */
[-C--:B------:R-:W-:Y:S02]  /*19020*/  IADD3 R60, P4, PT, R84, R64.reuse, RZ ;  /* 0x00000040543c7210 */ /* 0x080fe40007f9e0ff */
[----:B-1----:R-:W-:-:S05]  /*19030*/  IADD3 R62, P0, PT, R88, R64, RZ ;  /* 0x00000040583e7210 */ /* 0x002fca0007f1e0ff */
[----:B------:R0:W-:Y:S04]  /*19040*/  STL [R1+0x1160], R62 ;  /* 0x0011603e01007387 */ /* 0x0001e80000100800 */
[----:B------:R1:W-:Y:S04]  /*19050*/  STL [R1+0x1164], R61 ;  /* 0x0011643d01007387 */ /* 0x0003e80000100800 */
[----:B------:R3:W-:Y:S01]  /*19060*/  STL [R1+0x1168], R60 ;  /* 0x0011683c01007387 */ /* 0x0007e20000100800 */
[----:B0-----:R-:W-:Y:S01]  /*19070*/  IADD3 R62, P5, PT, R82, R64, RZ ;  /* 0x00000040523e7210 */ /* 0x001fe20007fbe0ff */
[----:B-1----:R-:W-:-:S04]  /*19080*/  IMAD.X R61, R89, 0x1, R3, P0 ;  /* 0x00000001593d7824 */ /* 0x002fc800000e0603 */
[----:B------:R0:W-:Y:S01]  /*19090*/  STL [R1+0x116c], R62 ;  /* 0x00116c3e01007387 */ /* 0x0001e20000100800 */
[----:B---3--:R-:W-:-:S03]  /*190a0*/  IMAD.X R60, R87, 0x1, R3, P3 ;  /* 0x00000001573c7824 */ /* 0x008fc600018e0603 */
[----:B------:R1:W-:Y:S04]  /*190b0*/  STL [R1+0x1150], R61 ;  /* 0x0011503d01007387 */ /* 0x0003e80000100800 */
[----:B------:R3:W-:Y:S01]  /*190c0*/  STL [R1+0x1154], R60 ;  /* 0x0011543c01007387 */ /* 0x0007e20000100800 */
[--C-:B0-----:R-:W-:Y:S02]  /*190d0*/  IMAD.X R62, R85, 0x1, R3.reuse, P4 ;  /* 0x00000001553e7824 */ /* 0x101fe400020e0603 */
[----:B-1----:R-:W-:-:S03]  /*190e0*/  IMAD.X R61, R83, 0x1, R3, P5 ;  /* 0x00000001533d7824 */ /* 0x002fc600028e0603 */
[----:B------:R0:W-:Y:S01]  /*190f0*/  STL [R1+0x1158], R62 ;  /* 0x0011583e01007387 */ /* 0x0001e20000100800 */
[----:B---3--:R-:W-:-:S03]  /*19100*/  IADD3 R60, P0, PT, R4, R64, RZ ;  /* 0x00000040043c7210 */ /* 0x008fc60007f1e0ff */
[----:B------:R1:W-:Y:S04]  /*19110*/  STL [R1+0x115c], R61 ;  /* 0x00115c3d01007387 */ /* 0x0003e80000100800 */
[----:B------:R3:W-:Y:S01]  /*19120*/  STL [R1+0x1118], R60 ;  /* 0x0011183c01007387 */ /* 0x0007e20000100800 */
[--C-:B------:R-:W-:Y:S01]  /*19130*/  IMAD.X R5, R5, 0x1, R3.reuse, P0 ;  /* 0x0000000105057824 */ /* 0x100fe200000e0603 */
[-C--:B0-----:R-:W-:Y:S02]  /*19140*/  IADD3 R62, P3, PT, R6, R64.reuse, RZ ;  /* 0x00000040063e7210 */ /* 0x081fe40007f7e0ff */
[-C--:B------:R-:W-:Y:S02]  /*19150*/  IADD3 R4, P0, PT, R28, R64.reuse, RZ ;  /* 0x000000401c047210 */ /* 0x080fe40007f1e0ff */
[-C--:B-1----:R-:W-:Y:S01]  /*19160*/  IADD3 R61, P4, PT, R16, R64.reuse, RZ ;  /* 0x00000040103d7210 */ /* 0x082fe20007f9e0ff */
[--C-:B------:R-:W-:Y:S01]  /*19170*/  IMAD.X R6, R7, 0x1, R3.reuse, P3 ;  /* 0x0000000107067824 */ /* 0x100fe200018e0603 */
[----:B------:R-:W-:Y:S01]  /*19180*/  STL [R1+0x111c], R62 ;  /* 0x00111c3e01007387 */ /* 0x000fe20000100800 */
[--C-:B------:R-:W-:Y:S01]  /*19190*/  IMAD.X R28, R29, 0x1, R3.reuse, P0 ;  /* 0x000000011d1c7824 */ /* 0x100fe200000e0603 */
[-C--:B---3--:R-:W-:Y:S01]  /*191a0*/  IADD3 R60, P5, PT, R18, R64.reuse, RZ ;  /* 0x00000040123c7210 */ /* 0x088fe20007fbe0ff */
[--C-:B------:R-:W-:Y:S01]  /*191b0*/  IMAD.X R16, R17, 0x1, R3.reuse, P4 ;  /* 0x0000000111107824 */ /* 0x100fe200020e0603 */
[----:B------:R-:W-:Y:S03]  /*191c0*/  STL [R1+0x1120], R61 ;  /* 0x0011203d01007387 */ /* 0x000fe60000100800 */
[----:B------:R-:W-:Y:S01]  /*191d0*/  IMAD.X R18, R19, 0x1, R3, P5 ;  /* 0x0000000113127824 */ /* 0x000fe200028e0603 */
[----:B------:R0:W-:Y:S04]  /*191e0*/  STL [R1+0x11a0], R5 ;  /* 0x0011a00501007387 */ /* 0x0001e80000100800 */
[----:B------:R-:W-:Y:S04]  /*191f0*/  STL [R1+0x1124], R60 ;  /* 0x0011243c01007387 */ /* 0x000fe80000100800 */
[----:B------:R1:W-:Y:S01]  /*19200*/  STL [R1+0x11a4], R6 ;  /* 0x0011a40601007387 */ /* 0x0003e20000100800 */
[----:B0-----:R-:W-:-:S03]  /*19210*/  IADD3 R5, P4, PT, R36, R64, RZ ;  /* 0x0000004024057210 */ /* 0x001fc60007f9e0ff */
[----:B------:R-:W-:Y:S02]  /*19220*/  STL [R1+0x11a8], R16 ;  /* 0x0011a81001007387 */ /* 0x000fe40000100800 */
[----:B------:R-:W-:Y:S02]  /*19230*/  IMAD.X R36, R37, 0x1, R3, P4 ;  /* 0x0000000125247824 */ /* 0x000fe400020e0603 */
[----:B------:R-:W-:Y:S01]  /*19240*/  STL [R1+0x11ac], R18 ;  /* 0x0011ac1201007387 */ /* 0x000fe20000100800 */
[----:B-1----:R-:W-:-:S03]  /*19250*/  IADD3 R6, P3, PT, R30, R64, RZ ;  /* 0x000000401e067210 */ /* 0x002fc60007f7e0ff */
[----:B------:R0:W-:Y:S02]  /*19260*/  STL [R1+0x1128], R4 ;  /* 0x0011280401007387 */ /* 0x0001e40000100800 */
[----:B------:R-:W-:Y:S02]  /*19270*/  IMAD.X R30, R31, 0x1, R3, P3 ;  /* 0x000000011f1e7824 */ /* 0x000fe400018e0603 */
[----:B------:R1:W-:Y:S04]  /*19280*/  STL [R1+0x112c], R6 ;  /* 0x00112c0601007387 */ /* 0x0003e80000100800 */
[----:B------:R3:W-:Y:S01]  /*19290*/  STL [R1+0x1130], R5 ;  /* 0x0011300501007387 */ /* 0x0007e20000100800 */
[----:B0-----:R-:W-:-:S03]  /*192a0*/  IADD3 R4, P5, PT, R38, R64, RZ ;  /* 0x0000004026047210 */ /* 0x001fc60007fbe0ff */
[----:B------:R-:W-:Y:S01]  /*192b0*/  STL [R1+0x1184], R28 ;  /* 0x0011841c01007387 */ /* 0x000fe20000100800 */
[-C--:B-1----:R-:W-:Y:S01]  /*192c0*/  IADD3 R6, P3, PT, R46, R64.reuse, RZ ;  /* 0x000000402e067210 */ /* 0x082fe20007f7e0ff */
[--C-:B------:R-:W-:Y:S02]  /*192d0*/  IMAD.X R38, R39, 0x1, R3.reuse, P5 ;  /* 0x0000000127267824 */ /* 0x100fe400028e0603 */
[----:B------:R0:W-:Y:S01]  /*192e0*/  STL [R1+0x1134], R4 ;  /* 0x0011340401007387 */ /* 0x0001e20000100800 */
[----:B---3--:R-:W-:Y:S01]  /*192f0*/  IADD3 R5, P4, PT, R52, R64, RZ ;  /* 0x0000004034057210 */ /* 0x008fe20007f9e0ff */
[--C-:B------:R-:W-:Y:S02]  /*19300*/  IMAD.X R46, R47, 0x1, R3.reuse, P3 ;  /* 0x000000012f2e7824 */ /* 0x100fe400018e0603 */
[----:B------:R-:W-:Y:S02]  /*19310*/  STL [R1+0x1188], R30 ;  /* 0x0011881e01007387 */ /* 0x000fe40000100800 */
[----:B------:R-:W-:-:S02]  /*19320*/  IMAD.X R52, R53, 0x1, R3, P4 ;  /* 0x0000000135347824 */ /* 0x000fc400020e0603 */
[----:B------:R-:W-:Y:S01]  /*19330*/  STL [R1+0x11b0], R36 ;  /* 0x0011b02401007387 */ /* 0x000fe20000100800 */
[----:B0-----:R-:W-:-:S03]  /*19340*/  IADD3 R4, P0, PT, R44, R64, RZ ;  /* 0x000000402c047210 */ /* 0x001fc60007f1e0ff */
[----:B------:R-:W-:Y:S02]  /*19350*/  STL [R1+0x11b4], R38 ;  /* 0x0011b42601007387 */ /* 0x000fe40000100800 */
[----:B------:R-:W-:Y:S02]  /*19360*/  IMAD.X R44, R45, 0x1, R3, P0 ;  /* 0x000000012d2c7824 */ /* 0x000fe400000e0603 */
[----:B------:R0:W-:Y:S04]  /*19370*/  STL [R1+0x1138], R4 ;  /* 0x0011380401007387 */ /* 0x0001e80000100800 */
[----:B------:R1:W-:Y:S04]  /*19380*/  STL [R1+0x113c], R6 ;  /* 0x00113c0601007387 */ /* 0x0003e80000100800 */
[----:B------:R3:W-:Y:S01]  /*19390*/  STL [R1+0x1140], R5 ;  /* 0x0011400501007387 */ /* 0x0007e20000100800 */
[----:B0-----:R-:W-:-:S02]  /*193a0*/  IADD3 R4, P5, PT, R54, R64, RZ ;  /* 0x0000004036047210 */ /* 0x001fc40007fbe0ff */
[----:B-1----:R-:W-:-:S03]  /*193b0*/  IADD3 R6, P0, PT, R80, R64, RZ ;  /* 0x0000004050067210 */ /* 0x002fc60007f1e0ff */
[----:B------:R0:W-:Y:S01]  /*193c0*/  STL [R1+0x1144], R4 ;  /* 0x0011440401007387 */ /* 0x0001e20000100800 */
[----:B------:R-:W-:Y:S01]  /*193d0*/  IMAD.X R54, R55, 0x1, R3, P5 ;  /* 0x0000000137367824 */ /* 0x000fe200028e0603 */
[-C--:B---3--:R-:W-:Y:S02]  /*193e0*/  IADD3 R5, P3, PT, R78, R64.reuse, RZ ;  /* 0x000000404e057210 */ /* 0x088fe40007f7e0ff */
[----:B------:R1:W-:Y:S04]  /*193f0*/  STL [R1+0x1178], R6 ;  /* 0x0011780601007387 */ /* 0x0003e80000100800 */
[----:B------:R3:W-:Y:S01]  /*19400*/  STL [R1+0x117c], R5 ;  /* 0x00117c0501007387 */ /* 0x0007e20000100800 */
[-C--:B0-----:R-:W-:Y:S02]  /*19410*/  IADD3 R4, P4, PT, R76, R64.reuse, RZ ;  /* 0x000000404c047210 */ /* 0x081fe40007f9e0ff */
[----:B-1----:R-:W-:-:S03]  /*19420*/  IADD3 R6, P5, PT, R74, R64, RZ ;  /* 0x000000404a067210 */ /* 0x002fc60007fbe0ff */
[----:B------:R0:W-:Y:S01]  /*19430*/  STL [R1+0x1148], R4 ;  /* 0x0011480401007387 */ /* 0x0001e20000100800 */
[--C-:B------:R-:W-:Y:S02]  /*19440*/  IMAD.X R76, R77, 0x1, R3.reuse, P4 ;  /* 0x000000014d4c7824 */ /* 0x100fe400020e0603 */
[--C-:B---3--:R-:W-:Y:S01]  /*19450*/  IMAD.X R5, R81, 0x1, R3.reuse, P0 ;  /* 0x0000000151057824 */ /* 0x108fe200000e0603 */
[----:B------:R1:W-:Y:S01]  /*19460*/  STL [R1+0x114c], R6 ;  /* 0x00114c0601007387 */ /* 0x0003e20000100800 */
[----:B------:R-:W-:-:S03]  /*19470*/  IMAD.X R74, R75, 0x1, R3, P5 ;  /* 0x000000014b4a7824 */ /* 0x000fc600028e0603 */
[----:B------:R3:W-:Y:S01]  /*19480*/  STL [R1+0x1170], R5 ;  /* 0x0011700501007387 */ /* 0x0007e20000100800 */
[----:B0-----:R-:W-:Y:S01]  /*19490*/  IMAD.X R4, R79, 0x1, R3, P3 ;  /* 0x000000014f047824 */ /* 0x001fe200018e0603 */
[----:B-1----:R-:W-:-:S04]  /*194a0*/  IADD3 R6, P3, PT, R10, R64, RZ ;  /* 0x000000400a067210 */ /* 0x002fc80007f7e0ff */
[----:B------:R0:W-:Y:S01]  /*194b0*/  STL [R1+0x1174], R4 ;  /* 0x0011740401007387 */ /* 0x0001e20000100800 */
[----:B---3--:R-:W-:Y:S01]  /*194c0*/  IADD3 R5, P4, PT, R20, R64, RZ ;  /* 0x0000004014057210 */ /* 0x008fe20007f9e0ff */
[----:B------:R-:W-:-:S04]  /*194d0*/  IMAD.X R10, R11, 0x1, R3, P3 ;  /* 0x000000010b0a7824 */ /* 0x000fc800018e0603 */
[----:B------:R-:W-:Y:S01]  /*194e0*/  IMAD.X R20, R21, 0x1, R3, P4 ;  /* 0x0000000115147824 */ /* 0x000fe200020e0603 */
[----:B0-----:R-:W-:-:S05]  /*194f0*/  IADD3 R4, P0, PT, R8, R64, RZ ;  /* 0x0000004008047210 */ /* 0x001fca0007f1e0ff */
[----:B------:R0:W-:Y:S01]  /*19500*/  STL [R1+0xfb8], R4 ;  /* 0x000fb80401007387 */ /* 0x0001e20000100800 */
[----:B------:R-:W-:-:S03]  /*19510*/  IMAD.X R8, R9, 0x1, R3, P0 ;  /* 0x0000000109087824 */ /* 0x000fc600000e0603 */
[----:B------:R1:W-:Y:S04]  /*19520*/  STL [R1+0xfbc], R6 ;  /* 0x000fbc0601007387 */ /* 0x0003e80000100800 */
[----:B------:R3:W-:Y:S01]  /*19530*/  STL [R1+0xfc0], R5 ;  /* 0x000fc00501007387 */ /* 0x0007e20000100800 */
[-C--:B0-----:R-:W-:Y:S02]  /*19540*/  IADD3 R4, P5, PT, R22, R64.reuse, RZ ;  /* 0x0000004016047210 */ /* 0x081fe40007fbe0ff */
[----:B-1----:R-:W-:-:S03]  /*19550*/  IADD3 R6, P3, PT, R34, R64, RZ ;  /* 0x0000004022067210 */ /* 0x002fc60007f7e0ff */
[----:B------:R0:W-:Y:S01]  /*19560*/  STL [R1+0xfc4], R4 ;  /* 0x000fc40401007387 */ /* 0x0001e20000100800 */
[--C-:B------:R-:W-:Y:S01]  /*19570*/  IMAD.X R22, R23, 0x1, R3.reuse, P5 ;  /* 0x0000000117167824 */ /* 0x100fe200028e0603 */
[----:B---3--:R-:W-:Y:S01]  /*19580*/  IADD3 R5, P4, PT, R40, R64, RZ ;  /* 0x0000004028057210 */ /* 0x008fe20007f9e0ff */
[----:B------:R-:W-:-:S04]  /*19590*/  IMAD.X R34, R35, 0x1, R3, P3 ;  /* 0x0000000123227824 */ /* 0x000fc800018e0603 */
[----:B------:R-:W-:Y:S01]  /*195a0*/  IMAD.X R40, R41, 0x1, R3, P4 ;  /* 0x0000000129287824 */ /* 0x000fe200020e0603 */
[----:B0-----:R-:W-:-:S05]  /*195b0*/  IADD3 R4, P0, PT, R32, R64, RZ ;  /* 0x0000004020047210 */ /* 0x001fca0007f1e0ff */
[----:B------:R0:W-:Y:S01]  /*195c0*/  STL [R1+0xfc8], R4 ;  /* 0x000fc80401007387 */ /* 0x0001e20000100800 */
[----:B------:R-:W-:-:S03]  /*195d0*/  IMAD.X R32, R33, 0x1, R3, P0 ;  /* 0x0000000121207824 */ /* 0x000fc600000e0603 */
[----:B------:R-:W-:Y:S04]  /*195e0*/  STL [R1+0xfcc], R6 ;  /* 0x000fcc0601007387 */ /* 0x000fe80000100800 */
[----:B------:R1:W-:Y:S01]  /*195f0*/  STL [R1+0xfd0], R5 ;  /* 0x000fd00501007387 */ /* 0x0003e20000100800 */
[----:B0-----:R-:W-:-:S05]  /*19600*/  IADD3 R4, P5, PT, R42, R64, RZ ;  /* 0x000000402a047210 */ /* 0x001fca0007fbe0ff */
[----:B------:R0:W-:Y:S01]  /*19610*/  STL [R1+0xfd4], R4 ;  /* 0x000fd40401007387 */ /* 0x0001e20000100800 */
[-C--:B------:R-:W-:Y:S01]  /*19620*/  IADD3 R11, P4, PT, R56, R64.reuse, RZ ;  /* 0x00000040380b7210 */ /* 0x080fe20007f9e0ff */
[----:B------:R-:W-:Y:S01]  /*19630*/  IMAD.X R42, R43, 0x1, R3, P5 ;  /* 0x000000012b2a7824 */ /* 0x000fe200028e0603 */
[-C--:B-1----:R-:W-:Y:S01]  /*19640*/  IADD3 R5, P0, PT, R48, R64.reuse, RZ ;  /* 0x0000004030057210 */ /* 0x082fe20007f1e0ff */
[----:B------:R-:W3:Y:S01]  /*19650*/  LDL.LU.64 R38, [R1] ;  /* 0x0000000001267983 */ /* 0x000ee20000300a00 */
[----:B0-----:R-:W-:-:S03]  /*19660*/  IADD3 R4, P3, PT, R50, R64, RZ ;  /* 0x0000004032047210 */ /* 0x001fc60007f7e0ff */
[----:B------:R-:W-:Y:S04]  /*19670*/  STL [R1+0xfd8], R5 ;  /* 0x000fd80501007387 */ /* 0x000fe80000100800 */
[----:B------:R-:W4:Y:S04]  /*19680*/  LDL.LU.64 R30, [R1+0x8] ;  /* 0x00000800011e7983 */ /* 0x000f280000300a00 */
[----:B------:R0:W-:Y:S04]  /*19690*/  STL [R1+0xfdc], R4 ;  /* 0x000fdc0401007387 */ /* 0x0001e80000100800 */
[----:B--2---:R-:W2:Y:S04]  /*196a0*/  LDL.LU.64 R6, [R1+0x10] ;  /* 0x0000100001067983 */ /* 0x004ea80000300a00 */
[----:B0-----:R-:W2:Y:S01]  /*196b0*/  LDL.LU.64 R4, [R1+0x18] ;  /* 0x0000180001047983 */ /* 0x001ea20000300a00 */
[----:B------:R-:W-:Y:S01]  /*196c0*/  IADD3 R9, P5, PT, R58, R64, RZ ;  /* 0x000000403a097210 */ /* 0x000fe20007fbe0ff */
[----:B------:R-:W-:-:S02]  /*196d0*/  IMAD.X R48, R49, 0x1, R3, P0 ;  /* 0x0000000131307824 */ /* 0x000fc400000e0603 */
[----:B------:R0:W-:Y:S01]  /*196e0*/  STL [R1+0xfe0], R11 ;  /* 0x000fe00b01007387 */ /* 0x0001e20000100800 */
[----:B------:R-:W-:-:S03]  /*196f0*/  IMAD.X R50, R51, 0x1, R3, P3 ;  /* 0x0000000133327824 */ /* 0x000fc600018e0603 */
[----:B------:R1:W-:Y:S04]  /*19700*/  STL [R1+0xfe4], R9 ;  /* 0x000fe40901007387 */ /* 0x0003e80000100800 */
[----:B------:R-:W2:Y:S01]  /*19710*/  LDL.LU.64 R36, [R1+0x20] ;  /* 0x0000200001247983 */ /* 0x000ea20000300a00 */
[-C--:B0-----:R-:W-:Y:S02]  /*19720*/  IADD3 R11, P0, PT, R72, R64.reuse, RZ ;  /* 0x00000040480b7210 */ /* 0x081fe40007f1e0ff */
[----:B-1----:R-:W-:-:S03]  /*19730*/  IADD3 R9, P3, PT, R70, R64, RZ ;  /* 0x0000004046097210 */ /* 0x002fc60007f7e0ff */
[----:B------:R0:W-:Y:S04]  /*19740*/  STL [R1+0xfe8], R11 ;  /* 0x000fe80b01007387 */ /* 0x0001e80000100800 */
[----:B------:R-:W2:Y:S04]  /*19750*/  LDL.LU.64 R28, [R1+0x28] ;  /* 0x00002800011c7983 */ /* 0x000ea80000300a00 */
[----:B------:R1:W-:Y:S04]  /*19760*/  STL [R1+0xfec], R9 ;  /* 0x000fec0901007387 */ /* 0x0003e80000100800 */
[----:B------:R-:W2:Y:S04]  /*19770*/  LDL.LU.64 R18, [R1+0x30] ;  /* 0x0000300001127983 */ /* 0x000ea80000300a00 */
[----:B------:R-:W2:Y:S01]  /*19780*/  LDL.LU.64 R16, [R1+0x38] ;  /* 0x0000380001107983 */ /* 0x000ea20000300a00 */
[----:B------:R-:W-:Y:S01]  /*19790*/  IMAD.X R56, R57, 0x1, R3, P4 ;  /* 0x0000000139387824 */ /* 0x000fe200020e0603 */
[----:B------:R-:W-:-:S02]  /*197a0*/  IADD3.X R58, PT, PT, R59, R3, RZ, P5, !PT ;  /* 0x000000033b3a7210 */ /* 0x000fc40002ffe4ff */
[-C--:B0-----:R-:W-:Y:S02]  /*197b0*/  IADD3 R11, P4, PT, R68, R64.reuse, RZ ;  /* 0x00000040440b7210 */ /* 0x081fe40007f9e0ff */
[-C--:B-1----:R-:W-:Y:S01]  /*197c0*/  IADD3 R9, P5, PT, R66, R64.reuse, RZ ;  /* 0x0000004042097210 */ /* 0x082fe20007fbe0ff */
[--C-:B------:R-:W-:Y:S02]  /*197d0*/  IMAD.X R72, R73, 0x1, R3.reuse, P0 ;  /* 0x0000000149487824 */ /* 0x100fe400000e0603 */
[----:B------:R-:W-:Y:S04]  /*197e0*/  STL [R1+0xff0], R11 ;  /* 0x000ff00b01007387 */ /* 0x000fe80000100800 */
[----:B------:R0:W-:Y:S01]  /*197f0*/  STL [R1+0xff4], R9 ;  /* 0x000ff40901007387 */ /* 0x0001e20000100800 */
[--C-:B------:R-:W-:Y:S01]  /*19800*/  IMAD.X R70, R71, 0x1, R3.reuse, P3 ;  /* 0x0000000147467824 */ /* 0x100fe200018e0603 */
[----:B------:R-:W-:Y:S01]  /*19810*/  IADD3 R21, P3, PT, R14, R64, RZ ;  /* 0x000000400e157210 */ /* 0x000fe20007f7e0ff */
[----:B------:R-:W-:-:S02]  /*19820*/  IMAD.X R68, R69, 0x1, R3, P4 ;  /* 0x0000000145447824 */ /* 0x000fc400020e0603 */
[----:B------:R-:W-:Y:S01]  /*19830*/  IMAD.X R66, R67, 0x1, R3, P5 ;  /* 0x0000000143427824 */ /* 0x000fe200028e0603 */
[-C--:B0-----:R-:W-:Y:S02]  /*19840*/  IADD3 R9, P0, PT, R12, R64.reuse, RZ ;  /* 0x000000400c097210 */ /* 0x081fe40007f1e0ff */
[----:B------:R-:W-:-:S03]  /*19850*/  IADD3 R11, P4, PT, R24, R64, RZ ;  /* 0x00000040180b7210 */ /* 0x000fc60007f9e0ff */
[----:B------:R0:W-:Y:S01]  /*19860*/  STL [R1+0xff8], R9 ;  /* 0x000ff80901007387 */ /* 0x0001e20000100800 */
[--C-:B------:R-:W-:Y:S02]  /*19870*/  IMAD.X R12, R13, 0x1, R3.reuse, P0 ;  /* 0x000000010d0c7824 */ /* 0x100fe400000e0603 */
[--C-:B------:R-:W-:Y:S01]  /*19880*/  IMAD.X R14, R15, 0x1, R3.reuse, P3 ;  /* 0x000000010f0e7824 */ /* 0x100fe200018e0603 */
[----:B------:R-:W-:Y:S01]  /*19890*/  STL [R1+0xffc], R21 ;  /* 0x000ffc1501007387 */ /* 0x000fe20000100800 */
[--C-:B------:R-:W-:Y:S01]  /*198a0*/  IMAD.X R24, R25, 0x1, R3.reuse, P4 ;  /* 0x0000000119187824 */ /* 0x100fe200020e0603 */
[-C--:B0-----:R-:W-:Y:S02]  /*198b0*/  IADD3 R9, P5, PT, R26, R64.reuse, RZ ;  /* 0x000000401a097210 */ /* 0x081fe40007fbe0ff */
[----:B------:R4:W-:Y:S04]  /*198c0*/  STL [R1+0x1000], R11 ;  /* 0x0010000b01007387 */ /* 0x0009e80000100800 */
[----:B------:R2:W-:Y:S01]  /*198d0*/  STL [R1+0x1004], R9 ;  /* 0x0010040901007387 */ /* 0x0005e20000100800 */
[----:B------:R-:W-:Y:S01]  /*198e0*/  IMAD.X R26, R27, 0x1, R3, P5 ;  /* 0x000000011b1a7824 */ /* 0x000fe200028e0603 */
[----:B---3--:R-:W-:-:S05]  /*198f0*/  IADD3 R13, P0, PT, R38, R64, RZ ;  /* 0x00000040260d7210 */ /* 0x008fca0007f1e0ff */
[----:B------:R0:W-:Y:S01]  /*19900*/  STL [R1+0x1008], R13 ;  /* 0x0010080d01007387 */ /* 0x0001e20000100800 */
[-C--:B----4-:R-:W-:Y:S02]  /*19910*/  IADD3 R11, P3, PT, R30, R64.reuse, RZ ;  /* 0x000000401e0b7210 */ /* 0x090fe40007f7e0ff */
[----:B--2---:R-:W-:-:S03]  /*19920*/  IADD3 R9, P4, PT, R6, R64, RZ ;  /* 0x0000004006097210 */ /* 0x004fc60007f9e0ff */
[----:B------:R1:W-:Y:S04]  /*19930*/  STL [R1+0x100c], R11 ;  /* 0x00100c0b01007387 */ /* 0x0003e80000100800 */
[----:B------:R2:W-:Y:S01]  /*19940*/  STL [R1+0x1010], R9 ;  /* 0x0010100901007387 */ /* 0x0005e20000100800 */
[----:B0-----:R-:W-:Y:S01]  /*19950*/  IADD3 R13, P5, PT, R4, R64, RZ ;  /* 0x00000040040d7210 */ /* 0x001fe20007fbe0ff */
[--C-:B------:R-:W-:Y:S02]  /*19960*/  IMAD.X R6, R7, 0x1, R3.reuse, P4 ;  /* 0x0000000107067824 */ /* 0x100fe400020e0603 */
[--C-:B-1----:R-:W-:Y:S02]  /*19970*/  IMAD.X R11, R39, 0x1, R3.reuse, P0 ;  /* 0x00000001270b7824 */ /* 0x102fe400000e0603 */
[----:B------:R-:W-:Y:S01]  /*19980*/  STL [R1+0x1014], R13 ;  /* 0x0010140d01007387 */ /* 0x000fe20000100800 */
[----:B--2---:R-:W-:-:S03]  /*19990*/  IMAD.X R9, R31, 0x1, R3, P3 ;  /* 0x000000011f097824 */ /* 0x004fc600018e0603 */
[----:B------:R-:W-:Y:S01]  /*199a0*/  STL [R1], R11 ;  /* 0x0000000b01007387 */ /* 0x000fe20000100800 */
[----:B------:R-:W-:-:S03]  /*199b0*/  IMAD.X R4, R5, 0x1, R3, P5 ;  /* 0x0000000105047824 */ /* 0x000fc600028e0603 */
[----:B------:R-:W-:Y:S04]  /*199c0*/  STL [R1+0x8], R9 ;  /* 0x0000080901007387 */ /* 0x000fe80000100800 */
[----:B------:R-:W2:Y:S04]  /*199d0*/  LDL.LU.64 R38, [R1+0x40] ;  /* 0x0000400001267983 */ /* 0x000ea80000300a00 */
[----:B------:R0:W-:Y:S04]  /*199e0*/  STL [R1+0x10], R6 ;  /* 0x0000100601007387 */ /* 0x0001e80000100800 */
[----:B------:R-:W3:Y:S04]  /*199f0*/  LDL.LU.64 R30, [R1+0x48] ;  /* 0x00004800011e7983 */ /* 0x000ee80000300a00 */
[----:B------:R1:W-:Y:S04]  /*19a00*/  STL [R1+0x18], R4 ;  /* 0x0000180401007387 */ /* 0x0003e80000100800 */
[----:B0-----:R-:W4:Y:S01]  /*19a10*/  LDL.LU.64 R6, [R1+0x50] ;  /* 0x0000500001067983 */ /* 0x001f220000300a00 */
[----:B------:R-:W-:-:S03]  /*19a20*/  IADD3 R11, P0, PT, R36, R64, RZ ;  /* 0x00000040240b7210 */ /* 0x000fc60007f1e0ff */
[----:B-1----:R-:W4:Y:S01]  /*19a30*/  LDL.LU.64 R4, [R1+0x58] ;  /* 0x0000580001047983 */ /* 0x002f220000300a00 */
[-C--:B------:R-:W-:Y:S02]  /*19a40*/  IADD3 R9, P3, PT, R28, R64.reuse, RZ ;  /* 0x000000401c097210 */ /* 0x080fe40007f7e0ff */
[-C--:B------:R-:W-:Y:S01]  /*19a50*/  IADD3 R13, P4, PT, R18, R64.reuse, RZ ;  /* 0x00000040120d7210 */ /* 0x080fe20007f9e0ff */
[----:B------:R0:W-:Y:S04]  /*19a60*/  STL [R1+0x1018], R11 ;  /* 0x0010180b01007387 */ /* 0x0001e80000100800 */
[----:B------:R1:W-:Y:S01]  /*19a70*/  STL [R1+0x101c], R9 ;  /* 0x00101c0901007387 */ /* 0x0003e20000100800 */
[----:B0-----:R-:W-:-:S03]  /*19a80*/  IADD3 R11, P5, PT, R16, R64, RZ ;  /* 0x00000040100b7210 */ /* 0x001fc60007fbe0ff */
[----:B------:R0:W-:Y:S01]  /*19a90*/  STL [R1+0x1020], R13 ;  /* 0x0010200d01007387 */ /* 0x0001e20000100800 */
[----:B-1----:R-:W-:-:S03]  /*19aa0*/  IMAD.X R9, R37, 0x1, R3, P0 ;  /* 0x0000000125097824 */ /* 0x002fc600000e0603 */
[----:B------:R1:W-:Y:S01]  /*19ab0*/  STL [R1+0x1024], R11 ;  /* 0x0010240b01007387 */ /* 0x0003e20000100800 */
[----:B0-----:R-:W-:-:S03]  /*19ac0*/  IMAD.X R13, R29, 0x1, R3, P3 ;  /* 0x000000011d0d7824 */ /* 0x001fc600018e0603 */
[----:B------:R0:W-:Y:S01]  /*19ad0*/  STL [R1+0x20], R9 ;  /* 0x0000200901007387 */ /* 0x0001e20000100800 */
[----:B-1----:R-:W-:-:S03]  /*19ae0*/  IMAD.X R11, R19, 0x1, R3, P4 ;  /* 0x00000001130b7824 */ /* 0x002fc600020e0603 */
[----:B------:R2:W-:Y:S04]  /*19af0*/  STL [R1+0x28], R13 ;  /* 0x0000280d01007387 */ /* 0x0005e80000100800 */
[----:B------:R-:W4:Y:S01]  /*19b00*/  LDL.LU.64 R36, [R1+0x60] ;  /* 0x0000600001247983 */ /* 0x000f220000300a00 */
[----:B0-----:R-:W-:-:S03]  /*19b10*/  IMAD.X R9, R17, 0x1, R3, P5 ;  /* 0x0000000111097824 */ /* 0x001fc600028e0603 */
[----:B------:R3:W-:Y:S04]  /*19b20*/  STL [R1+0x30], R11 ;  /* 0x0000300b01007387 */ /* 0x0007e80000100800 */
[----:B------:R-:W4:Y:S04]  /*19b30*/  LDL.LU.64 R28, [R1+0x68] ;  /* 0x00006800011c7983 */ /* 0x000f280000300a00 */
[----:B------:R4:W-:Y:S04]  /*19b40*/  STL [R1+0x38], R9 ;  /* 0x0000380901007387 */ /* 0x0009e80000100800 */
[----:B------:R-:W4:Y:S04]  /*19b50*/  LDL.LU.64 R18, [R1+0x70] ;  /* 0x0000700001127983 */ /* 0x000f280000300a00 */
[----:B------:R-:W4:Y:S01]  /*19b60*/  LDL.LU.64 R16, [R1+0x78] ;  /* 0x0000780001107983 */ /* 0x000f220000300a00 */
[----:B--2---:R-:W-:-:S02]  /*19b70*/  IADD3 R13, P0, PT, R38, R64, RZ ;  /* 0x00000040260d7210 */ /* 0x004fc40007f1e0ff */
[----:B---3--:R-:W-:-:S03]  /*19b80*/  IADD3 R11, P3, PT, R30, R64, RZ ;  /* 0x000000401e0b7210 */ /* 0x008fc60007f7e0ff */
[----:B------:R0:W-:Y:S01]  /*19b90*/  STL [R1+0x1028], R13 ;  /* 0x0010280d01007387 */ /* 0x0001e20000100800 */
[----:B----4-:R-:W-:-:S03]  /*19ba0*/  IADD3 R9, P4, PT, R6, R64, RZ ;  /* 0x0000004006097210 */ /* 0x010fc60007f9e0ff */
[----:B------:R1:W-:Y:S04]  /*19bb0*/  STL [R1+0x102c], R11 ;  /* 0x00102c0b01007387 */ /* 0x0003e80000100800 */
[----:B------:R2:W-:Y:S01]  /*19bc0*/  STL [R1+0x1030], R9 ;  /* 0x0010300901007387 */ /* 0x0005e20000100800 */
[----:B0-----:R-:W-:Y:S01]  /*19bd0*/  IADD3 R13, P5, PT, R4, R64, RZ ;  /* 0x00000040040d7210 */ /* 0x001fe20007fbe0ff */
[--C-:B------:R-:W-:Y:S02]  /*19be0*/  IMAD.X R6, R7, 0x1, R3.reuse, P4 ;  /* 0x0000000107067824 */ /* 0x100fe400020e0603 */
[--C-:B-1----:R-:W-:Y:S02]  /*19bf0*/  IMAD.X R11, R39, 0x1, R3.reuse, P0 ;  /* 0x00000001270b7824 */ /* 0x102fe400000e0603 */
[----:B------:R-:W-:Y:S01]  /*19c00*/  STL [R1+0x1034], R13 ;  /* 0x0010340d01007387 */ /* 0x000fe20000100800 */
[----:B--2---:R-:W-:-:S03]  /*19c10*/  IMAD.X R9, R31, 0x1, R3, P3 ;  /* 0x000000011f097824 */ /* 0x004fc600018e0603 */
[----:B------:R-:W-:Y:S01]  /*19c20*/  STL [R1+0x40], R11 ;  /* 0x0000400b01007387 */ /* 0x000fe20000100800 */
        /* <DEDUP_REMOVED lines=9> */
[----:B------:R-:W-:-:S03]  /*19cc0*/  IADD3 R9, P3, PT, R28, R64, RZ ;  /* 0x000000401c097210 */ /* 0x000fc60007f7e0ff */
[----:B------:R0:W-:Y:S01]  /*19cd0*/  STL [R1+0x1038], R11 ;  /* 0x0010380b01007387 */ /* 0x0001e20000100800 */
[----:B------:R-:W-:-:S03]  /*19ce0*/  IADD3 R13, P4, PT, R18, R64, RZ ;  /* 0x00000040120d7210 */ /* 0x000fc60007f9e0ff */
        /* <DEDUP_REMOVED lines=8> */
[----:B------:R2:W-:Y:S01]  /*19d70*/  STL [R1+0x68], R13 ;  /* 0x0000680d01007387 */ /* 0x0005e20000100800 */
[----:B0-----:R-:W-:-:S03]  /*19d80*/  IMAD.X R9, R17, 0x1, R3, P5 ;  /* 0x0000000111097824 */ /* 0x001fc600028e0603 */
[----:B------:R-:W4:Y:S04]  /*19d90*/  LDL.LU.64 R36, [R1+0xa0] ;  /* 0x0000a00001247983 */ /* 0x000f280000300a00 */
        /* <DEDUP_REMOVED lines=27> */
[----:B------:R0:W-:Y:S04]  /*19f50*/  STL [R1+0x1058], R11 ;  /* 0x0010580b01007387 */ /* 0x0001e80000100800 */
[----:B------:R1:W-:Y:S01]  /*19f60*/  STL [R1+0x105c], R9 ;  /* 0x00105c0901007387 */ /* 0x0003e20000100800 */
[-C--:B------:R-:W-:Y:S02]  /*19f70*/  IADD3 R13, P4, PT, R18, R64.reuse, RZ ;  /* 0x00000040120d7210 */ /* 0x080fe40007f9e0ff */
        /* <DEDUP_REMOVED lines=42> */
[----:B-1----:R-:W-:-:S03]  /*1a220*/  IADD3.X R9, PT, PT, R37, R3, RZ, P0, !PT ;  /* 0x0000000325097210 */ /* 0x002fc600007fe4ff */
        /* <DEDUP_REMOVED lines=180> */
[----:B-1----:R-:W-:Y:S02]  /*1ad70*/  IMAD.X R11, R39, 0x1, R3, P0 ;  /* 0x00000001270b7824 */ /* 0x002fe400000e0603 */
[----:B------:R-:W-:Y:S01]  /*1ad80*/  STL [R1+0xf54], R13 ;  /* 0x000f540d01007387 */ /* 0x000fe20000100800 */
[----:B--2---:R-:W-:-:S03]  /*1ad90*/  IADD3.X R9, PT, PT, R31, R3, RZ, P3, !PT ;  /* 0x000000031f097210 */ /* 0x004fc60001ffe4ff */
        /* <DEDUP_REMOVED lines=87> */
[----:B0-----:R-:W4:Y:S04]  /*1b310*/  LDL.LU.64 R6, [R1+0x2d0] ;  /* 0x0002d00001067983 */ /* 0x001f280000300a00 */
[----:B-1----:R-:W4:Y:S01]  /*1b320*/  LDL.LU.64 R4, [R1+0x2d8] ;  /* 0x0002d80001047983 */ /* 0x002f220000300a00 */
[----:B------:R-:W-:-:S02]  /*1b330*/  IADD3 R11, P0, PT, R36, R64, RZ ;  /* 0x00000040240b7210 */ /* 0x000fc40007f1e0ff */
        /* <DEDUP_REMOVED lines=9> */
[----:B------:R0:W-:Y:S04]  /*1b3d0*/  STL [R1+0x2a0], R9 ;  /* 0x0002a00901007387 */ /* 0x0001e80000100800 */
[----:B------:R2:W-:Y:S01]  /*1b3e0*/  STL [R1+0x2a8], R13 ;  /* 0x0002a80d01007387 */ /* 0x0005e20000100800 */
[----:B-1----:R-:W-:-:S03]  /*1b3f0*/  IMAD.X R11, R19, 0x1, R3, P4 ;  /* 0x00000001130b7824 */ /* 0x002fc600020e0603 */
        /* <DEDUP_REMOVED lines=9> */
[----:B------:R0:W-:Y:S04]  /*1b490*/  STL [R1+0x1110], R13 ;  /* 0x0011100d01007387 */ /* 0x0001e80000100800 */
[----:B------:R1:W-:Y:S01]  /*1b4a0*/  STL [R1+0x1114], R11 ;  /* 0x0011140b01007387 */ /* 0x0003e20000100800 */
[-C--:B----4-:R-:W-:Y:S02]  /*1b4b0*/  IADD3 R9, P4, PT, R6, R64.reuse, RZ ;  /* 0x0000004006097210 */ /* 0x090fe40007f9e0ff */
[----:B0-----:R-:W-:Y:S01]  /*1b4c0*/  IADD3 R13, P5, PT, R4, R64, RZ ;  /* 0x00000040040d7210 */ /* 0x001fe20007fbe0ff */
[--C-:B-1----:R-:W-:Y:S02]  /*1b4d0*/  IMAD.X R11, R39, 0x1, R3.reuse, P0 ;  /* 0x00000001270b7824 */ /* 0x102fe400000e0603 */
[----:B------:R0:W-:Y:S04]  /*1b4e0*/  STL [R1+0x2d0], R9 ;  /* 0x0002d00901007387 */ /* 0x0001e80000100800 */
[----:B------:R-:W-:Y:S04]  /*1b4f0*/  STL [R1+0x2d8], R13 ;  /* 0x0002d80d01007387 */ /* 0x000fe80000100800 */
[----:B------:R-:W-:Y:S01]  /*1b500*/  STL [R1+0xfb0], R11 ;  /* 0x000fb00b01007387 */ /* 0x000fe20000100800 */
[----:B0-----:R-:W-:-:S03]  /*1b510*/  IMAD.X R9, R31, 0x1, R3, P3 ;  /* 0x000000011f097824 */ /* 0x001fc600018e0603 */
[----:B------:R-:W2:Y:S01]  /*1b520*/  LDL.LU.64 R38, [R1+0x300] ;  /* 0x0003000001267983 */ /* 0x000ea20000300a00 */
[----:B------:R-:W-:-:S03]  /*1b530*/  IMAD.X R78, R7, 0x1, R3, P4 ;  /* 0x00000001074e7824 */ /* 0x000fc600020e0603 */
[----:B------:R0:W-:Y:S01]  /*1b540*/  STL [R1+0xfb4], R9 ;  /* 0x000fb40901007387 */ /* 0x0001e20000100800 */
[----:B------:R-:W-:-:S03]  /*1b550*/  IMAD.X R79, R5, 0x1, R3, P5 ;  /* 0x00000001054f7824 */ /* 0x000fc600028e0603 */
[----:B------:R-:W3:Y:S04]  /*1b560*/  LDL.LU.64 R30, [R1+0x308] ;  /* 0x00030800011e7983 */ /* 0x000ee80000300a00 */
[----:B------:R-:W4:Y:S04]  /*1b570*/  LDL.LU.64 R6, [R1+0x310] ;  /* 0x0003100001067983 */ /* 0x000f280000300a00 */
[----:B------:R-:W4:Y:S01]  /*1b580*/  LDL.LU.64 R4, [R1+0x318] ;  /* 0x0003180001047983 */ /* 0x000f220000300a00 */
[----:B0-----:R-:W-:-:S05]  /*1b590*/  IADD3 R9, P0, PT, R36, R64, RZ ;  /* 0x0000004024097210 */ /* 0x001fca0007f1e0ff */
[----:B------:R0:W-:Y:S01]  /*1b5a0*/  STL [R1+0x2e0], R9 ;  /* 0x0002e00901007387 */ /* 0x0001e20000100800 */
[-C--:B------:R-:W-:Y:S01]  /*1b5b0*/  IADD3 R13, P3, PT, R28, R64.reuse, RZ ;  /* 0x000000401c0d7210 */ /* 0x080fe20007f7e0ff */
[----:B------:R-:W-:Y:S01]  /*1b5c0*/  IMAD.X R80, R37, 0x1, R3, P0 ;  /* 0x0000000125507824 */ /* 0x000fe200000e0603 */
[----:B------:R-:W-:-:S03]  /*1b5d0*/  IADD3 R11, P4, PT, R18, R64, RZ ;  /* 0x00000040120b7210 */ /* 0x000fc60007f9e0ff */
[----:B------:R-:W-:Y:S01]  /*1b5e0*/  STL [R1+0x2e8], R13 ;  /* 0x0002e80d01007387 */ /* 0x000fe20000100800 */
[----:B0-----:R-:W-:-:S03]  /*1b5f0*/  IADD3 R9, P5, PT, R16, R64, RZ ;  /* 0x0000004010097210 */ /* 0x001fc60007fbe0ff */
[----:B------:R-:W-:Y:S04]  /*1b600*/  STL [R1+0x2f0], R11 ;  /* 0x0002f00b01007387 */ /* 0x000fe80000100800 */
[----:B------:R2:W-:Y:S01]  /*1b610*/  STL [R1+0x2f8], R9 ;  /* 0x0002f80901007387 */ /* 0x0005e20000100800 */
[----:B------:R-:W-:-:S03]  /*1b620*/  IMAD.X R81, R29, 0x1, R3, P3 ;  /* 0x000000011d517824 */ /* 0x000fc600018e0603 */
[----:B------:R-:W4:Y:S01]  /*1b630*/  LDL.LU.64 R36, [R1+0x320] ;  /* 0x0003200001247983 */ /* 0x000f220000300a00 */
[--C-:B------:R-:W-:Y:S02]  /*1b640*/  IMAD.X R82, R19, 0x1, R3.reuse, P4 ;  /* 0x0000000113527824 */ /* 0x100fe400020e0603 */
[----:B------:R-:W-:Y:S01]  /*1b650*/  IMAD.X R83, R17, 0x1, R3, P5 ;  /* 0x0000000111537824 */ /* 0x000fe200028e0603 */
[----:B------:R-:W4:Y:S04]  /*1b660*/  LDL.LU.64 R28, [R1+0x328] ;  /* 0x00032800011c7983 */ /* 0x000f280000300a00 */
[----:B------:R-:W4:Y:S04]  /*1b670*/  LDL.LU.64 R18, [R1+0x330] ;  /* 0x0003300001127983 */ /* 0x000f280000300a00 */
[----:B------:R-:W4:Y:S01]  /*1b680*/  LDL.LU.64 R16, [R1+0x338] ;  /* 0x0003380001107983 */ /* 0x000f220000300a00 */
[----:B--2---:R-:W-:-:S05]  /*1b690*/  IADD3 R9, P0, PT, R38, R64, RZ ;  /* 0x0000004026097210 */ /* 0x004fca0007f1e0ff */
[----:B------:R0:W-:Y:S01]  /*1b6a0*/  STL [R1+0x300], R9 ;  /* 0x0003000901007387 */ /* 0x0001e20000100800 */
[-C--:B---3--:R-:W-:Y:S02]  /*1b6b0*/  IADD3 R13, P3, PT, R30, R64.reuse, RZ ;  /* 0x000000401e0d7210 */ /* 0x088fe40007f7e0ff */
[----:B----4-:R-:W-:-:S03]  /*1b6c0*/  IADD3 R11, P4, PT, R6, R64, RZ ;  /* 0x00000040060b7210 */ /* 0x010fc60007f9e0ff */
[----:B------:R-:W-:Y:S01]  /*1b6d0*/  STL [R1+0x308], R13 ;  /* 0x0003080d01007387 */ /* 0x000fe20000100800 */
[----:B0-----:R-:W-:-:S03]  /*1b6e0*/  IADD3 R9, P5, PT, R4, R64, RZ ;  /* 0x0000004004097210 */ /* 0x001fc60007fbe0ff */
[----:B------:R-:W-:Y:S01]  /*1b6f0*/  STL [R1+0x310], R11 ;  /* 0x0003100b01007387 */ /* 0x000fe20000100800 */
[--C-:B------:R-:W-:Y:S02]  /*1b700*/  IMAD.X R84, R39, 0x1, R3.reuse, P0 ;  /* 0x0000000127547824 */ /* 0x100fe400000e0603 */
[--C-:B------:R-:W-:Y:S01]  /*1b710*/  IMAD.X R85, R31, 0x1, R3.reuse, P3 ;  /* 0x000000011f557824 */ /* 0x100fe200018e0603 */
[----:B------:R0:W-:Y:S01]  /*1b720*/  STL [R1+0x318], R9 ;  /* 0x0003180901007387 */ /* 0x0001e20000100800 */
[----:B------:R-:W-:-:S03]  /*1b730*/  IMAD.X R86, R7, 0x1, R3, P4 ;  /* 0x0000000107567824 */ /* 0x000fc600020e0603 */
[----:B------:R-:W2:Y:S04]  /*1b740*/  LDL.LU.64 R38, [R1+0x340] ;  /* 0x0003400001267983 */ /* 0x000ea80000300a00 */
[----:B------:R-:W3:Y:S01]  /*1b750*/  LDL.LU.64 R30, [R1+0x348] ;  /* 0x00034800011e7983 */ /* 0x000ee20000300a00 */
[----:B------:R-:W-:-:S03]  /*1b760*/  IMAD.X R87, R5, 0x1, R3, P5 ;  /* 0x0000000105577824 */ /* 0x000fc600028e0603 */
[----:B------:R-:W4:Y:S04]  /*1b770*/  LDL.LU.64 R6, [R1+0x350] ;  /* 0x0003500001067983 */ /* 0x000f280000300a00 */
[----:B------:R-:W4:Y:S01]  /*1b780*/  LDL.LU.64 R4, [R1+0x358] ;  /* 0x0003580001047983 */ /* 0x000f220000300a00 */
[-C--:B0-----:R-:W-:Y:S02]  /*1b790*/  IADD3 R9, P0, PT, R36, R64.reuse, RZ ;  /* 0x0000004024097210 */ /* 0x081fe40007f1e0ff */
[----:B------:R-:W-:-:S03]  /*1b7a0*/  IADD3 R13, P3, PT, R28, R64, RZ ;  /* 0x000000401c0d7210 */ /* 0x000fc60007f7e0ff */
[----:B------:R0:W-:Y:S01]  /*1b7b0*/  STL [R1+0x320], R9 ;  /* 0x0003200901007387 */ /* 0x0001e20000100800 */
[----:B------:R-:W-:-:S03]  /*1b7c0*/  IADD3 R11, P4, PT, R18, R64, RZ ;  /* 0x00000040120b7210 */ /* 0x000fc60007f9e0ff */
[----:B------:R2:W-:Y:S01]  /*1b7d0*/  STL [R1+0x328], R13 ;  /* 0x0003280d01007387 */ /* 0x0005e20000100800 */
[--C-:B------:R-:W-:Y:S01]  /*1b7e0*/  IMAD.X R88, R37, 0x1, R3.reuse, P0 ;  /* 0x0000000125587824 */ /* 0x100fe200000e0603 */
[----:B0-----:R-:W-:Y:S02]  /*1b7f0*/  IADD3 R9, P5, PT, R16, R64, RZ ;  /* 0x0000004010097210 */ /* 0x001fe40007fbe0ff */
[----:B------:R3:W-:Y:S01]  /*1b800*/  STL [R1+0x330], R11 ;  /* 0x0003300b01007387 */ /* 0x0007e20000100800 */
[----:B------:R-:W-:-:S03]  /*1b810*/  IMAD.X R89, R29, 0x1, R3, P3 ;  /* 0x000000011d597824 */ /* 0x000fc600018e0603 */
[----:B------:R4:W-:Y:S01]  /*1b820*/  STL [R1+0x338], R9 ;  /* 0x0003380901007387 */ /* 0x0009e20000100800 */
[----:B------:R-:W-:-:S03]  /*1b830*/  IADD3.X R91, PT, PT, R19, R3, RZ, P4, !PT ;  /* 0x00000003135b7210 */ /* 0x000fc600027fe4ff */
[----:B------:R-:W4:Y:S01]  /*1b840*/  LDL.LU.64 R36, [R1+0x360] ;  /* 0x0003600001247983 */ /* 0x000f220000300a00 */
[----:B------:R-:W-:-:S03]  /*1b850*/  IMAD.X R92, R17, 0x1, R3, P5 ;  /* 0x00000001115c7824 */ /* 0x000fc600028e0603 */
[----:B------:R-:W4:Y:S04]  /*1b860*/  LDL.LU.64 R28, [R1+0x368] ;  /* 0x00036800011c7983 */ /* 0x000f280000300a00 */
[----:B------:R-:W4:Y:S04]  /*1b870*/  LDL.LU.64 R18, [R1+0x370] ;  /* 0x0003700001127983 */ /* 0x000f280000300a00 */
[----:B------:R-:W4:Y:S01]  /*1b880*/  LDL.LU.64 R16, [R1+0x378] ;  /* 0x0003780001107983 */ /* 0x000f220000300a00 */
[-C--:B--2---:R-:W-:Y:S02]  /*1b890*/  IADD3 R13, P0, PT, R38, R64.reuse, RZ ;  /* 0x00000040260d7210 */ /* 0x084fe40007f1e0ff */
        /* <DEDUP_REMOVED lines=171> */
[----:B------:R-:W-:-:S03]  /*1c350*/  IADD3.X R4, PT, PT, R5, R3, RZ, P5, !PT ;  /* 0x0000000305047210 */ /* 0x000fc60002ffe4ff */
        /* <DEDUP_REMOVED lines=194> */
[----:B------:R-:W-:Y:S01]  /*1cf80*/  IMAD.X R6, R7, 0x1, R3, P4 ;  /* 0x0000000107067824 */ /* 0x000fe200020e0603 */
[----:B-1----:R-:W-:-:S03]  /*1cf90*/  IADD3.X R11, PT, PT, R39, R3, RZ, P0, !PT ;  /* 0x00000003270b7210 */ /* 0x002fc600007fe4ff */
        /* <DEDUP_REMOVED lines=63> */
[----:B------:R-:W-:Y:S04]  /*1d390*/  STL [R1+0x5e8], R13 ;  /* 0x0005e80d01007387 */ /* 0x000fe80000100800 */
[----:B------:R-:W4:Y:S01]  /*1d3a0*/  LDL.LU.64 R36, [R1+0x620] ;  /* 0x0006200001247983 */ /* 0x000f220000300a00 */
[----:B0-----:R-:W-:-:S03]  /*1d3b0*/  IMAD.X R9, R17, 0x1, R3, P5 ;  /* 0x0000000111097824 */ /* 0x001fc600028e0603 */
[----:B------:R2:W-:Y:S04]  /*1d3c0*/  STL [R1+0x5f0], R11 ;  /* 0x0005f00b01007387 */ /* 0x0005e80000100800 */
[----:B------:R-:W4:Y:S04]  /*1d3d0*/  LDL.LU.64 R28, [R1+0x628] ;  /* 0x00062800011c7983 */ /* 0x000f280000300a00 */
[----:B------:R3:W-:Y:S04]  /*1d3e0*/  STL [R1+0x5f8], R9 ;  /* 0x0005f80901007387 */ /* 0x0007e80000100800 */
[----:B------:R-:W4:Y:S04]  /*1d3f0*/  LDL.LU.64 R18, [R1+0x630] ;  /* 0x0006300001127983 */ /* 0x000f280000300a00 */
[----:B------:R-:W4:Y:S01]  /*1d400*/  LDL.LU.64 R16, [R1+0x638] ;  /* 0x0006380001107983 */ /* 0x000f220000300a00 */
[----:B--2---:R-:W-:-:S05]  /*1d410*/  IADD3 R11, P0, PT, R38, R64, RZ ;  /* 0x00000040260b7210 */ /* 0x004fca0007f1e0ff */
[----:B------:R0:W-:Y:S01]  /*1d420*/  STL [R1+0xe50], R11 ;  /* 0x000e500b01007387 */ /* 0x0001e20000100800 */
[----:B---3--:R-:W-:-:S05]  /*1d430*/  IADD3 R9, P3, PT, R30, R64, RZ ;  /* 0x000000401e097210 */ /* 0x008fca0007f7e0ff */
[----:B------:R1:W-:Y:S01]  /*1d440*/  STL [R1+0xe54], R9 ;  /* 0x000e540901007387 */ /* 0x0003e20000100800 */
[-C--:B----4-:R-:W-:Y:S02]  /*1d450*/  IADD3 R13, P4, PT, R6, R64.reuse, RZ ;  /* 0x00000040060d7210 */ /* 0x090fe40007f9e0ff */
[----:B0-----:R-:W-:Y:S01]  /*1d460*/  IADD3 R11, P5, PT, R4, R64, RZ ;  /* 0x00000040040b7210 */ /* 0x001fe20007fbe0ff */
[--C-:B-1----:R-:W-:Y:S02]  /*1d470*/  IMAD.X R9, R39, 0x1, R3.reuse, P0 ;  /* 0x0000000127097824 */ /* 0x102fe400000e0603 */
[----:B------:R0:W-:Y:S04]  /*1d480*/  STL [R1+0xe58], R13 ;  /* 0x000e580d01007387 */ /* 0x0001e80000100800 */
[----:B------:R1:W-:Y:S01]  /*1d490*/  STL [R1+0xeb4], R11 ;  /* 0x000eb40b01007387 */ /* 0x0003e20000100800 */
[----:B0-----:R-:W-:-:S03]  /*1d4a0*/  IMAD.X R13, R31, 0x1, R3, P3 ;  /* 0x000000011f0d7824 */ /* 0x001fc600018e0603 */
[----:B------:R0:W-:Y:S01]  /*1d4b0*/  STL [R1+0x600], R9 ;  /* 0x0006000901007387 */ /* 0x0001e20000100800 */
[----:B-1----:R-:W-:-:S03]  /*1d4c0*/  IMAD.X R11, R7, 0x1, R3, P4 ;  /* 0x00000001070b7824 */ /* 0x002fc600020e0603 */
[----:B------:R-:W-:Y:S04]  /*1d4d0*/  STL [R1+0x608], R13 ;  /* 0x0006080d01007387 */ /* 0x000fe80000100800 */
[----:B------:R-:W2:Y:S01]  /*1d4e0*/  LDL.LU.64 R6, [R1+0x640] ;  /* 0x0006400001067983 */ /* 0x000ea20000300a00 */
[----:B0-----:R-:W-:-:S03]  /*1d4f0*/  IMAD.X R9, R5, 0x1, R3, P5 ;  /* 0x0000000105097824 */ /* 0x001fc600028e0603 */
[----:B------:R0:W-:Y:S04]  /*1d500*/  STL [R1+0x610], R11 ;  /* 0x0006100b01007387 */ /* 0x0001e80000100800 */
[----:B------:R-:W3:Y:S04]  /*1d510*/  LDL.LU.64 R4, [R1+0x650] ;  /* 0x0006500001047983 */ /* 0x000ee80000300a00 */
[----:B------:R1:W-:Y:S04]  /*1d520*/  STL [R1+0x618], R9 ;  /* 0x0006180901007387 */ /* 0x0003e80000100800 */
[----:B------:R-:W4:Y:S04]  /*1d530*/  LDL.LU.64 R38, [R1+0x658] ;  /* 0x0006580001267983 */ /* 0x000f280000300a00 */
[----:B------:R-:W4:Y:S01]  /*1d540*/  LDL.LU.64 R30, [R1+0x660] ;  /* 0x00066000011e7983 */ /* 0x000f220000300a00 */
[----:B0-----:R-:W-:-:S02]  /*1d550*/  IADD3 R11, P0, PT, R36, R64, RZ ;  /* 0x00000040240b7210 */ /* 0x001fc40007f1e0ff */
[----:B-1----:R-:W-:-:S03]  /*1d560*/  IADD3 R9, P3, PT, R28, R64, RZ ;  /* 0x000000401c097210 */ /* 0x002fc60007f7e0ff */
[----:B------:R0:W-:Y:S01]  /*1d570*/  STL [R1+0xeb8], R11 ;  /* 0x000eb80b01007387 */ /* 0x0001e20000100800 */
[----:B------:R-:W-:-:S03]  /*1d580*/  IADD3 R13, P4, PT, R18, R64, RZ ;  /* 0x00000040120d7210 */ /* 0x000fc60007f9e0ff */
[----:B------:R1:W-:Y:S01]  /*1d590*/  STL [R1+0xebc], R9 ;  /* 0x000ebc0901007387 */ /* 0x0003e20000100800 */
[----:B0-----:R-:W-:-:S03]  /*1d5a0*/  IADD3 R11, P5, PT, R16, R64, RZ ;  /* 0x00000040100b7210 */ /* 0x001fc60007fbe0ff */
[----:B------:R0:W-:Y:S04]  /*1d5b0*/  STL [R1+0xec0], R13 ;  /* 0x000ec00d01007387 */ /* 0x0001e80000100800 */
[----:B------:R0:W-:Y:S01]  /*1d5c0*/  STL [R1+0xec4], R11 ;  /* 0x000ec40b01007387 */ /* 0x0001e20000100800 */
[--C-:B-1----:R-:W-:Y:S02]  /*1d5d0*/  IMAD.X R9, R37, 0x1, R3.reuse, P0 ;  /* 0x0000000125097824 */ /* 0x102fe400000e0603 */
[----:B0-----:R-:W-:-:S03]  /*1d5e0*/  IMAD.X R13, R29, 0x1, R3, P3 ;  /* 0x000000011d0d7824 */ /* 0x001fc600018e0603 */
[----:B------:R0:W-:Y:S01]  /*1d5f0*/  STL [R1+0x620], R9 ;  /* 0x0006200901007387 */ /* 0x0001e20000100800 */
[----:B------:R-:W-:-:S03]  /*1d600*/  IMAD.X R11, R19, 0x1, R3, P4 ;  /* 0x00000001130b7824 */ /* 0x000fc600020e0603 */
[----:B------:R2:W-:Y:S04]  /*1d610*/  STL [R1+0x628], R13 ;  /* 0x0006280d01007387 */ /* 0x0005e80000100800 */
[----:B------:R-:W4:Y:S04]  /*1d620*/  LDL.LU.64 R36, [R1+0x668] ;  /* 0x0006680001247983 */ /* 0x000f280000300a00 */
[----:B------:R3:W-:Y:S04]  /*1d630*/  STL [R1+0x630], R11 ;  /* 0x0006300b01007387 */ /* 0x0007e80000100800 */
[----:B------:R-:W4:Y:S01]  /*1d640*/  LDL.LU.64 R18, [R1+0x670] ;  /* 0x0006700001127983 */ /* 0x000f220000300a00 */
[----:B0-----:R-:W-:-:S05]  /*1d650*/  IMAD.X R9, R17, 0x1, R3, P5 ;  /* 0x0000000111097824 */ /* 0x001fca00028e0603 */
        /* <DEDUP_REMOVED lines=8> */
[----:B0-----:R-:W-:-:S03]  /*1d6e0*/  IADD3 R13, P5, PT, R30, R64, RZ ;  /* 0x000000401e0d7210 */ /* 0x001fc60007fbe0ff */
[----:B------:R0:W-:Y:S01]  /*1d6f0*/  STL [R1+0xed0], R9 ;  /* 0x000ed00901007387 */ /* 0x0001e20000100800 */
[----:B-1----:R-:W-:-:S03]  /*1d700*/  IMAD.X R11, R7, 0x1, R3, P0 ;  /* 0x00000001070b7824 */ /* 0x002fc600000e0603 */
[----:B------:R1:W-:Y:S04]  /*1d710*/  STL [R1+0xed4], R13 ;  /* 0x000ed40d01007387 */ /* 0x0003e80000100800 */
[----:B------:R-:W2:Y:S01]  /*1d720*/  LDL.LU.64 R6, [R1+0x688] ;  /* 0x0006880001067983 */ /* 0x000ea20000300a00 */
[----:B0-----:R-:W-:-:S03]  /*1d730*/  IMAD.X R9, R5, 0x1, R3, P3 ;  /* 0x0000000105097824 */ /* 0x001fc600018e0603 */
[----:B------:R-:W-:Y:S04]  /*1d740*/  STL [R1+0x640], R11 ;  /* 0x0006400b01007387 */ /* 0x000fe80000100800 */
[----:B------:R-:W3:Y:S04]  /*1d750*/  LDL.LU.64 R4, [R1+0x690] ;  /* 0x0006900001047983 */ /* 0x000ee80000300a00 */
[----:B------:R0:W-:Y:S04]  /*1d760*/  STL [R1+0x650], R9 ;  /* 0x0006500901007387 */ /* 0x0001e80000100800 */
[----:B------:R-:W4:Y:S04]  /*1d770*/  LDL.LU.64 R60, [R1+0x698] ;  /* 0x00069800013c7983 */ /* 0x000f280000300a00 */
[----:B------:R-:W4:Y:S01]  /*1d780*/  LDL.LU.64 R62, [R1+0x6a0] ;  /* 0x0006a000013e7983 */ /* 0x000f220000300a00 */
[----:B-1----:R-:W-:-:S02]  /*1d790*/  IMAD.X R13, R39, 0x1, R3, P4 ;  /* 0x00000001270d7824 */ /* 0x002fc400020e0603 */
[----:B0-----:R-:W-:Y:S01]  /*1d7a0*/  IMAD.X R9, R31, 0x1, R3, P5 ;  /* 0x000000011f097824 */ /* 0x001fe200028e0603 */
[----:B------:R0:W5:Y:S01]  /*1d7b0*/  LDL.LU R38, [R1+0x11b4] ;  /* 0x0011b40001267983 */ /* 0x0001620000300800 */
[----:B------:R-:W-:-:S03]  /*1d7c0*/  IADD3 R11, P0, PT, R36, R64, RZ ;  /* 0x00000040240b7210 */ /* 0x000fc60007f1e0ff */
[----:B------:R1:W-:Y:S04]  /*1d7d0*/  STL [R1+0x658], R13 ;  /* 0x0006580d01007387 */ /* 0x0003e80000100800 */
[----:B------:R0:W-:Y:S01]  /*1d7e0*/  STL [R1+0x660], R9 ;  /* 0x0006600901007387 */ /* 0x0001e20000100800 */
[----:B-1----:R-:W-:-:S03]  /*1d7f0*/  IADD3 R13, P3, PT, R18, R64, RZ ;  /* 0x00000040120d7210 */ /* 0x002fc60007f7e0ff */
[----:B------:R1:W-:Y:S04]  /*1d800*/  STL [R1+0xed8], R11 ;  /* 0x000ed80b01007387 */ /* 0x0003e80000100800 */
[----:B------:R-:W-:Y:S04]  /*1d810*/  STL [R1+0xedc], R13 ;  /* 0x000edc0d01007387 */ /* 0x000fe80000100800 */
[----:B------:R-:W4:Y:S01]  /*1d820*/  LDL.LU.64 R30, [R1+0x6a8] ;  /* 0x0006a800011e7983 */ /* 0x000f220000300a00 */
[-C--:B0-----:R-:W-:Y:S02]  /*1d830*/  IADD3 R9, P4, PT, R28, R64.reuse, RZ ;  /* 0x000000401c097210 */ /* 0x081fe40007f9e0ff */
[----:B-1----:R-:W-:-:S03]  /*1d840*/  IADD3 R11, P5, PT, R16, R64, RZ ;  /* 0x00000040100b7210 */ /* 0x002fc60007fbe0ff */
[----:B------:R0:W-:Y:S04]  /*1d850*/  STL [R1+0xee0], R9 ;  /* 0x000ee00901007387 */ /* 0x0001e80000100800 */
[----:B------:R1:W-:Y:S04]  /*1d860*/  STL [R1+0xee4], R11 ;  /* 0x000ee40b01007387 */ /* 0x0003e80000100800 */
[----:B------:R2:W5:Y:S01]  /*1d870*/  LDL.LU R36, [R1+0x11b0] ;  /* 0x0011b00001247983 */ /* 0x0005620000300800 */
[----:B0-----:R-:W-:-:S03]  /*1d880*/  IMAD.X R9, R37, 0x1, R3, P0 ;  /* 0x0000000125097824 */ /* 0x001fc600000e0603 */
[----:B------:R0:W5:Y:S01]  /*1d890*/  LDL.LU R18, [R1+0x11ac] ;  /* 0x0011ac0001127983 */ /* 0x0001620000300800 */
[----:B-1----:R-:W-:-:S03]  /*1d8a0*/  IMAD.X R11, R19, 0x1, R3, P3 ;  /* 0x00000001130b7824 */ /* 0x002fc600018e0603 */
[----:B------:R1:W-:Y:S02]  /*1d8b0*/  STL [R1+0x668], R9 ;  /* 0x0006680901007387 */ /* 0x0003e40000100800 */
[--C-:B-1----:R-:W-:Y:S02]  /*1d8c0*/  IMAD.X R9, R29, 0x1, R3.reuse, P4 ;  /* 0x000000011d097824 */ /* 0x102fe400020e0603 */
[----:B------:R-:W4:Y:S04]  /*1d8d0*/  LDL.LU.64 R28, [R1+0x6b0] ;  /* 0x0006b000011c7983 */ /* 0x000f280000300a00 */
[----:B------:R1:W-:Y:S04]  /*1d8e0*/  STL [R1+0x670], R11 ;  /* 0x0006700b01007387 */ /* 0x0003e80000100800 */
[----:B------:R2:W-:Y:S04]  /*1d8f0*/  STL [R1+0x678], R9 ;  /* 0x0006780901007387 */ /* 0x0005e80000100800 */
[----:B------:R0:W5:Y:S01]  /*1d900*/  LDL.LU R16, [R1+0x11a8] ;  /* 0x0011a80001107983 */ /* 0x0001620000300800 */
[----:B-1----:R-:W-:-:S05]  /*1d910*/  IMAD.X R11, R17, 0x1, R3, P5 ;  /* 0x00000001110b7824 */ /* 0x002fca00028e0603 */
[----:B------:R4:W-:Y:S01]  /*1d920*/  STL [R1+0x680], R11 ;  /* 0x0006800b01007387 */ /* 0x0009e20000100800 */
[----:B--2---:R-:W-:-:S05]  /*1d930*/  IADD3 R9, P0, PT, R6, R64, RZ ;  /* 0x0000004006097210 */ /* 0x004fca0007f1e0ff */
[----:B------:R1:W-:Y:S01]  /*1d940*/  STL [R1+0xee8], R9 ;  /* 0x000ee80901007387 */ /* 0x0003e20000100800 */
[-C--:B---3--:R-:W-:Y:S01]  /*1d950*/  IADD3 R13, P3, PT, R4, R64.reuse, RZ ;  /* 0x00000040040d7210 */ /* 0x088fe20007f7e0ff */
[----:B------:R-:W-:Y:S01]  /*1d960*/  IMAD.X R7, R7, 0x1, R3, P0 ;  /* 0x0000000107077824 */ /* 0x000fe200000e0603 */
[----:B----4-:R-:W-:-:S03]  /*1d970*/  IADD3 R11, P4, PT, R60, R64, RZ ;  /* 0x000000403c0b7210 */ /* 0x010fc60007f9e0ff */
[----:B------:R-:W-:Y:S01]  /*1d980*/  STL [R1+0xeec], R13 ;  /* 0x000eec0d01007387 */ /* 0x000fe20000100800 */
[----:B-1----:R-:W-:-:S03]  /*1d990*/  IADD3 R9, P5, PT, R62, R64, RZ ;  /* 0x000000403e097210 */ /* 0x002fc60007fbe0ff */
[----:B------:R-:W-:Y:S01]  /*1d9a0*/  STL [R1+0xef0], R11 ;  /* 0x000ef00b01007387 */ /* 0x000fe20000100800 */
[----:B------:R-:W-:-:S03]  /*1d9b0*/  IMAD.X R4, R5, 0x1, R3, P3 ;  /* 0x0000000105047824 */ /* 0x000fc600018e0603 */
[----:B------:R0:W5:Y:S04]  /*1d9c0*/  LDL.LU R6, [R1+0x11a4] ;  /* 0x0011a40001067983 */ /* 0x0001680000300800 */
[----:B------:R-:W-:Y:S04]  /*1d9d0*/  STL [R1+0xef4], R9 ;  /* 0x000ef40901007387 */ /* 0x000fe80000100800 */
[----:B------:R0:W5:Y:S04]  /*1d9e0*/  LDL.LU R5, [R1+0x11a0] ;  /* 0x0011a00001057983 */ /* 0x0001680000300800 */
[----:B------:R1:W-:Y:S02]  /*1d9f0*/  STL [R1+0x688], R7 ;  /* 0x0006880701007387 */ /* 0x0003e40000100800 */
[----:B-1----:R-:W-:-:S02]  /*1da00*/  IMAD.X R7, R61, 0x1, R3, P4 ;  /* 0x000000013d077824 */ /* 0x002fc400020e0603 */
[----:B------:R-:W2:Y:S04]  /*1da10*/  LDL.LU.64 R60, [R1+0x1198] ;  /* 0x00119800013c7983 */ /* 0x000ea80000300a00 */
[----:B------:R1:W-:Y:S02]  /*1da20*/  STL [R1+0x690], R4 ;  /* 0x0006900401007387 */ /* 0x0003e40000100800 */
[----:B-1----:R-:W-:Y:S02]  /*1da30*/  IMAD.X R4, R63, 0x1, R3, P5 ;  /* 0x000000013f047824 */ /* 0x002fe400028e0603 */
[----:B------:R-:W3:Y:S04]  /*1da40*/  LDL.LU.64 R62, [R1+0x1190] ;  /* 0x00119000013e7983 */ /* 0x000ee80000300a00 */
[----:B------:R-:W-:Y:S04]  /*1da50*/  STL [R1+0x698], R7 ;  /* 0x0006980701007387 */ /* 0x000fe80000100800 */
[----:B------:R-:W4:Y:S04]  /*1da60*/  LDL.LU R19, [R1+0xbb0] ;  /* 0x000bb00001137983 */ /* 0x000f280000300800 */
[----:B------:R-:W4:Y:S04]  /*1da70*/  LDL.LU R9, [R1+0x9e8] ;  /* 0x0009e80001097983 */ /* 0x000f280000300800 */
[----:B------:R1:W-:Y:S04]  /*1da80*/  STL [R1+0x6a0], R4 ;  /* 0x0006a00401007387 */ /* 0x0003e80000100800 */
[----:B------:R-:W4:Y:S04]  /*1da90*/  LDL.LU R17, [R1+0xba8] ;  /* 0x000ba80001117983 */ /* 0x000f280000300800 */
[----:B------:R-:W4:Y:S01]  /*1daa0*/  LDL.LU R15, [R1+0xba4] ;  /* 0x000ba400010f7983 */ /* 0x000f220000300800 */
[----:B-1----:R-:W-:-:S05]  /*1dab0*/  IADD3 R4, P0, PT, R30, R64, RZ ;  /* 0x000000401e047210 */ /* 0x002fca0007f1e0ff */
[----:B------:R1:W-:Y:S04]  /*1dac0*/  STL [R1+0x6a8], R4 ;  /* 0x0006a80401007387 */ /* 0x0003e80000100800 */
[----:B------:R-:W4:Y:S04]  /*1dad0*/  LDL.LU R7, [R1+0xba0] ;  /* 0x000ba00001077983 */ /* 0x000f280000300800 */
[----:B------:R-:W4:Y:S01]  /*1dae0*/  LDL.LU R13, [R1+0xbac] ;  /* 0x000bac00010d7983 */ /* 0x000f220000300800 */
[----:B-1----:R-:W-:-:S03]  /*1daf0*/  IADD3 R4, P3, PT, R28, R64, RZ ;  /* 0x000000401c047210 */ /* 0x002fc60007f7e0ff */
[----:B------:R-:W4:Y:S04]  /*1db00*/  LDL.LU R11, [R1+0xb9c] ;  /* 0x000b9c00010b7983 */ /* 0x000f280000300800 */
[----:B------:R1:W-:Y:S04]  /*1db10*/  STL [R1+0x6b0], R4 ;  /* 0x0006b00401007387 */ /* 0x0003e80000100800 */
[----:B-1----:R-:W4:Y:S01]  /*1db20*/  LDL.LU R4, [R1+0x9d4] ;  /* 0x0009d40001047983 */ /* 0x002f220000300800 */
[----:B--2---:R-:W-:-:S05]  /*1db30*/  IADD3 R23, P4, PT, R60, R64, RZ ;  /* 0x000000403c177210 */ /* 0x004fca0007f9e0ff */
[----:B------:R-:W-:Y:S04]  /*1db40*/  STL [R1+0xef8], R23 ;  /* 0x000ef81701007387 */ /* 0x000fe80000100800 */
[----:B------:R0:W5:Y:S01]  /*1db50*/  LDL.LU R30, [R1+0x1188] ;  /* 0x00118800011e7983 */ /* 0x0001620000300800 */
[----:B---3--:R-:W-:Y:S01]  /*1db60*/  IADD3 R21, P5, PT, R62, R64, RZ ;  /* 0x000000403e157210 */ /* 0x008fe20007fbe0ff */
[----:B------:R-:W-:-:S04]  /*1db70*/  IMAD.X R61, R61, 0x1, R3, P4 ;  /* 0x000000013d3d7824 */ /* 0x000fc800020e0603 */
[----:B------:R-:W-:Y:S01]  /*1db80*/  STL [R1+0xefc], R21 ;  /* 0x000efc1501007387 */ /* 0x000fe20000100800 */
[----:B------:R-:W-:-:S03]  /*1db90*/  IMAD.X R63, R63, 0x1, R3, P5 ;  /* 0x000000013f3f7824 */ /* 0x000fc600028e0603 */
[----:B------:R0:W5:Y:S01]  /*1dba0*/  LDL.LU R28, [R1+0x1184] ;  /* 0x00118400011c7983 */ /* 0x0001620000300800 */
[-C--:B----4-:R-:W-:Y:S01]  /*1dbb0*/  IADD3 R9, P6, PT, R9, R2.reuse, RZ ;  /* 0x0000000209097210 */ /* 0x090fe20007fde0ff */
[----:B------:R-:W-:Y:S01]  /*1dbc0*/  IMAD.X R60, R31, 0x1, R3, P0 ;  /* 0x000000011f3c7824 */ /* 0x000fe200000e0603 */
[----:B------:R-:W-:-:S03]  /*1dbd0*/  IADD3 R19, P5, PT, R19, R2, RZ ;  /* 0x0000000213137210 */ /* 0x000fc60007fbe0ff */
[----:B------:R1:W-:Y:S01]  /*1dbe0*/  STL [R1+0x9e8], R9 ;  /* 0x0009e80901007387 */ /* 0x0003e20000100800 */
[----:B------:R-:W-:-:S03]  /*1dbf0*/  IADD3 R17, P0, PT, R17, R2, RZ ;  /* 0x0000000211117210 */ /* 0x000fc60007f1e0ff */
[----:B-1----:R-:W2:Y:S04]  /*1dc00*/  LDL.LU R9, [R1+0xb98] ;  /* 0x000b980001097983 */ /* 0x002ea80000300800 */
[----:B------:R-:W-:Y:S01]  /*1dc10*/  STL [R1+0xbb0], R19 ;  /* 0x000bb01301007387 */ /* 0x000fe20000100800 */
[----:B------:R-:W-:-:S05]  /*1dc20*/  IADD3 R7, P4, PT, R7, R2, RZ ;  /* 0x0000000207077210 */ /* 0x000fca0007f9e0ff */
[----:B------:R1:W-:Y:S04]  /*1dc30*/  STL [R1+0xba0], R7 ;  /* 0x000ba00701007387 */ /* 0x0003e80000100800 */
[----:B------:R-:W-:Y:S04]  /*1dc40*/  STL [R1+0xba8], R17 ;  /* 0x000ba81101007387 */ /* 0x000fe80000100800 */
[----:B-1----:R-:W3:Y:S01]  /*1dc50*/  LDL.LU R7, [R1+0x9e4] ;  /* 0x0009e40001077983 */ /* 0x002ee20000300800 */
[----:B------:R-:W-:Y:S02]  /*1dc60*/  IADD3.X R62, PT, PT, R29, R3, RZ, P3, !PT ;  /* 0x000000031d3e7210 */ /* 0x000fe40001ffe4ff */
[-C--:B------:R-:W-:Y:S01]  /*1dc70*/  IADD3 R15, P3, PT, R15, R2.reuse, RZ ;  /* 0x000000020f0f7210 */ /* 0x080fe20007f7e0ff */
[--C-:B------:R-:W-:Y:S01]  /*1dc80*/  IMAD.X R13, R13, 0x1, R0.reuse, P5 ;  /* 0x000000010d0d7824 */ /* 0x100fe200028e0600 */
[----:B------:R-:W-:Y:S01]  /*1dc90*/  IADD3 R11, P5, PT, R11, R2, RZ ;  /* 0x000000020b0b7210 */ /* 0x000fe20007fbe0ff */
[----:B------:R-:W-:-:S02]  /*1dca0*/  IMAD.X R4, R4, 0x1, R0, P6 ;  /* 0x0000000104047824 */ /* 0x000fc400030e0600 */
[----:B------:R-:W-:Y:S04]  /*1dcb0*/  STL [R1+0xba4], R15 ;  /* 0x000ba40f01007387 */ /* 0x000fe80000100800 */
[----:B------:R-:W4:Y:S04]  /*1dcc0*/  LDL.LU R65, [R1+0xb90] ;  /* 0x000b900001417983 */ /* 0x000f280000300800 */
[----:B------:R-:W-:Y:S04]  /*1dcd0*/  STL [R1+0xbac], R13 ;  /* 0x000bac0d01007387 */ /* 0x000fe80000100800 */
[----:B------:R-:W4:Y:S04]  /*1dce0*/  LDL.LU R59, [R1+0x9e0] ;  /* 0x0009e000013b7983 */ /* 0x000f280000300800 */
[----:B------:R-:W-:Y:S04]  /*1dcf0*/  STL [R1+0xb9c], R11 ;  /* 0x000b9c0b01007387 */ /* 0x000fe80000100800 */
[----:B------:R-:W4:Y:S04]  /*1dd00*/  LDL.LU R57, [R1+0xb88] ;  /* 0x000b880001397983 */ /* 0x000f280000300800 */
[----:B------:R1:W-:Y:S04]  /*1dd10*/  STL [R1+0x9d4], R4 ;  /* 0x0009d40401007387 */ /* 0x0003e80000100800 */
        /* <DEDUP_REMOVED lines=19> */
[----:B-1----:R-:W4:Y:S04]  /*1de50*/  LDL.LU R4, [R1+0xb38] ;  /* 0x000b380001047983 */ /* 0x002f280000300800 */
[----:B------:R-:W4:Y:S04]  /*1de60*/  LDL.LU R17, [R1+0xb54] ;  /* 0x000b540001117983 */ /* 0x000f280000300800 */
[----:B------:R-:W4:Y:S01]  /*1de70*/  LDL.LU R15, [R1+0xb30] ;  /* 0x000b3000010f7983 */ /* 0x000f220000300800 */
[----:B--2---:R-:W-:-:S05]  /*1de80*/  IADD3 R9, P6, PT, R9, R2, RZ ;  /* 0x0000000209097210 */ /* 0x004fca0007fde0ff */
[----:B------:R1:W-:Y:S04]  /*1de90*/  STL [R1+0xb98], R9 ;  /* 0x000b980901007387 */ /* 0x0003e80000100800 */
[----:B-1----:R-:W2:Y:S04]  /*1dea0*/  LDL.LU R9, [R1+0xb4c] ;  /* 0x000b4c0001097983 */ /* 0x002ea80000300800 */
[----:B------:R-:W2:Y:S01]  /*1deb0*/  LDL.LU R13, [R1+0xb28] ;  /* 0x000b2800010d7983 */ /* 0x000ea20000300800 */
[----:B---3--:R-:W-:-:S03]  /*1dec0*/  IMAD.X R7, R7, 0x1, R0, P0 ;  /* 0x0000000107077824 */ /* 0x008fc600000e0600 */
[----:B------:R-:W3:Y:S04]  /*1ded0*/  LDL.LU R11, [R1+0xb44] ;  /* 0x000b4400010b7983 */ /* 0x000ee80000300800 */
[----:B------:R1:W-:Y:S04]  /*1dee0*/  STL [R1+0x9e4], R7 ;  /* 0x0009e40701007387 */ /* 0x0003e80000100800 */
[----:B-1----:R-:W3:Y:S01]  /*1def0*/  LDL.LU R7, [R1+0xb20] ;  /* 0x000b200001077983 */ /* 0x002ee20000300800 */
[----:B----4-:R-:W-:Y:S01]  /*1df00*/  IADD3 R65, P0, PT, R65, R2, RZ ;  /* 0x0000000241417210 */ /* 0x010fe20007f1e0ff */
[----:B------:R-:W-:-:S04]  /*1df10*/  IMAD.X R59, R59, 0x1, R0, P3 ;  /* 0x000000013b3b7824 */ /* 0x000fc800018e0600 */
[----:B------:R-:W-:Y:S01]  /*1df20*/  STL [R1+0xb90], R65 ;  /* 0x000b904101007387 */ /* 0x000fe20000100800 */
[----:B------:R-:W-:-:S03]  /*1df30*/  IADD3 R57, P3, PT, R57, R2, RZ ;  /* 0x0000000239397210 */ /* 0x000fc60007f7e0ff */
[----:B------:R-:W-:Y:S01]  /*1df40*/  STL [R1+0x9e0], R59 ;  /* 0x0009e03b01007387 */ /* 0x000fe20000100800 */
[----:B------:R-:W-:-:S03]  /*1df50*/  IMAD.X R55, R55, 0x1, R0, P4 ;  /* 0x0000000137377824 */ /* 0x000fc600020e0600 */
        /* <DEDUP_REMOVED lines=33> */
[-C--:B------:R-:W-:Y:S01]  /*1e170*/  IADD3 R21, P0, PT, R21, R2.reuse, RZ ;  /* 0x0000000215157210 */ /* 0x080fe20007f1e0ff */
[--C-:B------:R-:W-:Y:S01]  /*1e180*/  IMAD.X R19, R19, 0x1, R0.reuse, P3 ;  /* 0x0000000113137824 */ /* 0x100fe200018e0600 */
[----:B------:R-:W-:Y:S01]  /*1e190*/  IADD3 R4, P3, PT, R4, R2, RZ ;  /* 0x0000000204047210 */ /* 0x000fe20007f7e0ff */
[----:B------:R-:W-:Y:S04]  /*1e1a0*/  STL [R1+0xb64], R23 ;  /* 0x000b641701007387 */ /* 0x000fe80000100800 */
[----:B------:R1:W-:Y:S04]  /*1e1b0*/  STL [R1+0xb38], R4 ;  /* 0x000b380401007387 */ /* 0x0003e80000100800 */
[----:B------:R-:W-:Y:S01]  /*1e1c0*/  STL [R1+0xb40], R21 ;  /* 0x000b401501007387 */ /* 0x000fe20000100800 */
[----:B------:R-:W-:-:S03]  /*1e1d0*/  IMAD.X R17, R17, 0x1, R0, P4 ;  /* 0x0000000111117824 */ /* 0x000fc600020e0600 */
[----:B-1----:R-:W4:Y:S01]  /*1e1e0*/  LDL.LU R4, [R1+0xb3c] ;  /* 0x000b3c0001047983 */ /* 0x002f220000300800 */
[----:B------:R-:W-:-:S03]  /*1e1f0*/  IADD3 R15, P4, PT, R15, R2, RZ ;  /* 0x000000020f0f7210 */ /* 0x000fc60007f9e0ff */
[----:B------:R-:W-:Y:S01]  /*1e200*/  STL [R1+0xb5c], R19 ;  /* 0x000b5c1301007387 */ /* 0x000fe20000100800 */
[----:B--2---:R-:W-:Y:S01]  /*1e210*/  IMAD.X R9, R9, 0x1, R0, P5 ;  /* 0x0000000109097824 */ /* 0x004fe200028e0600 */
[----:B------:R-:W-:-:S04]  /*1e220*/  IADD3 R13, P5, PT, R13, R2, RZ ;  /* 0x000000020d0d7210 */ /* 0x000fc80007fbe0ff */
[----:B------:R1:W-:Y:S04]  /*1e230*/  STL [R1+0xb4c], R9 ;  /* 0x000b4c0901007387 */ /* 0x0003e80000100800 */
[----:B------:R-:W-:Y:S01]  /*1e240*/  STL [R1+0xb54], R17 ;  /* 0x000b541101007387 */ /* 0x000fe20000100800 */
[----:B---3--:R-:W-:-:S03]  /*1e250*/  IMAD.X R11, R11, 0x1, R0, P6 ;  /* 0x000000010b0b7824 */ /* 0x008fc600030e0600 */
[----:B-1----:R-:W2:Y:S04]  /*1e260*/  LDL.LU R9, [R1+0xb18] ;  /* 0x000b180001097983 */ /* 0x002ea80000300800 */
[----:B------:R-:W-:Y:S01]  /*1e270*/  STL [R1+0xb30], R15 ;  /* 0x000b300f01007387 */ /* 0x000fe20000100800 */
[----:B------:R-:W-:-:S03]  /*1e280*/  IADD3 R7, P6, PT, R7, R2, RZ ;  /* 0x0000000207077210 */ /* 0x000fc60007fde0ff */
[----:B------:R-:W3:Y:S04]  /*1e290*/  LDL.LU R65, [R1+0xb34] ;  /* 0x000b340001417983 */ /* 0x000ee80000300800 */
[----:B------:R-:W-:Y:S04]  /*1e2a0*/  STL [R1+0xb28], R13 ;  /* 0x000b280d01007387 */ /* 0x000fe80000100800 */
[----:B------:R-:W3:Y:S04]  /*1e2b0*/  LDL.LU R59, [R1+0xb10] ;  /* 0x000b1000013b7983 */ /* 0x000ee80000300800 */
[----:B------:R-:W-:Y:S04]  /*1e2c0*/  STL [R1+0xb44], R11 ;  /* 0x000b440b01007387 */ /* 0x000fe80000100800 */
[----:B------:R-:W3:Y:S04]  /*1e2d0*/  LDL.LU R57, [R1+0xb2c] ;  /* 0x000b2c0001397983 */ /* 0x000ee80000300800 */
[----:B------:R1:W-:Y:S04]  /*1e2e0*/  STL [R1+0xb20], R7 ;  /* 0x000b200701007387 */ /* 0x0003e80000100800 */
[----:B------:R-:W3:Y:S04]  /*1e2f0*/  LDL.LU R55, [R1+0xb08] ;  /* 0x000b080001377983 */ /* 0x000ee80000300800 */
        /* <DEDUP_REMOVED lines=18> */
[----:B-1----:R-:W3:Y:S04]  /*1e420*/  LDL.LU R7, [R1+0xadc] ;  /* 0x000adc0001077983 */ /* 0x002ee80000300800 */
[----:B------:R-:W3:Y:S04]  /*1e430*/  LDL.LU R17, [R1+0xab8] ;  /* 0x000ab80001117983 */ /* 0x000ee80000300800 */
[----:B------:R-:W3:Y:S01]  /*1e440*/  LDL.LU R15, [R1+0xad4] ;  /* 0x000ad400010f7983 */ /* 0x000ee20000300800 */
[----:B----4-:R-:W-:-:S05]  /*1e450*/  IMAD.X R4, R4, 0x1, R0, P0 ;  /* 0x0000000104047824 */ /* 0x010fca00000e0600 */
[----:B------:R1:W-:Y:S04]  /*1e460*/  STL [R1+0xb3c], R4 ;  /* 0x000b3c0401007387 */ /* 0x0003e80000100800 */
[----:B-1----:R-:W4:Y:S04]  /*1e470*/  LDL.LU R4, [R1+0xab0] ;  /* 0x000ab00001047983 */ /* 0x002f280000300800 */
[----:B------:R-:W4:Y:S04]  /*1e480*/  LDL.LU R13, [R1+0xacc] ;  /* 0x000acc00010d7983 */ /* 0x000f280000300800 */
[----:B------:R-:W4:Y:S01]  /*1e490*/  LDL.LU R11, [R1+0xaa8] ;  /* 0x000aa800010b7983 */ /* 0x000f220000300800 */
[----:B--2---:R-:W-:-:S05]  /*1e4a0*/  IADD3 R9, P0, PT, R9, R2, RZ ;  /* 0x0000000209097210 */ /* 0x004fca0007f1e0ff */
[----:B------:R1:W-:Y:S01]  /*1e4b0*/  STL [R1+0xb18], R9 ;  /* 0x000b180901007387 */ /* 0x0003e20000100800 */
[----:B---3--:R-:W-:-:S03]  /*1e4c0*/  IMAD.X R65, R65, 0x1, R0, P3 ;  /* 0x0000000141417824 */ /* 0x008fc600018e0600 */
[----:B-1----:R-:W2:Y:S01]  /*1e4d0*/  LDL.LU R9, [R1+0xac4] ;  /* 0x000ac40001097983 */ /* 0x002ea20000300800 */
        /* <DEDUP_REMOVED lines=40> */
[----:B------:R-:W-:-:S05]  /*1e760*/  IMAD.X R7, R7, 0x1, R0, P4 ;  /* 0x0000000107077824 */ /* 0x000fca00020e0600 */
[----:B------:R1:W-:Y:S04]  /*1e770*/  STL [R1+0xadc], R7 ;  /* 0x000adc0701007387 */ /* 0x0003e80000100800 */
[----:B------:R-:W-:Y:S04]  /*1e780*/  STL [R1+0xae4], R21 ;  /* 0x000ae41501007387 */ /* 0x000fe80000100800 */
[----:B-1----:R-:W3:Y:S01]  /*1e790*/  LDL.LU R7, [R1+0xaa0] ;  /* 0x000aa00001077983 */ /* 0x002ee20000300800 */
[-C--:B------:R-:W-:Y:S01]  /*1e7a0*/  IADD3 R19, P3, PT, R19, R2.reuse, RZ ;  /* 0x0000000213137210 */ /* 0x080fe20007f7e0ff */
[----:B------:R-:W-:Y:S01]  /*1e7b0*/  IMAD.X R15, R15, 0x1, R0, P5 ;  /* 0x000000010f0f7824 */ /* 0x000fe200028e0600 */
[----:B------:R-:W-:-:S03]  /*1e7c0*/  IADD3 R17, P4, PT, R17, R2, RZ ;  /* 0x0000000211117210 */ /* 0x000fc60007f9e0ff */
[----:B------:R-:W-:Y:S01]  /*1e7d0*/  STL [R1+0xac0], R19 ;  /* 0x000ac01301007387 */ /* 0x000fe20000100800 */
[----:B----4-:R-:W-:Y:S01]  /*1e7e0*/  IADD3 R4, P5, PT, R4, R2, RZ ;  /* 0x0000000204047210 */ /* 0x010fe20007fbe0ff */
[----:B------:R-:W-:-:S04]  /*1e7f0*/  IMAD.X R13, R13, 0x1, R0, P6 ;  /* 0x000000010d0d7824 */ /* 0x000fc800030e0600 */
[----:B------:R1:W-:Y:S01]  /*1e800*/  STL [R1+0xab0], R4 ;  /* 0x000ab00401007387 */ /* 0x0003e20000100800 */
[----:B------:R-:W-:-:S03]  /*1e810*/  IADD3 R11, P6, PT, R11, R2, RZ ;  /* 0x000000020b0b7210 */ /* 0x000fc60007fde0ff */
[----:B------:R-:W-:Y:S04]  /*1e820*/  STL [R1+0xab8], R17 ;  /* 0x000ab81101007387 */ /* 0x000fe80000100800 */
[----:B-1----:R-:W4:Y:S04]  /*1e830*/  LDL.LU R4, [R1+0xabc] ;  /* 0x000abc0001047983 */ /* 0x002f280000300800 */
[----:B------:R-:W-:Y:S04]  /*1e840*/  STL [R1+0xad4], R15 ;  /* 0x000ad40f01007387 */ /* 0x000fe80000100800 */
[----:B------:R-:W4:Y:S04]  /*1e850*/  LDL.LU R65, [R1+0xa98] ;  /* 0x000a980001417983 */ /* 0x000f280000300800 */
[----:B------:R-:W-:Y:S04]  /*1e860*/  STL [R1+0xacc], R13 ;  /* 0x000acc0d01007387 */ /* 0x000fe80000100800 */
[----:B------:R-:W4:Y:S04]  /*1e870*/  LDL.LU R59, [R1+0xab4] ;  /* 0x000ab400013b7983 */ /* 0x000f280000300800 */
[----:B------:R-:W-:Y:S04]  /*1e880*/  STL [R1+0xaa8], R11 ;  /* 0x000aa80b01007387 */ /* 0x000fe80000100800 */
[----:B------:R-:W4:Y:S01]  /*1e890*/  LDL.LU R57, [R1+0xa90] ;  /* 0x000a900001397983 */ /* 0x000f220000300800 */
[----:B--2---:R-:W-:-:S05]  /*1e8a0*/  IMAD.X R9, R9, 0x1, R0, P0 ;  /* 0x0000000109097824 */ /* 0x004fca00000e0600 */
[----:B------:R1:W-:Y:S04]  /*1e8b0*/  STL [R1+0xac4], R9 ;  /* 0x000ac40901007387 */ /* 0x0003e80000100800 */
        /* <DEDUP_REMOVED lines=19> */
[----:B-1----:R-:W2:Y:S04]  /*1e9f0*/  LDL.LU R9, [R1+0xa40] ;  /* 0x000a400001097983 */ /* 0x002ea80000300800 */
[----:B------:R-:W2:Y:S04]  /*1ea00*/  LDL.LU R17, [R1+0xa5c] ;  /* 0x000a5c0001117983 */ /* 0x000ea80000300800 */
[----:B------:R-:W2:Y:S01]  /*1ea10*/  LDL.LU R15, [R1+0xa38] ;  /* 0x000a3800010f7983 */ /* 0x000ea20000300800 */
[----:B---3--:R-:W-:-:S05]  /*1ea20*/  IADD3 R7, P0, PT, R7, R2, RZ ;  /* 0x0000000207077210 */ /* 0x008fca0007f1e0ff */
[----:B------:R1:W-:Y:S04]  /*1ea30*/  STL [R1+0xaa0], R7 ;  /* 0x000aa00701007387 */ /* 0x0003e80000100800 */
[----:B-1----:R-:W3:Y:S04]  /*1ea40*/  LDL.LU R7, [R1+0xa54] ;  /* 0x000a540001077983 */ /* 0x002ee80000300800 */
[----:B------:R-:W3:Y:S04]  /*1ea50*/  LDL.LU R13, [R1+0xa30] ;  /* 0x000a3000010d7983 */ /* 0x000ee80000300800 */
[----:B------:R-:W3:Y:S01]  /*1ea60*/  LDL.LU R11, [R1+0xa4c] ;  /* 0x000a4c00010b7983 */ /* 0x000ee20000300800 */
[----:B----4-:R-:W-:-:S05]  /*1ea70*/  IADD3.X R4, PT, PT, R4, R0, RZ, P3, !PT ;  /* 0x0000000004047210 */ /* 0x010fca0001ffe4ff */
[----:B------:R1:W-:Y:S01]  /*1ea80*/  STL [R1+0xabc], R4 ;  /* 0x000abc0401007387 */ /* 0x0003e20000100800 */
[----:B------:R-:W-:-:S03]  /*1ea90*/  IADD3 R65, P3, PT, R65, R2, RZ ;  /* 0x0000000241417210 */ /* 0x000fc60007f7e0ff */
[----:B-1----:R-:W4:Y:S01]  /*1eaa0*/  LDL.LU R4, [R1+0xa28] ;  /* 0x000a280001047983 */ /* 0x002f220000300800 */
[----:B------:R-:W-:-:S03]  /*1eab0*/  IMAD.X R59, R59, 0x1, R0, P4 ;  /* 0x000000013b3b7824 */ /* 0x000fc600020e0600 */
[----:B------:R-:W-:Y:S01]  /*1eac0*/  STL [R1+0xa98], R65 ;  /* 0x000a984101007387 */ /* 0x000fe20000100800 */
[----:B------:R-:W-:-:S03]  /*1ead0*/  IADD3 R57, P4, PT, R57, R2, RZ ;  /* 0x0000000239397210 */ /* 0x000fc60007f9e0ff */
[----:B------:R-:W-:Y:S04]  /*1eae0*/  STL [R1+0xab4], R59 ;  /* 0x000ab43b01007387 */ /* 0x000fe80000100800 */
[----:B------:R-:W-:Y:S01]  /*1eaf0*/  STL [R1+0xa90], R57 ;  /* 0x000a903901007387 */ /* 0x000fe20000100800 */
[----:B--2---:R-:W-:Y:S01]  /*1eb00*/  IMAD.X R55, R55, 0x1, R0, P5 ;  /* 0x0000000137377824 */ /* 0x004fe200028e0600 */
[----:B------:R-:W-:-:S04]  /*1eb10*/  IADD3 R53, P5, PT, R53, R2, RZ ;  /* 0x0000000235357210 */ /* 0x000fc80007fbe0ff */
        /* <DEDUP_REMOVED lines=38> */
[----:B-1----:R-:W2:Y:S04]  /*1ed80*/  LDL.LU R9, [R1+0xa44] ;  /* 0x000a440001097983 */ /* 0x002ea80000300800 */
[----:B------:R-:W-:Y:S01]  /*1ed90*/  STL [R1+0xa64], R19 ;  /* 0x000a641301007387 */ /* 0x000fe20000100800 */
[----:B---3--:R-:W-:-:S05]  /*1eda0*/  IMAD.X R7, R7, 0x1, R0, P6 ;  /* 0x0000000107077824 */ /* 0x008fca00030e0600 */
[----:B------:R1:W-:Y:S04]  /*1edb0*/  STL [R1+0xa54], R7 ;  /* 0x000a540701007387 */ /* 0x0003e80000100800 */
[----:B------:R-:W-:Y:S04]  /*1edc0*/  STL [R1+0xa5c], R17 ;  /* 0x000a5c1101007387 */ /* 0x000fe80000100800 */
[----:B-1----:R-:W3:Y:S01]  /*1edd0*/  LDL.LU R7, [R1+0xa20] ;  /* 0x000a200001077983 */ /* 0x002ee20000300800 */
[-C--:B------:R-:W-:Y:S02]  /*1ede0*/  IADD3 R15, P5, PT, R15, R2.reuse, RZ ;  /* 0x000000020f0f7210 */ /* 0x080fe40007fbe0ff */
[----:B------:R-:W-:Y:S01]  /*1edf0*/  IADD3 R13, P6, PT, R13, R2, RZ ;  /* 0x000000020d0d7210 */ /* 0x000fe20007fde0ff */
[----:B------:R-:W-:-:S02]  /*1ee00*/  IMAD.X R11, R11, 0x1, R0, P0 ;  /* 0x000000010b0b7824 */ /* 0x000fc400000e0600 */
[----:B------:R-:W-:Y:S04]  /*1ee10*/  STL [R1+0xa38], R15 ;  /* 0x000a380f01007387 */ /* 0x000fe80000100800 */
[----:B------:R-:W3:Y:S01]  /*1ee20*/  LDL.LU R65, [R1+0xa3c] ;  /* 0x000a3c0001417983 */ /* 0x000ee20000300800 */
[----:B----4-:R-:W-:-:S03]  /*1ee30*/  IADD3 R4, P0, PT, R4, R2, RZ ;  /* 0x0000000204047210 */ /* 0x010fc60007f1e0ff */
        /* <DEDUP_REMOVED lines=27> */
[----:B--2---:R-:W-:-:S05]  /*1eff0*/  IMAD.X R9, R9, 0x1, R0, P3 ;  /* 0x0000000109097824 */ /* 0x004fca00018e0600 */
[----:B------:R1:W-:Y:S04]  /*1f000*/  STL [R1+0xa44], R9 ;  /* 0x000a440901007387 */ /* 0x0003e80000100800 */
[----:B-1----:R-:W2:Y:S04]  /*1f010*/  LDL.LU R9, [R1+0xda8] ;  /* 0x000da80001097983 */ /* 0x002ea80000300800 */
[----:B------:R-:W2:Y:S04]  /*1f020*/  LDL.LU R13, [R1+0xdc4] ;  /* 0x000dc400010d7983 */ /* 0x000ea80000300800 */
[----:B------:R-:W2:Y:S01]  /*1f030*/  LDL.LU R11, [R1+0xda0] ;  /* 0x000da000010b7983 */ /* 0x000ea20000300800 */
[----:B---3--:R-:W-:-:S05]  /*1f040*/  IADD3 R7, P3, PT, R7, R2, RZ ;  /* 0x0000000207077210 */ /* 0x008fca0007f7e0ff */
[----:B------:R1:W-:Y:S04]  /*1f050*/  STL [R1+0xa20], R7 ;  /* 0x000a200701007387 */ /* 0x0003e80000100800 */
[----:B-1----:R-:W3:Y:S01]  /*1f060*/  LDL.LU R7, [R1+0xdbc] ;  /* 0x000dbc0001077983 */ /* 0x002ee20000300800 */
[----:B------:R-:W-:Y:S01]  /*1f070*/  IMAD.X R65, R65, 0x1, R0, P4 ;  /* 0x0000000141417824 */ /* 0x000fe200020e0600 */
[----:B----4-:R-:W-:-:S04]  /*1f080*/  IADD3 R59, P4, PT, R59, R2, RZ ;  /* 0x000000023b3b7210 */ /* 0x010fc80007f9e0ff */
        /* <DEDUP_REMOVED lines=40> */
[----:B------:R-:W-:Y:S01]  /*1f310*/  IMAD.X R4, R4, 0x1, R0, P5 ;  /* 0x0000000104047824 */ /* 0x000fe200028e0600 */
[----:B------:R-:W-:-:S04]  /*1f320*/  IADD3 R17, P5, PT, R17, R2, RZ ;  /* 0x0000000211117210 */ /* 0x000fc80007fbe0ff */
[----:B------:R1:W-:Y:S01]  /*1f330*/  STL [R1+0xbb4], R4 ;  /* 0x000bb40401007387 */ /* 0x0003e20000100800 */
[----:B------:R-:W-:-:S03]  /*1f340*/  IMAD.X R15, R15, 0x1, R0, P6 ;  /* 0x000000010f0f7824 */ /* 0x000fc600030e0600 */
[----:B------:R-:W-:Y:S04]  /*1f350*/  STL [R1+0x9ec], R21 ;  /* 0x0009ec1501007387 */ /* 0x000fe80000100800 */
[----:B-1----:R-:W4:Y:S04]  /*1f360*/  LDL.LU R4, [R1+0xd98] ;  /* 0x000d980001047983 */ /* 0x002f280000300800 */
[----:B------:R-:W-:Y:S01]  /*1f370*/  STL [R1+0xdb8], R19 ;  /* 0x000db81301007387 */ /* 0x000fe20000100800 */
[----:B--2---:R-:W-:Y:S01]  /*1f380*/  IADD3 R9, P6, PT, R9, R2, RZ ;  /* 0x0000000209097210 */ /* 0x004fe20007fde0ff */
[----:B------:R-:W-:-:S04]  /*1f390*/  IMAD.X R13, R13, 0x1, R0, P0 ;  /* 0x000000010d0d7824 */ /* 0x000fc800000e0600 */
[----:B------:R1:W-:Y:S01]  /*1f3a0*/  STL [R1+0xda8], R9 ;  /* 0x000da80901007387 */ /* 0x0003e20000100800 */
[----:B------:R-:W-:-:S03]  /*1f3b0*/  IADD3 R11, P0, PT, R11, R2, RZ ;  /* 0x000000020b0b7210 */ /* 0x000fc60007f1e0ff */
[----:B------:R-:W-:Y:S04]  /*1f3c0*/  STL [R1+0xdb0], R17 ;  /* 0x000db01101007387 */ /* 0x000fe80000100800 */
[----:B-1----:R-:W2:Y:S04]  /*1f3d0*/  LDL.LU R9, [R1+0xdb4] ;  /* 0x000db40001097983 */ /* 0x002ea80000300800 */
[----:B------:R-:W-:Y:S04]  /*1f3e0*/  STL [R1+0xdcc], R15 ;  /* 0x000dcc0f01007387 */ /* 0x000fe80000100800 */
[----:B------:R-:W2:Y:S04]  /*1f3f0*/  LDL.LU R65, [R1+0xd90] ;  /* 0x000d900001417983 */ /* 0x000ea80000300800 */
[----:B------:R-:W-:Y:S04]  /*1f400*/  STL [R1+0xdc4], R13 ;  /* 0x000dc40d01007387 */ /* 0x000fe80000100800 */
[----:B------:R-:W2:Y:S04]  /*1f410*/  LDL.LU R59, [R1+0xdac] ;  /* 0x000dac00013b7983 */ /* 0x000ea80000300800 */
[----:B------:R-:W-:Y:S01]  /*1f420*/  STL [R1+0xda0], R11 ;  /* 0x000da00b01007387 */ /* 0x000fe20000100800 */
[----:B---3--:R-:W-:-:S03]  /*1f430*/  IMAD.X R7, R7, 0x1, R0, P3 ;  /* 0x0000000107077824 */ /* 0x008fc600018e0600 */
        /* <DEDUP_REMOVED lines=24> */
[----:B----4-:R-:W-:-:S05]  /*1f5c0*/  IADD3 R4, P3, PT, R4, R2, RZ ;  /* 0x0000000204047210 */ /* 0x010fca0007f7e0ff */
[----:B------:R1:W-:Y:S04]  /*1f5d0*/  STL [R1+0xd98], R4 ;  /* 0x000d980401007387 */ /* 0x0003e80000100800 */
[----:B-1----:R-:W4:Y:S04]  /*1f5e0*/  LDL.LU R4, [R1+0xd4c] ;  /* 0x000d4c0001047983 */ /* 0x002f280000300800 */
[----:B------:R-:W4:Y:S04]  /*1f5f0*/  LDL.LU R13, [R1+0xd28] ;  /* 0x000d2800010d7983 */ /* 0x000f280000300800 */
[----:B------:R-:W4:Y:S01]  /*1f600*/  LDL.LU R11, [R1+0xd44] ;  /* 0x000d4400010b7983 */ /* 0x000f220000300800 */
[----:B--2---:R-:W-:-:S05]  /*1f610*/  IMAD.X R9, R9, 0x1, R0, P4 ;  /* 0x0000000109097824 */ /* 0x004fca00020e0600 */
[----:B------:R1:W-:Y:S01]  /*1f620*/  STL [R1+0xdb4], R9 ;  /* 0x000db40901007387 */ /* 0x0003e20000100800 */
[----:B------:R-:W-:-:S03]  /*1f630*/  IADD3 R65, P4, PT, R65, R2, RZ ;  /* 0x0000000241417210 */ /* 0x000fc60007f9e0ff */
[----:B-1----:R-:W2:Y:S01]  /*1f640*/  LDL.LU R9, [R1+0xd20] ;  /* 0x000d200001097983 */ /* 0x002ea20000300800 */
[----:B------:R-:W-:-:S03]  /*1f650*/  IMAD.X R59, R59, 0x1, R0, P5 ;  /* 0x000000013b3b7824 */ /* 0x000fc600028e0600 */
[----:B------:R-:W-:Y:S01]  /*1f660*/  STL [R1+0xd90], R65 ;  /* 0x000d904101007387 */ /* 0x000fe20000100800 */
[----:B---3--:R-:W-:-:S03]  /*1f670*/  IADD3 R57, P5, PT, R57, R2, RZ ;  /* 0x0000000239397210 */ /* 0x008fc60007fbe0ff */
        /* <DEDUP_REMOVED lines=13> */
[----:B------:R-:W-:-:S03]  /*1f750*/  IADD3.X R43, PT, PT, R43, R0, RZ, P4, !PT ;  /* 0x000000002b2b7210 */ /* 0x000fc600027fe4ff */
        /* <DEDUP_REMOVED lines=23> */
[-C--:B------:R-:W-:Y:S01]  /*1f8d0*/  IADD3 R7, P5, PT, R7, R2.reuse, RZ ;  /* 0x0000000207077210 */ /* 0x080fe20007fbe0ff */
[----:B------:R-:W-:Y:S04]  /*1f8e0*/  STL [R1+0xd64], R23 ;  /* 0x000d641701007387 */ /* 0x000fe80000100800 */
[----:B------:R1:W-:Y:S04]  /*1f8f0*/  STL [R1+0xd38], R7 ;  /* 0x000d380701007387 */ /* 0x0003e80000100800 */
[----:B------:R-:W-:Y:S04]  /*1f900*/  STL [R1+0xd40], R21 ;  /* 0x000d401501007387 */ /* 0x000fe80000100800 */
[----:B-1----:R-:W3:Y:S01]  /*1f910*/  LDL.LU R7, [R1+0xd3c] ;  /* 0x000d3c0001077983 */ /* 0x002ee20000300800 */
[----:B------:R-:W-:Y:S01]  /*1f920*/  IMAD.X R17, R17, 0x1, R0, P6 ;  /* 0x0000000111117824 */ /* 0x000fe200030e0600 */
[----:B------:R-:W-:-:S02]  /*1f930*/  IADD3 R15, P6, PT, R15, R2, RZ ;  /* 0x000000020f0f7210 */ /* 0x000fc40007fde0ff */
[----:B------:R-:W-:Y:S01]  /*1f940*/  STL [R1+0xd5c], R19 ;  /* 0x000d5c1301007387 */ /* 0x000fe20000100800 */
[----:B----4-:R-:W-:Y:S01]  /*1f950*/  IMAD.X R4, R4, 0x1, R0, P0 ;  /* 0x0000000104047824 */ /* 0x010fe200000e0600 */
[----:B------:R-:W-:-:S04]  /*1f960*/  IADD3 R13, P0, PT, R13, R2, RZ ;  /* 0x000000020d0d7210 */ /* 0x000fc80007f1e0ff */
[----:B------:R1:W-:Y:S01]  /*1f970*/  STL [R1+0xd4c], R4 ;  /* 0x000d4c0401007387 */ /* 0x0003e20000100800 */
[----:B------:R-:W-:-:S03]  /*1f980*/  IMAD.X R11, R11, 0x1, R0, P3 ;  /* 0x000000010b0b7824 */ /* 0x000fc600018e0600 */
        /* <DEDUP_REMOVED lines=8> */
[----:B--2---:R-:W-:-:S05]  /*1fa10*/  IADD3 R9, P3, PT, R9, R2, RZ ;  /* 0x0000000209097210 */ /* 0x004fca0007f7e0ff */
        /* <DEDUP_REMOVED lines=23> */
[----:B---3--:R-:W-:-:S05]  /*1fb90*/  IMAD.X R7, R7, 0x1, R0, P4 ;  /* 0x0000000107077824 */ /* 0x008fca00020e0600 */
[----:B------:R1:W-:Y:S04]  /*1fba0*/  STL [R1+0xd3c], R7 ;  /* 0x000d3c0701007387 */ /* 0x0003e80000100800 */
[----:B-1----:R-:W3:Y:S04]  /*1fbb0*/  LDL.LU R7, [R1+0xcb0] ;  /* 0x000cb00001077983 */ /* 0x002ee80000300800 */
[----:B------:R-:W3:Y:S04]  /*1fbc0*/  LDL.LU R13, [R1+0xccc] ;  /* 0x000ccc00010d7983 */ /* 0x000ee80000300800 */
[----:B------:R-:W3:Y:S01]  /*1fbd0*/  LDL.LU R11, [R1+0xca8] ;  /* 0x000ca800010b7983 */ /* 0x000ee20000300800 */
[----:B----4-:R-:W-:-:S05]  /*1fbe0*/  IADD3 R4, P4, PT, R4, R2, RZ ;  /* 0x0000000204047210 */ /* 0x010fca0007f9e0ff */
[----:B------:R1:W-:Y:S01]  /*1fbf0*/  STL [R1+0xd18], R4 ;  /* 0x000d180401007387 */ /* 0x0003e20000100800 */
[----:B------:R-:W-:-:S03]  /*1fc00*/  IMAD.X R65, R65, 0x1, R0, P5 ;  /* 0x0000000141417824 */ /* 0x000fc600028e0600 */
[----:B-1----:R-:W4:Y:S01]  /*1fc10*/  LDL.LU R4, [R1+0xcc4] ;  /* 0x000cc40001047983 */ /* 0x002f220000300800 */
[----:B------:R-:W-:-:S03]  /*1fc20*/  IADD3 R59, P5, PT, R59, R2, RZ ;  /* 0x000000023b3b7210 */ /* 0x000fc60007fbe0ff */
[----:B------:R-:W-:Y:S01]  /*1fc30*/  STL [R1+0xd34], R65 ;  /* 0x000d344101007387 */ /* 0x000fe20000100800 */
[----:B------:R-:W-:-:S03]  /*1fc40*/  IMAD.X R57, R57, 0x1, R0, P6 ;  /* 0x0000000139397824 */ /* 0x000fc600030e0600 */
[----:B------:R-:W-:Y:S04]  /*1fc50*/  STL [R1+0xd10], R59 ;  /* 0x000d103b01007387 */ /* 0x000fe80000100800 */
[----:B------:R-:W-:Y:S01]  /*1fc60*/  STL [R1+0xd2c], R57 ;  /* 0x000d2c3901007387 */ /* 0x000fe20000100800 */
[----:B--2---:R-:W-:Y:S01]  /*1fc70*/  IADD3 R55, P6, PT, R55, R2, RZ ;  /* 0x0000000237377210 */ /* 0x004fe20007fde0ff */
        /* <DEDUP_REMOVED lines=40> */
[----:B-1----:R-:W2:Y:S04]  /*1ff00*/  LDL.LU R9, [R1+0xca0] ;  /* 0x000ca00001097983 */ /* 0x002ea80000300800 */
[----:B------:R-:W-:Y:S01]  /*1ff10*/  STL [R1+0xcc0], R19 ;  /* 0x000cc01301007387 */ /* 0x000fe20000100800 */
[----:B---3--:R-:W-:-:S05]  /*1ff20*/  IADD3 R7, P0, PT, R7, R2, RZ ;  /* 0x0000000207077210 */ /* 0x008fca0007f1e0ff */
[----:B------:R1:W-:Y:S04]  /*1ff30*/  STL [R1+0xcb0], R7 ;  /* 0x000cb00701007387 */ /* 0x0003e80000100800 */
[----:B------:R-:W-:Y:S04]  /*1ff40*/  STL [R1+0xcb8], R17 ;  /* 0x000cb81101007387 */ /* 0x000fe80000100800 */
[----:B-1----:R-:W3:Y:S01]  /*1ff50*/  LDL.LU R7, [R1+0xcbc] ;  /* 0x000cbc0001077983 */ /* 0x002ee20000300800 */
[----:B------:R-:W-:Y:S01]  /*1ff60*/  IMAD.X R13, R13, 0x1, R0, P3 ;  /* 0x000000010d0d7824 */ /* 0x000fe200018e0600 */
[----:B------:R-:W-:-:S02]  /*1ff70*/  IADD3 R11, P3, PT, R11, R2, RZ ;  /* 0x000000020b0b7210 */ /* 0x000fc40007f7e0ff */
[----:B------:R-:W-:Y:S04]  /*1ff80*/  STL [R1+0xcd4], R15 ;  /* 0x000cd40f01007387 */ /* 0x000fe80000100800 */
[----:B------:R-:W3:Y:S04]  /*1ff90*/  LDL.LU R65, [R1+0xc98] ;  /* 0x000c980001417983 */ /* 0x000ee80000300800 */
[----:B------:R-:W-:Y:S04]  /*1ffa0*/  STL [R1+0xccc], R13 ;  /* 0x000ccc0d01007387 */ /* 0x000fe80000100800 */
[----:B------:R-:W3:Y:S04]  /*1ffb0*/  LDL.LU R59, [R1+0xcb4] ;  /* 0x000cb400013b7983 */ /* 0x000ee80000300800 */
[----:B------:R-:W-:Y:S04]  /*1ffc0*/  STL [R1+0xca8], R11 ;  /* 0x000ca80b01007387 */ /* 0x000fe80000100800 */
[----:B------:R-:W3:Y:S01]  /*1ffd0*/  LDL.LU R57, [R1+0xc90] ;  /* 0x000c900001397983 */ /* 0x000ee20000300800 */
[----:B----4-:R-:W-:-:S05]  /*1ffe0*/  IMAD.X R4, R4, 0x1, R0, P4 ;  /* 0x0000000104047824 */ /* 0x010fca00020e0600 */
        /* <DEDUP_REMOVED lines=22> */
[----:B------:R-:W4:Y:S04]  /*20150*/  LDL.LU R15, [R1+0xc38] ;  /* 0x000c3800010f7983 */ /* 0x000f280000300800 */
[----:B------:R-:W4:Y:S01]  /*20160*/  LDL.LU R13, [R1+0xc54] ;  /* 0x000c5400010d7983 */ /* 0x000f220000300800 */
[----:B--2---:R-:W-:-:S05]  /*20170*/  IADD3 R9, P4, PT, R9, R2, RZ ;  /* 0x0000000209097210 */ /* 0x004fca0007f9e0ff */
[----:B------:R1:W-:Y:S04]  /*20180*/  STL [R1+0xca0], R9 ;  /* 0x000ca00901007387 */ /* 0x0003e80000100800 */
[----:B------:R-:W2:Y:S04]  /*20190*/  LDL.LU R11, [R1+0xc4c] ;  /* 0x000c4c00010b7983 */ /* 0x000ea80000300800 */
[----:B-1----:R-:W2:Y:S01]  /*201a0*/  LDL.LU R9, [R1+0xc30] ;  /* 0x000c300001097983 */ /* 0x002ea20000300800 */
[----:B---3--:R-:W-:-:S05]  /*201b0*/  IMAD.X R7, R7, 0x1, R0, P5 ;  /* 0x0000000107077824 */ /* 0x008fca00028e0600 */
[----:B------:R1:W-:Y:S04]  /*201c0*/  STL [R1+0xcbc], R7 ;  /* 0x000cbc0701007387 */ /* 0x0003e80000100800 */
[----:B-1----:R-:W3:Y:S01]  /*201d0*/  LDL.LU R7, [R1+0xc44] ;  /* 0x000c440001077983 */ /* 0x002ee20000300800 */
[----:B------:R-:W-:Y:S01]  /*201e0*/  IADD3 R65, P5, PT, R65, R2, RZ ;  /* 0x0000000241417210 */ /* 0x000fe20007fbe0ff */
[----:B------:R-:W-:-:S04]  /*201f0*/  IMAD.X R59, R59, 0x1, R0, P6 ;  /* 0x000000013b3b7824 */ /* 0x000fc800030e0600 */
[----:B------:R1:W-:Y:S01]  /*20200*/  STL [R1+0xc98], R65 ;  /* 0x000c984101007387 */ /* 0x0003e20000100800 */
[----:B------:R-:W-:-:S03]  /*20210*/  IADD3 R57, P6, PT, R57, R2, RZ ;  /* 0x0000000239397210 */ /* 0x000fc60007fde0ff */
[----:B------:R0:W-:Y:S04]  /*20220*/  STL [R1+0xcb4], R59 ;  /* 0x000cb43b01007387 */ /* 0x0001e80000100800 */
[----:B------:R0:W-:Y:S01]  /*20230*/  STL [R1+0xc90], R57 ;  /* 0x000c903901007387 */ /* 0x0001e20000100800 */
[----:B----4-:R-:W-:Y:S01]  /*20240*/  IMAD.X R55, R55, 0x1, R0, P0 ;  /* 0x0000000137377824 */ /* 0x010fe200000e0600 */
[----:B------:R-:W-:-:S04]  /*20250*/  IADD3 R53, P0, PT, R53, R2, RZ ;  /* 0x0000000235357210 */ /* 0x000fc80007f1e0ff */
[----:B------:R4:W-:Y:S01]  /*20260*/  STL [R1+0xcac], R55 ;  /* 0x000cac3701007387 */ /* 0x0009e20000100800 */
[----:B------:R-:W-:-:S03]  /*20270*/  IMAD.X R51, R51, 0x1, R0, P3 ;  /* 0x0000000133337824 */ /* 0x000fc600018e0600 */
[----:B------:R0:W-:Y:S01]  /*20280*/  STL [R1+0xc88], R53 ;  /* 0x000c883501007387 */ /* 0x0001e20000100800 */
[----:B------:R-:W-:-:S03]  /*20290*/  IADD3 R49, P3, PT, R49, R2, RZ ;  /* 0x0000000231317210 */ /* 0x000fc60007f7e0ff */
        /* <DEDUP_REMOVED lines=25> */
[----:B------:R-:W-:-:S03]  /*20430*/  IADD3.X R23, PT, PT, R23, R0, RZ, P5, !PT ;  /* 0x0000000017177210 */ /* 0x000fc60002ffe4ff */
[----:B------:R0:W-:Y:S01]  /*20440*/  STL [R1+0xc50], R25 ;  /* 0x000c501901007387 */ /* 0x0001e20000100800 */
[-C--:B------:R-:W-:Y:S01]  /*20450*/  IADD3 R21, P5, PT, R21, R2.reuse, RZ ;  /* 0x0000000215157210 */ /* 0x080fe20007fbe0ff */
[--C-:B------:R-:W-:Y:S01]  /*20460*/  IMAD.X R19, R19, 0x1, R0.reuse, P6 ;  /* 0x0000000113137824 */ /* 0x100fe200030e0600 */
[----:B------:R-:W-:Y:S01]  /*20470*/  IADD3 R4, P6, PT, R4, R2, RZ ;  /* 0x0000000204047210 */ /* 0x000fe20007fde0ff */
[----:B------:R0:W-:Y:S01]  /*20480*/  STL [R1+0xc6c], R23 ;  /* 0x000c6c1701007387 */ /* 0x0001e20000100800 */
[----:B------:R-:W-:-:S03]  /*20490*/  IMAD.X R17, R17, 0x1, R0, P0 ;  /* 0x0000000111117824 */ /* 0x000fc600000e0600 */
[----:B------:R-:W-:Y:S01]  /*204a0*/  STL [R1+0xc40], R4 ;  /* 0x000c400401007387 */ /* 0x000fe20000100800 */
[----:B------:R-:W-:-:S03]  /*204b0*/  IADD3 R15, P0, PT, R15, R2, RZ ;  /* 0x000000020f0f7210 */ /* 0x000fc60007f1e0ff */
[----:B------:R0:W-:Y:S01]  /*204c0*/  STL [R1+0xc48], R21 ;  /* 0x000c481501007387 */ /* 0x0001e20000100800 */
[----:B------:R-:W-:-:S03]  /*204d0*/  IMAD.X R13, R13, 0x1, R0, P3 ;  /* 0x000000010d0d7824 */ /* 0x000fc600018e0600 */
[----:B------:R0:W-:Y:S04]  /*204e0*/  STL [R1+0xc64], R19 ;  /* 0x000c641301007387 */ /* 0x0001e80000100800 */
[----:B------:R0:W-:Y:S04]  /*204f0*/  STL [R1+0xc5c], R17 ;  /* 0x000c5c1101007387 */ /* 0x0001e80000100800 */
[----:B------:R0:W-:Y:S04]  /*20500*/  STL [R1+0xc38], R15 ;  /* 0x000c380f01007387 */ /* 0x0001e80000100800 */
[----:B------:R0:W-:Y:S04]  /*20510*/  STL [R1+0xc54], R13 ;  /* 0x000c540d01007387 */ /* 0x0001e80000100800 */
[----:B------:R-:W4:Y:S01]  /*20520*/  LDL.LU R71, [R1+0xc28] ;  /* 0x000c280001477983 */ /* 0x000f220000300800 */
[----:B--2---:R-:W-:Y:S01]  /*20530*/  IMAD.X R11, R11, 0x1, R0, P4 ;  /* 0x000000010b0b7824 */ /* 0x004fe200020e0600 */
[----:B------:R-:W-:-:S04]  /*20540*/  IADD3 R9, P4, PT, R9, R2, RZ ;  /* 0x0000000209097210 */ /* 0x000fc80007f9e0ff */
[----:B------:R2:W-:Y:S04]  /*20550*/  STL [R1+0xc4c], R11 ;  /* 0x000c4c0b01007387 */ /* 0x0005e80000100800 */
[----:B------:R-:W4:Y:S04]  /*20560*/  LDL.LU R69, [R1+0xc3c] ;  /* 0x000c3c0001457983 */ /* 0x000f280000300800 */
[----:B------:R0:W-:Y:S04]  /*20570*/  STL [R1+0xc30], R9 ;  /* 0x000c300901007387 */ /* 0x0001e80000100800 */
[----:B------:R-:W4:Y:S01]  /*20580*/  LDL.LU R67, [R1+0xc20] ;  /* 0x000c200001437983 */ /* 0x000f220000300800 */
[----:B---3--:R-:W-:-:S05]  /*20590*/  IMAD.X R7, R7, 0x1, R0, P5 ;  /* 0x0000000107077824 */ /* 0x008fca00028e0600 */
[----:B------:R3:W-:Y:S04]  /*205a0*/  STL [R1+0xc44], R7 ;  /* 0x000c440701007387 */ /* 0x0007e80000100800 */
[----:B-1----:R-:W4:Y:S04]  /*205b0*/  LDL.LU R65, [R1+0xc34] ;  /* 0x000c340001417983 */ /* 0x002f280000300800 */
[----:B0-----:R-:W4:Y:S04]  /*205c0*/  LDL.LU R59, [R1+0xc18] ;  /* 0x000c1800013b7983 */ /* 0x001f280000300800 */
[----:B------:R-:W4:Y:S04]  /*205d0*/  LDL.LU R57, [R1+0xc2c] ;  /* 0x000c2c0001397983 */ /* 0x000f280000300800 */
[----:B----4-:R-:W4:Y:S04]  /*205e0*/  LDL.LU R55, [R1+0xc10] ;  /* 0x000c100001377983 */ /* 0x010f280000300800 */
        /* <DEDUP_REMOVED lines=21> */
[----:B--2---:R-:W2:Y:S04]  /*20740*/  LDL.LU R11, [R1+0xbcc] ;  /* 0x000bcc00010b7983 */ /* 0x004ea80000300800 */
[----:B------:R-:W2:Y:S04]  /*20750*/  LDL.LU R9, [R1+0xbc4] ;  /* 0x000bc40001097983 */ /* 0x000ea80000300800 */
[----:B---3--:R-:W3:Y:S01]  /*20760*/  LDL.LU R7, [R1+0xbbc] ;  /* 0x000bbc0001077983 */ /* 0x008ee20000300800 */
[----:B------:R-:W-:Y:S01]  /*20770*/  USHF.L.U32 UR15, UR60, 0x1f, URZ ;  /* 0x0000001f3c0f7899 */ /* 0x000fe200080006ff */
[----:B------:R-:W-:-:S05]  /*20780*/  IADD3 R71, P5, PT, R71, R2, RZ ;  /* 0x0000000247477210 */ /* 0x000fca0007fbe0ff */
[----:B------:R-:W-:Y:S01]  /*20790*/  IMAD.U32 R4, RZ, RZ, UR15 ;  /* 0x0000000fff047e24 */ /* 0x000fe2000f8e00ff */
[----:B------:R0:W-:Y:S03]  /*207a0*/  STL [R1+0xc28], R71 ;  /* 0x000c284701007387 */ /* 0x0001e60000100800 */
[----:B------:R-:W1:Y:S01]  /*207b0*/  SYNCS.PHASECHK.TRANS64.TRYWAIT P3, [UR7], R4 ;  /* 0x00000004ff0075a7 */ /* 0x000e620008061107 */
[----:B------:R-:W-:Y:S01]  /*207c0*/  IMAD.X R69, R69, 0x1, R0, P6 ;  /* 0x0000000145457824 */ /* 0x000fe200030e0600 */
[----:B------:R-:W-:-:S04]  /*207d0*/  IADD3 R67, P6, PT, R67, R2, RZ ;  /* 0x0000000243437210 */ /* 0x000fc80007fde0ff */
[----:B------:R0:W-:Y:S04]  /*207e0*/  STL [R1+0xc3c], R69 ;  /* 0x000c3c4501007387 */ /* 0x0001e80000100800 */
[----:B------:R0:W-:Y:S01]  /*207f0*/  STL [R1+0xc20], R67 ;  /* 0x000c204301007387 */ /* 0x0001e20000100800 */
[----:B------:R-:W-:Y:S01]  /*20800*/  IMAD.X R65, R65, 0x1, R0, P0 ;  /* 0x0000000141417824 */ /* 0x000fe200000e0600 */
[----:B------:R-:W-:-:S04]  /*20810*/  IADD3 R59, P0, PT, R59, R2, RZ ;  /* 0x000000023b3b7210 */ /* 0x000fc80007f1e0ff */
[----:B------:R0:W-:Y:S01]  /*20820*/  STL [R1+0xc34], R65 ;  /* 0x000c344101007387 */ /* 0x0001e20000100800 */
[----:B------:R-:W-:-:S03]  /*20830*/  IMAD.X R57, R57, 0x1, R0, P4 ;  /* 0x0000000139397824 */ /* 0x000fc600020e0600 */
[----:B------:R0:W-:Y:S01]  /*20840*/  STL [R1+0xc18], R59 ;  /* 0x000c183b01007387 */ /* 0x0001e20000100800 */
[----:B----4-:R-:W-:-:S03]  /*20850*/  IADD3 R55, P4, PT, R55, R2, RZ ;  /* 0x0000000237377210 */ /* 0x010fc60007f9e0ff */
        /* <DEDUP_REMOVED lines=19> */
[-C--:B------:R-:W-:Y:S01]  /*20990*/  IADD3 R35, P5, PT, R35, R2.reuse, RZ ;  /* 0x0000000223237210 */ /* 0x080fe20007fbe0ff */
[----:B------:R-:W-:Y:S02]  /*209a0*/  IMAD.X R33, R33, 0x1, R0, P6 ;  /* 0x0000000121217824 */ /* 0x000fe400030e0600 */
        /* <DEDUP_REMOVED lines=14> */
[--C-:B------:R-:W-:Y:S01]  /*20a90*/  IMAD.X R17, R17, 0x1, R0.reuse, P6 ;  /* 0x0000000111117824 */ /* 0x100fe200030e0600 */
[----:B------:R-:W-:Y:S01]  /*20aa0*/  IADD3 R15, P6, PT, R15, R2, RZ ;  /* 0x000000020f0f7210 */ /* 0x000fe20007fde0ff */
[----:B------:R0:W-:Y:S01]  /*20ab0*/  STL [R1+0xbd0], R23 ;  /* 0x000bd01701007387 */ /* 0x0001e20000100800 */
[----:B------:R-:W-:-:S03]  /*20ac0*/  IMAD.X R13, R13, 0x1, R0, P0 ;  /* 0x000000010d0d7824 */ /* 0x000fc600000e0600 */
[----:B------:R0:W-:Y:S01]  /*20ad0*/  STL [R1+0xbe4], R21 ;  /* 0x000be41501007387 */ /* 0x0001e20000100800 */
[----:B--2---:R-:W-:-:S03]  /*20ae0*/  IMAD.X R11, R11, 0x1, R0, P4 ;  /* 0x000000010b0b7824 */ /* 0x004fc600020e0600 */
[----:B------:R0:W-:Y:S01]  /*20af0*/  STL [R1+0xbc8], R19 ;  /* 0x000bc81301007387 */ /* 0x0001e20000100800 */
[----:B------:R-:W-:-:S03]  /*20b00*/  IMAD.X R9, R9, 0x1, R0, P5 ;  /* 0x0000000109097824 */ /* 0x000fc600028e0600 */
[----:B------:R0:W-:Y:S01]  /*20b10*/  STL [R1+0xbdc], R17 ;  /* 0x000bdc1101007387 */ /* 0x0001e20000100800 */
[----:B---3--:R-:W-:-:S03]  /*20b20*/  IMAD.X R7, R7, 0x1, R0, P6 ;  /* 0x0000000107077824 */ /* 0x008fc600030e0600 */
[----:B------:R0:W-:Y:S04]  /*20b30*/  STL [R1+0xbc0], R15 ;  /* 0x000bc00f01007387 */ /* 0x0001e80000100800 */
[----:B------:R0:W-:Y:S04]  /*20b40*/  STL [R1+0xbd4], R13 ;  /* 0x000bd40d01007387 */ /* 0x0001e80000100800 */
[----:B------:R0:W-:Y:S04]  /*20b50*/  STL [R1+0xbbc], R7 ;  /* 0x000bbc0701007387 */ /* 0x0001e80000100800 */
[----:B------:R0:W-:Y:S04]  /*20b60*/  STL [R1+0xbcc], R11 ;  /* 0x000bcc0b01007387 */ /* 0x0001e80000100800 */
[----:B------:R0:W-:Y:S01]  /*20b70*/  STL [R1+0xbc4], R9 ;  /* 0x000bc40901007387 */ /* 0x0001e20000100800 */
[----:B-1----:R-:W-:Y:S05]  /*20b80*/  @!P3 BRA `(.L_x_14) ;  /* 0x000002640090b947 */ /* 0x002fea0003800000 */
.L_x_24:
        /* <DEDUP_REMOVED lines=63> */
[----:B------:R1:W-:Y:S04]  /*20f80*/  STL [R1+0x1e44], R65 ;  /* 0x001e444101007387 */ /* 0x0003e80000100800 */
        /* <DEDUP_REMOVED lines=33> */
[----:B-----5:R-:W-:Y:S04]  /*211a0*/  STL [R1+0x1cc0], R5 ;  /* 0x001cc00501007387 */ /* 0x020fe80000100800 */
        /* <DEDUP_REMOVED lines=51> */
[----:B0-----:R-:W2:Y:S01]  /*214e0*/  LDL.LU R19, [R1+0x9d0] ;  /* 0x0009d00001137983 */ /* 0x001ea20000300800 */
[----:B-1----:R-:W-:-:S03]  /*214f0*/  PRMT R65, RZ, 0x7610, R65 ;  /* 0x00007610ff417816 */ /* 0x002fc60000000041 */
        /* <DEDUP_REMOVED lines=12> */
[----:B------:R-:W-:Y:S04]  /*215c0*/  STL.64 [R1+0x1370], R2 ;  /* 0x0013700201007387 */ /* 0x000fe80000100a00 */
[----:B------:R-:W-:Y:S04]  /*215d0*/  STL.64 [R1+0x13c8], R2 ;  /* 0x0013c80201007387 */ /* 0x000fe80000100a00 */
[----:B------:R-:W-:Y:S04]  /*215e0*/  STL.64 [R1+0x13f8], R2 ;  /* 0x0013f80201007387 */ /* 0x000fe80000100a00 */
[----:B------:R-:W-:Y:S04]  /*215f0*/  STL.64 [R1+0x1430], R2 ;  /* 0x0014300201007387 */ /* 0x000fe80000100a00 */
[----:B------:R-:W-:Y:S04]  /*21600*/  STL [R1+0x1184], R0 ;  /* 0x0011840001007387 */ /* 0x000fe80000100800 */
[----:B------:R-:W-:Y:S04]  /*21610*/  STL [R1+0x15a0], R0 ;  /* 0x0015a00001007387 */ /* 0x000fe80000100800 */
[----:B------:R-:W-:Y:S04]  /*21620*/  STL [R1+0x1614], R0 ;  /* 0x0016140001007387 */ /* 0x000fe80000100800 */
[----:B------:R-:W-:Y:S04]  /*21630*/  STL [R1+0x161c], R0 ;  /* 0x00161c0001007387 */ /* 0x000fe80000100800 */
[----:B------:R-:W-:Y:S04]  /*21640*/  STL [R1+0x1648], R0 ;  /* 0x0016480001007387 */ /* 0x000fe80000100800 */
[----:B------:R0:W-:Y:S04]  /*21650*/  STL.S16 [R1+0x9cc], R65 ;  /* 0x0009cc4101007387 */ /* 0x0001e80000100600 */
[----:B0-----:R-:W3:Y:S01]  /*21660*/  LDL.LU R65, [R1+0x1e44] ;  /* 0x001e440001417983 */ /* 0x001ee20000300800 */
[----:B--2---:R-:W-:Y:S01]  /*21670*/  VIADD R19, R19, 0x1 ;  /* 0x0000000113137836 */ /* 0x004fe20000000000 */
[----:B---3--:R-:W-:-:S05]  /*21680*/  PRMT R65, RZ, 0x7610, R65 ;  /* 0x00007610ff417816 */ /* 0x008fca0000000041 */
[----:B------:R0:W-:Y:S04]  /*21690*/  STL.S16 [R1+0x9c8], R65 ;  /* 0x0009c84101007387 */ /* 0x0001e80000100600 */
[----:B0-----:R-:W2:Y:S04]  /*216a0*/  LDL.LU R65, [R1+0x1e40] ;  /* 0x001e400001417983 */ /* 0x001ea80000300800 */
[----:B------:R-:W-:Y:S01]  /*216b0*/  STL [R1+0x9d0], R19 ;  /* 0x0009d01301007387 */ /* 0x000fe20000100800 */
[----:B--2---:R-:W-:-:S05]  /*216c0*/  PRMT R65, RZ, 0x7610, R65 ;  /* 0x00007610ff417816 */ /* 0x004fca0000000041 */
[----:B------:R0:W-:Y:S04]  /*216d0*/  STL.S16 [R1+0x9c4], R65 ;  /* 0x0009c44101007387 */ /* 0x0001e80000100600 */
[----:B0-----:R-:W2:Y:S02]  /*216e0*/  LDL.LU R65, [R1+0x1e3c] ;  /* 0x001e3c0001417983 */ /* 0x001ea40000300800 */
        /* <DEDUP_REMOVED lines=122> */
[----:B0-----:R-:W2:Y:S01]  /*21e90*/  LDL.LU R65, [R1+0x1d98] ;  /* 0x001d980001417983 */ /* 0x001ea20000300800 */
[----:B------:R-:W-:-:S05]  /*21ea0*/  PRMT R64, RZ, 0x7610, R64 ;  /* 0x00007610ff407816 */ /* 0x000fca0000000040 */
        /* <DEDUP_REMOVED lines=43> */
[----:B------:R-:W-:Y:S02]  /*22160*/  PRMT R2, RZ, 0x7610, R2 ;  /* 0x00007610ff027816 */ /* 0x000fe40000000002 */
[----:B------:R-:W-:-:S05]  /*22170*/  PRMT R3, RZ, 0x7610, R3 ;  /* 0x00007610ff037816 */ /* 0x000fca0000000003 */
[----:B------:R-:W-:Y:S01]  /*22180*/  STL.64 [R1+0x19f0], R2 ;  /* 0x0019f00201007387 */ /* 0x000fe20000100a00 */
        /* <DEDUP_REMOVED lines=16> */
[----:B------:R-:W-:Y:S02]  /*22290*/  PRMT R75, RZ, 0x7610, R75 ;  /* 0x00007610ff4b7816 */ /* 0x000fe4000000004b */
[----:B------:R-:W-:Y:S02]  /*222a0*/  PRMT R73, RZ, 0x7610, R73 ;  /* 0x00007610ff497816 */ /* 0x000fe40000000049 */
[----:B------:R-:W-:-:S02]  /*222b0*/  PRMT R71, RZ, 0x7610, R71 ;  /* 0x00007610ff477816 */ /* 0x000fc40000000047 */
[----:B------:R-:W-:Y:S02]  /*222c0*/  PRMT R69, RZ, 0x7610, R69 ;  /* 0x00007610ff457816 */ /* 0x000fe40000000045 */
[----:B------:R-:W-:Y:S02]  /*222d0*/  PRMT R67, RZ, 0x7610, R67 ;  /* 0x00007610ff437816 */ /* 0x000fe40000000043 */
        /* <DEDUP_REMOVED lines=31> */
[----:B--2---:R-:W-:-:S05]  /*224d0*/  PRMT R65, RZ, 0x7610, R65 ;  /* 0x00007610ff417816 */ /* 0x004fca0000000041 */
[----:B------:R0:W-:Y:S04]  /*224e0*/  STL.S16 [R1+0x8e0], R65 ;  /* 0x0008e04101007387 */ /* 0x0001e80000100600 */
[----:B0-----:R-:W2:Y:S04]  /*224f0*/  LDL.LU R65, [R1+0x1d48] ;  /* 0x001d480001417983 */ /* 0x001ea80000300800 */
[----:B------:R0:W-:Y:S04]  /*22500*/  STL.S16 [R1+0x8dc], R77 ;  /* 0x0008dc4d01007387 */ /* 0x0001e80000100600 */
[----:B0-----:R-:W3:Y:S04]  /*22510*/  LDL.LU R77, [R1+0x1d44] ;  /* 0x001d4400014d7983 */ /* 0x001ee80000300800 */
[----:B------:R0:W-:Y:S04]  /*22520*/  STL.S16 [R1+0x8d8], R75 ;  /* 0x0008d84b01007387 */ /* 0x0001e80000100600 */
[----:B0-----:R-:W4:Y:S04]  /*22530*/  LDL.LU R75, [R1+0x1d40] ;  /* 0x001d4000014b7983 */ /* 0x001f280000300800 */
[----:B------:R0:W-:Y:S04]  /*22540*/  STL.S16 [R1+0x8d4], R73 ;  /* 0x0008d44901007387 */ /* 0x0001e80000100600 */
[----:B0-----:R-:W2:Y:S04]  /*22550*/  LDL.LU R73, [R1+0x1d3c] ;  /* 0x001d3c0001497983 */ /* 0x001ea80000300800 */
        /* <DEDUP_REMOVED lines=54> */
[----:B------:R0:W-:Y:S01]  /*228c0*/  STL.S16 [R1+0x884], R15 ;  /* 0x0008840f01007387 */ /* 0x0001e20000100600 */
[----:B------:R-:W-:-:S03]  /*228d0*/  PRMT R28, RZ, 0x7610, R28 ;  /* 0x00007610ff1c7816 */ /* 0x000fc6000000001c */
        /* <DEDUP_REMOVED lines=78> */
[----:B0-----:R-:W3:Y:S04]  /*22dc0*/  LDL.LU R50, [R1+0x1c64] ;  /* 0x001c640001327983 */ /* 0x001ee80000300800 */
[----:B------:R0:W-:Y:S01]  /*22dd0*/  STL.S16 [R1+0xe5c], R56 ;  /* 0x000e5c3801007387 */ /* 0x0001e20000100600 */
[----:B------:R-:W-:-:S03]  /*22de0*/  PRMT R14, RZ, 0x7610, R14 ;  /* 0x00007610ff0e7816 */ /* 0x000fc6000000000e */
[----:B0-----:R-:W4:Y:S04]  /*22df0*/  LDL.LU R56, [R1+0x1c60] ;  /* 0x001c600001387983 */ /* 0x001f280000300800 */
        /* <DEDUP_REMOVED lines=61> */
[----:B--2---:R-:W-:-:S03]  /*231d0*/  PRMT R65, RZ, 0x7610, R65 ;  /* 0x00007610ff417816 */ /* 0x004fc60000000041 */
[----:B0-----:R-:W2:Y:S04]  /*231e0*/  LDL.LU R89, [R1+0x1c0c] ;  /* 0x001c0c0001597983 */ /* 0x001ea80000300800 */
[----:B------:R0:W-:Y:S01]  /*231f0*/  STL.S16 [R1+0x7d8], R91 ;  /* 0x0007d85b01007387 */ /* 0x0001e20000100600 */
[----:B---3--:R-:W-:-:S03]  /*23200*/  PRMT R77, RZ, 0x7610, R77 ;  /* 0x00007610ff4d7816 */ /* 0x008fc6000000004d */
[----:B0-----:R-:W3:Y:S04]  /*23210*/  LDL.LU R91, [R1+0x1c08] ;  /* 0x001c0800015b7983 */ /* 0x001ee80000300800 */
[----:B------:R0:W-:Y:S01]  /*23220*/  STL.S16 [R1+0x7d4], R92 ;  /* 0x0007d45c01007387 */ /* 0x0001e20000100600 */
[----:B----4-:R-:W-:Y:S02]  /*23230*/  PRMT R75, RZ, 0x7610, R75 ;  /* 0x00007610ff4b7816 */ /* 0x010fe4000000004b */
[----:B------:R-:W-:Y:S01]  /*23240*/  PRMT R73, RZ, 0x7610, R73 ;  /* 0x00007610ff497816 */ /* 0x000fe20000000049 */
[----:B0-----:R-:W4:Y:S04]  /*23250*/  LDL.LU R92, [R1+0x1c04] ;  /* 0x001c0400015c7983 */ /* 0x001f280000300800 */
[----:B------:R0:W-:Y:S01]  /*23260*/  STL.S16 [R1+0x7d0], R60 ;  /* 0x0007d03c01007387 */ /* 0x0001e20000100600 */
[----:B------:R-:W-:-:S02]  /*23270*/  PRMT R71, RZ, 0x7610, R71 ;  /* 0x00007610ff477816 */ /* 0x000fc40000000047 */
[----:B------:R-:W-:Y:S01]  /*23280*/  PRMT R69, RZ, 0x7610, R69 ;  /* 0x00007610ff457816 */ /* 0x000fe20000000045 */
[----:B0-----:R-:W2:Y:S04]  /*23290*/  LDL.LU R60, [R1+0x1c00] ;  /* 0x001c0000013c7983 */ /* 0x001ea80000300800 */
[----:B------:R0:W-:Y:S01]  /*232a0*/  STL.S16 [R1+0x7cc], R62 ;  /* 0x0007cc3e01007387 */ /* 0x0001e20000100600 */
[----:B------:R-:W-:Y:S02]  /*232b0*/  PRMT R67, RZ, 0x7610, R67 ;  /* 0x00007610ff437816 */ /* 0x000fe40000000043 */
[----:B------:R-:W-:Y:S01]  /*232c0*/  PRMT R64, RZ, 0x7610, R64 ;  /* 0x00007610ff407816 */ /* 0x000fe20000000040 */
[----:B0-----:R-:W2:Y:S04]  /*232d0*/  LDL.LU R62, [R1+0x1bfc] ;  /* 0x001bfc00013e7983 */ /* 0x001ea80000300800 */
        /* <DEDUP_REMOVED lines=8> */
[----:B------:R0:W-:Y:S04]  /*23360*/  STL.S16 [R1+0x7c0], R65 ;  /* 0x0007c04101007387 */ /* 0x0001e80000100600 */
[----:B------:R-:W-:Y:S04]  /*23370*/  STL.S16 [R1+0x7bc], R77 ;  /* 0x0007bc4d01007387 */ /* 0x000fe80000100600 */
[----:B------:R-:W-:Y:S01]  /*23380*/  STL.S16 [R1+0x7b8], R75 ;  /* 0x0007b84b01007387 */ /* 0x000fe20000100600 */
[----:B------:R-:W-:Y:S01]  /*23390*/  PRMT R51, RZ, 0x7610, R51 ;  /* 0x00007610ff337816 */ /* 0x000fe20000000033 */
[----:B0-----:R-:W0:Y:S02]  /*233a0*/  LDC R65, c[0x0][0x3a0] ;  /* 0x0000e800ff417b82 */ /* 0x001e240000000800 */
[----:B------:R-:W-:Y:S04]  /*233b0*/  STL.S16 [R1+0x7b4], R73 ;  /* 0x0007b44901007387 */ /* 0x000fe80000100600 */
[----:B------:R-:W-:Y:S01]  /*233c0*/  STL.S16 [R1+0x7b0], R71 ;  /* 0x0007b04701007387 */ /* 0x000fe20000100600 */
[----:B------:R-:W-:-:S03]  /*233d0*/  PRMT R49, RZ, 0x7610, R49 ;  /* 0x00007610ff317816 */ /* 0x000fc60000000031 */
        /* <DEDUP_REMOVED lines=22> */
[----:B------:R-:W-:Y:S04]  /*23540*/  STL.S16 [R1+0x778], R43 ;  /* 0x0007782b01007387 */ /* 0x000fe80000100600 */
[----:B------:R-:W-:Y:S04]  /*23550*/  STL.S16 [R1+0x76c], R41 ;  /* 0x00076c2901007387 */ /* 0x000fe80000100600 */
[----:B------:R-:W-:Y:S04]  /*23560*/  STL.S16 [R1+0x768], R39 ;  /* 0x0007682701007387 */ /* 0x000fe80000100600 */
[----:B------:R-:W-:Y:S04]  /*23570*/  STL.S16 [R1+0x764], R37 ;  /* 0x0007642501007387 */ /* 0x000fe80000100600 */
[----:B------:R-:W-:Y:S04]  /*23580*/  STL.S16 [R1+0x760], R35 ;  /* 0x0007602301007387 */ /* 0x000fe80000100600 */
[----:B------:R-:W-:Y:S04]  /*23590*/  STL.S16 [R1+0x75c], R33 ;  /* 0x00075c2101007387 */ /* 0x000fe80000100600 */
[----:B------:R-:W-:Y:S04]  /*235a0*/  STL [R1+0x1658], R0 ;  /* 0x0016580001007387 */ /* 0x000fe80000100800 */
[----:B------:R1:W-:Y:S04]  /*235b0*/  STL.S16 [R1+0x758], R2 ;  /* 0x0007580201007387 */ /* 0x0003e80000100600 */
[----:B------:R-:W-:Y:S04]  /*235c0*/  STL [R1+0x1670], R90 ;  /* 0x0016705a01007387 */ /* 0x000fe80000100800 */
[----:B-1----:R-:W2:Y:S01]  /*235d0*/  LDL.LU R2, [R1+0x1118] ;  /* 0x0011180001027983 */ /* 0x002ea20000300800 */
[----:B------:R-:W-:-:S02]  /*235e0*/  PRMT R17, RZ, 0x7610, R17 ;  /* 0x00007610ff117816 */ /* 0x000fc40000000011 */
[----:B------:R-:W-:Y:S02]  /*235f0*/  PRMT R7, RZ, 0x7610, R7 ;  /* 0x00007610ff077816 */ /* 0x000fe40000000007 */
[----:B------:R-:W-:Y:S01]  /*23600*/  PRMT R11, RZ, 0x7610, R11 ;  /* 0x00007610ff0b7816 */ /* 0x000fe2000000000b */
[----:B------:R-:W-:Y:S04]  /*23610*/  STL.S16 [R1+0x73c], R17 ;  /* 0x00073c1101007387 */ /* 0x000fe80000100600 */
[----:B------:R1:W-:Y:S01]  /*23620*/  STL.S16 [R1+0x738], R7 ;  /* 0x0007380701007387 */ /* 0x0003e20000100600 */
[----:B------:R-:W-:-:S03]  /*23630*/  PRMT R9, RZ, 0x7610, R9 ;  /* 0x00007610ff097816 */ /* 0x000fc60000000009 */
[----:B-1----:R-:W3:Y:S04]  /*23640*/  LDL.LU R7, [R1+0x111c] ;  /* 0x00111c0001077983 */ /* 0x002ee80000300800 */
[----:B------:R1:W-:Y:S04]  /*23650*/  STL.S16 [R1+0x734], R11 ;  /* 0x0007340b01007387 */ /* 0x0003e80000100600 */
[----:B------:R-:W4:Y:S01]  /*23660*/  LDL.LU R17, [R1+0x1120] ;  /* 0x0011200001117983 */ /* 0x000f220000300800 */
[----:B------:R-:W-:Y:S02]  /*23670*/  PRMT R90, RZ, 0x7610, R90 ;  /* 0x00007610ff5a7816 */ /* 0x000fe4000000005a */
[----:B------:R-:W-:Y:S01]  /*23680*/  PRMT R0, RZ, 0x7610, R0 ;  /* 0x00007610ff007816 */ /* 0x000fe20000000000 */
[----:B------:R0:W-:Y:S04]  /*23690*/  STL.S16 [R1+0x730], R9 ;  /* 0x0007300901007387 */ /* 0x0001e80000100600 */
[----:B-1----:R-:W4:Y:S01]  /*236a0*/  LDL.LU R11, [R1+0x1124] ;  /* 0x00112400010b7983 */ /* 0x002f220000300800 */
[----:B------:R-:W-:-:S03]  /*236b0*/  PRMT R31, RZ, 0x7610, R31 ;  /* 0x00007610ff1f7816 */ /* 0x000fc6000000001f */
[----:B------:R-:W-:Y:S01]  /*236c0*/  STL [R1+0x16d8], R90 ;  /* 0x0016d85a01007387 */ /* 0x000fe20000100800 */
[----:B------:R-:W-:-:S03]  /*236d0*/  PRMT R29, RZ, 0x7610, R29 ;  /* 0x00007610ff1d7816 */ /* 0x000fc6000000001d */
[----:B------:R-:W-:Y:S01]  /*236e0*/  STL [R1+0x16dc], R0 ;  /* 0x0016dc0001007387 */ /* 0x000fe20000100800 */
[----:B------:R-:W-:-:S03]  /*236f0*/  PRMT R23, RZ, 0x7610, R23 ;  /* 0x00007610ff177816 */ /* 0x000fc60000000017 */
[----:B0-----:R-:W4:Y:S01]  /*23700*/  LDL.LU R9, [R1+0x1128] ;  /* 0x0011280001097983 */ /* 0x001f220000300800 */
[----:B------:R-:W-:-:S03]  /*23710*/  PRMT R27, RZ, 0x7610, R27 ;  /* 0x00007610ff1b7816 */ /* 0x000fc6000000001b */
[----:B------:R-:W-:Y:S01]  /*23720*/  STL.S16 [R1+0x724], R31 ;  /* 0x0007241f01007387 */ /* 0x000fe20000100600 */
[----:B------:R-:W-:-:S03]  /*23730*/  PRMT R25, RZ, 0x7610, R25 ;  /* 0x00007610ff197816 */ /* 0x000fc60000000019 */
[----:B------:R-:W-:Y:S01]  /*23740*/  STL.S16 [R1+0x70c], R29 ;  /* 0x00070c1d01007387 */ /* 0x000fe20000100600 */
[----:B------:R-:W-:-:S03]  /*23750*/  PRMT R21, RZ, 0x7610, R21 ;  /* 0x00007610ff157816 */ /* 0x000fc60000000015 */
[----:B------:R0:W-:Y:S01]  /*23760*/  STL.S16 [R1+0x708], R23 ;  /* 0x0007081701007387 */ /* 0x0001e20000100600 */
[----:B------:R-:W-:-:S03]  /*23770*/  PRMT R15, RZ, 0x7610, R15 ;  /* 0x00007610ff0f7816 */ /* 0x000fc6000000000f */
[----:B0-----:R-:W4:Y:S04]  /*23780*/  LDL.LU R23, [R1+0x112c] ;  /* 0x00112c0001177983 */ /* 0x001f280000300800 */
[----:B------:R-:W-:Y:S04]  /*23790*/  STL.S16 [R1+0x704], R27 ;  /* 0x0007041b01007387 */ /* 0x000fe80000100600 */
[----:B------:R-:W-:Y:S04]  /*237a0*/  STL.S16 [R1+0x700], R25 ;  /* 0x0007001901007387 */ /* 0x000fe80000100600 */
[----:B------:R0:W-:Y:S04]  /*237b0*/  STL.S16 [R1+0x6fc], R21 ;  /* 0x0006fc1501007387 */ /* 0x0001e80000100600 */
[----:B------:R1:W-:Y:S04]  /*237c0*/  STL.S16 [R1+0x6f8], R15 ;  /* 0x0006f80f01007387 */ /* 0x0003e80000100600 */
[----:B0-----:R-:W4:Y:S01]  /*237d0*/  LDL.LU R21, [R1+0x1130] ;  /* 0x0011300001157983 */ /* 0x001f220000300800 */
[----:B------:R-:W-:-:S02]  /*237e0*/  PRMT R13, RZ, 0x7610, R13 ;  /* 0x00007610ff0d7816 */ /* 0x000fc4000000000d */
[----:B------:R-:W-:Y:S02]  /*237f0*/  PRMT R4, RZ, 0x7610, R4 ;  /* 0x00007610ff047816 */ /* 0x000fe40000000004 */
[----:B------:R-:W-:Y:S01]  /*23800*/  PRMT R0, RZ, 0x7610, R0 ;  /* 0x00007610ff007816 */ /* 0x000fe20000000000 */
[----:B------:R0:W-:Y:S01]  /*23810*/  STL.S16 [R1+0x6dc], R13 ;  /* 0x0006dc0d01007387 */ /* 0x0001e20000100600 */
[----:B------:R-:W-:-:S03]  /*23820*/  PRMT R3, RZ, 0x7610, R3 ;  /* 0x00007610ff037816 */ /* 0x000fc60000000003 */
[----:B-1----:R-:W4:Y:S04]  /*23830*/  LDL.LU R15, [R1+0x1134] ;  /* 0x00113400010f7983 */ /* 0x002f280000300800 */
[----:B------:R-:W-:Y:S04]  /*23840*/  STL.S16 [R1+0x6d8], R4 ;  /* 0x0006d80401007387 */ /* 0x000fe80000100600 */
[----:B------:R1:W-:Y:S04]  /*23850*/  STL [R1+0x1920], R0 ;  /* 0x0019200001007387 */ /* 0x0003e80000100800 */
[----:B0-----:R-:W4:Y:S04]  /*23860*/  LDL.LU R13, [R1+0x1138] ;  /* 0x00113800010d7983 */ /* 0x001f280000300800 */
[----:B------:R0:W-:Y:S01]  /*23870*/  STL.S16 [R1+0x6cc], R3 ;  /* 0x0006cc0301007387 */ /* 0x0001e20000100600 */
[----:B-1----:R-:W-:-:S03]  /*23880*/  PRMT R0, RZ, 0x7610, R0 ;  /* 0x00007610ff007816 */ /* 0x002fc60000000000 */
[----:B0-----:R-:W4:Y:S04]  /*23890*/  LDL.LU R3, [R1+0x113c] ;  /* 0x00113c0001037983 */ /* 0x001f280000300800 */
[----:B------:R0:W-:Y:S01]  /*238a0*/  STL.S16 [R1+0x6c8], R0 ;  /* 0x0006c80001007387 */ /* 0x0001e20000100600 */
[----:B--2---:R-:W-:-:S03]  /*238b0*/  IMAD.MOV.U32 R4, RZ, RZ, R2 ;  /* 0x000000ffff047224 */ /* 0x004fc600078e0002 */
[----:B------:R-:W2:Y:S04]  /*238c0*/  LDL.LU R2, [R1+0x1140] ;  /* 0x0011400001027983 */ /* 0x000ea80000300800 */
[----:B------:R-:W-:Y:S04]  /*238d0*/  STL.64 [R1+0x15d0], R4 ;  /* 0x0015d00401007387 */ /* 0x000fe80000100a00 */
[----:B0-----:R-:W2:Y:S01]  /*238e0*/  LDL.LU R0, [R1+0x1144] ;  /* 0x0011440001007983 */ /* 0x001ea20000300800 */
[----:B---3--:R-:W-:-:S04]  /*238f0*/  LOP3.LUT R7, R7, R6, RZ, 0x3c, !PT ;  /* 0x0000000607077212 */ /* 0x008fc800078e3cff */
[----:B------:R-:W-:Y:S02]  /*23900*/  LOP3.LUT R6, R7, R6, RZ, 0x3c, !PT ;  /* 0x0000000607067212 */ /* 0x000fe400078e3cff */
[----:B----4-:R-:W-:-:S04]  /*23910*/  LOP3.LUT R17, R17, R16, RZ, 0x3c, !PT ;  /* 0x0000001011117212 */ /* 0x010fc800078e3cff */
[----:B------:R-:W-:Y:S02]  /*23920*/  LOP3.LUT R16, R17, R16, RZ, 0x3c, !PT ;  /* 0x0000001011107212 */ /* 0x000fe400078e3cff */
[----:B------:R-:W-:Y:S01]  /*23930*/  LOP3.LUT R7, R7, R6, RZ, 0x3c, !PT ;  /* 0x0000000607077212 */ /* 0x000fe200078e3cff */
[----:B------:R-:W-:Y:S01]  /*23940*/  IMAD R65, R19, -0x80, R65 ;  /* 0xffffff8013417824 */ /* 0x000fe200078e0241 */
[----:B------:R-:W-:Y:S01]  /*23950*/  LOP3.LUT R17, R17, R16, RZ, 0x3c, !PT ;  /* 0x0000001011117212 */ /* 0x000fe200078e3cff */
[----:B------:R-:W-:Y:S02]  /*23960*/  IMAD.MOV.U32 R19, RZ, RZ, R18 ;  /* 0x000000ffff137224 */ /* 0x000fe400078e0012 */
[----:B------:R-:W-:Y:S01]  /*23970*/  IMAD.MOV.U32 R18, RZ, RZ, R11 ;  /* 0x000000ffff127224 */ /* 0x000fe200078e000b */
[----:B------:R-:W-:Y:S01]  /*23980*/  STL.64 [R1+0x15d8], R6 ;  /* 0x0015d80601007387 */ /* 0x000fe20000100a00 */
[----:B------:R-:W-:-:S03]  /*23990*/  IMAD.MOV.U32 R29, RZ, RZ, R28 ;  /* 0x000000ffff1d7224 */ /* 0x000fc600078e001c */
[----:B------:R0:W-:Y:S01]  /*239a0*/  STL.64 [R1+0x15f8], R16 ;  /* 0x0015f81001007387 */ /* 0x0001e20000100a00 */
[----:B------:R-:W-:-:S03]  /*239b0*/  IMAD.MOV.U32 R28, RZ, RZ, R9 ;  /* 0x000000ffff1c7224 */ /* 0x000fc600078e0009 */
[----:B0-----:R-:W3:Y:S04]  /*239c0*/  LDL.LU R17, [R1+0x1148] ;  /* 0x0011480001117983 */ /* 0x001ee80000300800 */
[----:B------:R-:W4:Y:S04]  /*239d0*/  LDL.LU R16, [R1+0x114c] ;  /* 0x00114c0001107983 */ /* 0x000f280000300800 */
[----:B------:R-:W-:Y:S04]  /*239e0*/  STL.64 [R1+0x1600], R18 ;  /* 0x0016001201007387 */ /* 0x000fe80000100a00 */
[----:B------:R-:W4:Y:S04]  /*239f0*/  LDL.LU R9, [R1+0xfb8] ;  /* 0x000fb80001097983 */ /* 0x000f280000300800 */
[----:B------:R-:W4:Y:S01]  /*23a00*/  LDL.LU R11, [R1+0xfbc] ;  /* 0x000fbc00010b7983 */ /* 0x000f220000300800 */
[----:B------:R-:W-:-:S02]  /*23a10*/  IMAD.MOV.U32 R31, RZ, RZ, R30 ;  /* 0x000000ffff1f7224 */ /* 0x000fc400078e001e */
[----:B------:R-:W-:Y:S01]  /*23a20*/  IMAD.MOV.U32 R30, RZ, RZ, R23 ;  /* 0x000000ffff1e7224 */ /* 0x000fe200078e0017 */
[----:B------:R-:W-:Y:S04]  /*23a30*/  STL.64 [R1+0x1620], R28 ;  /* 0x0016201c01007387 */ /* 0x000fe80000100a00 */
[----:B------:R-:W4:Y:S01]  /*23a40*/  LDL.LU R7, [R1+0xfc0] ;  /* 0x000fc00001077983 */ /* 0x000f220000300800 */
[----:B------:R-:W-:-:S03]  /*23a50*/  IMAD.MOV.U32 R37, RZ, RZ, R36 ;  /* 0x000000ffff257224 */ /* 0x000fc600078e0024 */
[----:B------:R-:W4:Y:S04]  /*23a60*/  LDL.LU R6, [R1+0xfc4] ;  /* 0x000fc40001067983 */ /* 0x000f280000300800 */
[----:B------:R-:W-:Y:S04]  /*23a70*/  STL [R1+0x1680], R30 ;  /* 0x0016801e01007387 */ /* 0x000fe80000100800 */
[----:B------:R-:W-:Y:S01]  /*23a80*/  STL [R1+0x1628], R31 ;  /* 0x0016281f01007387 */ /* 0x000fe20000100800 */
[----:B------:R-:W-:-:S03]  /*23a90*/  IMAD.MOV.U32 R36, RZ, RZ, R21 ;  /* 0x000000ffff247224 */ /* 0x000fc600078e0015 */
[----:B------:R-:W4:Y:S04]  /*23aa0*/  LDL.LU R5, [R1+0xfc8] ;  /* 0x000fc80001057983 */ /* 0x000f280000300800 */
[----:B------:R-:W-:Y:S04]  /*23ab0*/  STL.64 [R1+0x16a0], R36 ;  /* 0x0016a02401007387 */ /* 0x000fe80000100a00 */
[----:B------:R-:W4:Y:S01]  /*23ac0*/  LDL.LU R4, [R1+0xfcc] ;  /* 0x000fcc0001047983 */ /* 0x000f220000300800 */
[----:B------:R-:W-:Y:S01]  /*23ad0*/  IMAD.MOV.U32 R39, RZ, RZ, R38 ;  /* 0x000000ffff277224 */ /* 0x000fe200078e0026 */
[----:B------:R-:W-:Y:S01]  /*23ae0*/  MOV R45, R44 ;  /* 0x0000002c002d7202 */ /* 0x000fe20000000f00 */
[----:B------:R-:W-:-:S02]  /*23af0*/  IMAD.MOV.U32 R38, RZ, RZ, R15 ;  /* 0x000000ffff267224 */ /* 0x000fc400078e000f */
[----:B------:R-:W-:Y:S02]  /*23b00*/  IMAD.MOV.U32 R47, RZ, RZ, R46 ;  /* 0x000000ffff2f7224 */ /* 0x000fe400078e002e */
[----:B------:R-:W-:Y:S01]  /*23b10*/  IMAD.MOV.U32 R44, RZ, RZ, R13 ;  /* 0x000000ffff2c7224 */ /* 0x000fe200078e000d */
[----:B------:R-:W-:Y:S01]  /*23b20*/  STL.64 [R1+0x16a8], R38 ;  /* 0x0016a82601007387 */ /* 0x000fe20000100a00 */
[----:B------:R-:W-:-:S03]  /*23b30*/  IMAD.MOV.U32 R53, RZ, RZ, R52 ;  /* 0x000000ffff357224 */ /* 0x000fc600078e0034 */
[----:B------:R-:W-:Y:S01]  /*23b40*/  STL.64 [R1+0x16e0], R44 ;  /* 0x0016e02c01007387 */ /* 0x000fe20000100a00 */
[----:B------:R-:W-:-:S03]  /*23b50*/  IMAD.MOV.U32 R46, RZ, RZ, R3 ;  /* 0x000000ffff2e7224 */ /* 0x000fc600078e0003 */
[----:B------:R-:W4:Y:S04]  /*23b60*/  LDL.LU R3, [R1+0xfd0] ;  /* 0x000fd00001037983 */ /* 0x000f280000300800 */
[----:B------:R-:W-:Y:S04]  /*23b70*/  STL.64 [R1+0x16e8], R46 ;  /* 0x0016e82e01007387 */ /* 0x000fe80000100a00 */
[----:B------:R-:W4:Y:S04]  /*23b80*/  LDL.LU R15, [R1+0xfd4] ;  /* 0x000fd400010f7983 */ /* 0x000f280000300800 */
[----:B------:R-:W4:Y:S01]  /*23b90*/  LDL.LU R13, [R1+0xfd8] ;  /* 0x000fd800010d7983 */ /* 0x000f220000300800 */
[----:B------:R-:W-:-:S02]  /*23ba0*/  IMAD.MOV.U32 R55, RZ, RZ, R54 ;  /* 0x000000ffff377224 */ /* 0x000fc400078e0036 */
[----:B--2---:R-:W-:-:S05]  /*23bb0*/  IMAD.MOV.U32 R52, RZ, RZ, R2 ;  /* 0x000000ffff347224 */ /* 0x004fca00078e0002 */
[----:B------:R-:W-:Y:S04]  /*23bc0*/  STL.64 [R1+0x1740], R52 ;  /* 0x0017403401007387 */ /* 0x000fe80000100a00 */
[----:B------:R-:W2:Y:S01]  /*23bd0*/  LDL.LU R2, [R1+0xfdc] ;  /* 0x000fdc0001027983 */ /* 0x000ea20000300800 */
[----:B------:R-:W-:-:S03]  /*23be0*/  IMAD.MOV.U32 R54, RZ, RZ, R0 ;  /* 0x000000ffff367224 */ /* 0x000fc600078e0000 */
[----:B------:R-:W2:Y:S01]  /*23bf0*/  LDL.LU R0, [R1+0xfe0] ;  /* 0x000fe00001007983 */ /* 0x000ea20000300800 */
[----:B------:R-:W-:Y:S02]  /*23c00*/  IMAD.MOV.U32 R77, RZ, RZ, R76 ;  /* 0x000000ffff4d7224 */ /* 0x000fe400078e004c */
[----:B------:R-:W-:Y:S01]  /*23c10*/  IMAD.MOV.U32 R75, RZ, RZ, R74 ;  /* 0x000000ffff4b7224 */ /* 0x000fe200078e004a */
[----:B------:R-:W-:Y:S01]  /*23c20*/  STL.64 [R1+0x1748], R54 ;  /* 0x0017483601007387 */ /* 0x000fe20000100a00 */
[----:B------:R-:W-:Y:S02]  /*23c30*/  IMAD.MOV.U32 R21, RZ, RZ, R20 ;  /* 0x000000ffff157224 */ /* 0x000fe400078e0014 */
[----:B------:R-:W-:Y:S02]  /*23c40*/  IMAD.MOV.U32 R23, RZ, RZ, R22 ;  /* 0x000000ffff177224 */ /* 0x000fe400078e0016 */
[----:B------:R-:W-:Y:S02]  /*23c50*/  IMAD.MOV.U32 R33, RZ, RZ, R32 ;  /* 0x000000ffff217224 */ /* 0x000fe400078e0020 */
[----:B------:R-:W-:-:S02]  /*23c60*/  IMAD.MOV.U32 R35, RZ, RZ, R34 ;  /* 0x000000ffff237224 */ /* 0x000fc400078e0022 */
[----:B---3--:R-:W-:Y:S02]  /*23c70*/  IMAD.MOV.U32 R76, RZ, RZ, R17 ;  /* 0x000000ffff4c7224 */ /* 0x008fe400078e0011 */
[----:B----4-:R-:W-:Y:S01]  /*23c80*/  IMAD.MOV.U32 R74, RZ, RZ, R16 ;  /* 0x000000ffff4a7224 */ /* 0x010fe200078e0010 */
[----:B------:R-:W-:Y:S02]  /*23c90*/  LOP3.LUT R9, R9, R8, RZ, 0x3c, !PT ;  /* 0x0000000809097212 */ /* 0x000fe400078e3cff */
[----:B------:R-:W-:Y:S02]  /*23ca0*/  LOP3.LUT R11, R11, R10, RZ, 0x3c, !PT ;  /* 0x0000000a0b0b7212 */ /* 0x000fe400078e3cff */
[----:B------:R-:W-:Y:S02]  /*23cb0*/  LOP3.LUT R8, R9, R8, RZ, 0x3c, !PT ;  /* 0x0000000809087212 */ /* 0x000fe400078e3cff */
[----:B------:R-:W-:Y:S02]  /*23cc0*/  LOP3.LUT R10, R11, R10, RZ, 0x3c, !PT ;  /* 0x0000000a0b0a7212 */ /* 0x000fe400078e3cff */
[----:B------:R-:W-:-:S02]  /*23cd0*/  LOP3.LUT R9, R9, R8, RZ, 0x3c, !PT ;  /* 0x0000000809097212 */ /* 0x000fc400078e3cff */
[----:B------:R-:W-:Y:S01]  /*23ce0*/  LOP3.LUT R11, R11, R10, RZ, 0x3c, !PT ;  /* 0x0000000a0b0b7212 */ /* 0x000fe200078e3cff */
[----:B------:R-:W-:Y:S01]  /*23cf0*/  IMAD.MOV.U32 R20, RZ, RZ, R7 ;  /* 0x000000ffff147224 */ /* 0x000fe200078e0007 */
[----:B------:R-:W-:Y:S01]  /*23d00*/  STL.64 [R1+0x1518], R76 ;  /* 0x0015184c01007387 */ /* 0x000fe20000100a00 */
[----:B------:R-:W-:-:S03]  /*23d10*/  IMAD.MOV.U32 R22, RZ, RZ, R6 ;  /* 0x000000ffff167224 */ /* 0x000fc600078e0006 */
[----:B------:R-:W-:Y:S04]  /*23d20*/  STL.64 [R1+0x1520], R74 ;  /* 0x0015204a01007387 */ /* 0x000fe80000100a00 */
[----:B------:R0:W-:Y:S04]  /*23d30*/  STL.64 [R1+0x15e0], R8 ;  /* 0x0015e00801007387 */ /* 0x0001e80000100a00 */
[----:B------:R-:W-:Y:S01]  /*23d40*/  STL.64 [R1+0x15e8], R10 ;  /* 0x0015e80a01007387 */ /* 0x000fe20000100a00 */
[----:B------:R-:W-:-:S03]  /*23d50*/  IMAD.MOV.U32 R32, RZ, RZ, R5 ;  /* 0x000000ffff207224 */ /* 0x000fc600078e0005 */
[----:B------:R-:W-:Y:S04]  /*23d60*/  STL.64 [R1+0x1608], R20 ;  /* 0x0016081401007387 */ /* 0x000fe80000100a00 */
[----:B0-----:R-:W3:Y:S04]  /*23d70*/  LDL.LU R8, [R1+0xfe4] ;  /* 0x000fe40001087983 */ /* 0x001ee80000300800 */
[----:B------:R0:W-:Y:S01]  /*23d80*/  STL.64 [R1+0x1630], R22 ;  /* 0x0016301601007387 */ /* 0x0001e20000100a00 */
[----:B------:R-:W-:-:S03]  /*23d90*/  IMAD.MOV.U32 R34, RZ, RZ, R4 ;  /* 0x000000ffff227224 */ /* 0x000fc600078e0004 */
[----:B------:R-:W4:Y:S04]  /*23da0*/  LDL.LU R7, [R1+0xfe8] ;  /* 0x000fe80001077983 */ /* 0x000f280000300800 */
[----:B------:R-:W4:Y:S04]  /*23db0*/  LDL.LU R6, [R1+0xfec] ;  /* 0x000fec0001067983 */ /* 0x000f280000300800 */
[----:B------:R-:W-:Y:S04]  /*23dc0*/  STL.64 [R1+0x1640], R32 ;  /* 0x0016402001007387 */ /* 0x000fe80000100a00 */
[----:B------:R-:W4:Y:S04]  /*23dd0*/  LDL.LU R5, [R1+0xff0] ;  /* 0x000ff00001057983 */ /* 0x000f280000300800 */
[----:B------:R-:W4:Y:S01]  /*23de0*/  LDL.LU R4, [R1+0xff4] ;  /* 0x000ff40001047983 */ /* 0x000f220000300800 */
[----:B------:R-:W-:-:S02]  /*23df0*/  IMAD.MOV.U32 R41, RZ, RZ, R40 ;  /* 0x000000ffff297224 */ /* 0x000fc400078e0028 */
[----:B------:R-:W-:Y:S02]  /*23e00*/  IMAD.MOV.U32 R43, RZ, RZ, R42 ;  /* 0x000000ffff2b7224 */ /* 0x000fe400078e002a */
[----:B------:R-:W-:Y:S02]  /*23e10*/  IMAD.MOV.U32 R40, RZ, RZ, R3 ;  /* 0x000000ffff287224 */ /* 0x000fe400078e0003 */
[----:B------:R-:W-:Y:S01]  /*23e20*/  IMAD.MOV.U32 R49, RZ, RZ, R48 ;  /* 0x000000ffff317224 */ /* 0x000fe200078e0030 */
[----:B------:R-:W-:Y:S01]  /*23e30*/  STL.64 [R1+0x1650], R34 ;  /* 0x0016502201007387 */ /* 0x000fe20000100a00 */
[----:B------:R-:W-:Y:S02]  /*23e40*/  IMAD.MOV.U32 R51, RZ, RZ, R50 ;  /* 0x000000ffff337224 */ /* 0x000fe400078e0032 */
[----:B------:R-:W-:Y:S01]  /*23e50*/  IMAD.MOV.U32 R42, RZ, RZ, R15 ;  /* 0x000000ffff2a7224 */ /* 0x000fe200078e000f */
[----:B------:R-:W4:Y:S01]  /*23e60*/  LDL.LU R3, [R1+0xff8] ;  /* 0x000ff80001037983 */ /* 0x000f220000300800 */
[----:B------:R-:W-:-:S03]  /*23e70*/  IMAD.MOV.U32 R48, RZ, RZ, R13 ;  /* 0x000000ffff307224 */ /* 0x000fc600078e000d */
[----:B------:R-:W-:Y:S04]  /*23e80*/  STL.64 [R1+0x16b0], R40 ;  /* 0x0016b02801007387 */ /* 0x000fe80000100a00 */
[----:B------:R-:W-:Y:S04]  /*23e90*/  STL.64 [R1+0x16b8], R42 ;  /* 0x0016b82a01007387 */ /* 0x000fe80000100a00 */
[----:B------:R-:W-:Y:S01]  /*23ea0*/  STL.64 [R1+0x16f0], R48 ;  /* 0x0016f03001007387 */ /* 0x000fe20000100a00 */
[----:B------:R-:W-:Y:S02]  /*23eb0*/  IMAD.MOV.U32 R57, RZ, RZ, R56 ;  /* 0x000000ffff397224 */ /* 0x000fe400078e0038 */
[----:B--2---:R-:W-:-:S05]  /*23ec0*/  IMAD.MOV.U32 R50, RZ, RZ, R2 ;  /* 0x000000ffff327224 */ /* 0x004fca00078e0002 */
[----:B------:R-:W-:Y:S04]  /*23ed0*/  STL.64 [R1+0x16f8], R50 ;  /* 0x0016f83201007387 */ /* 0x000fe80000100a00 */
[----:B------:R-:W2:Y:S04]  /*23ee0*/  LDL.LU R15, [R1+0xffc] ;  /* 0x000ffc00010f7983 */ /* 0x000ea80000300800 */
[----:B0-----:R-:W2:Y:S04]  /*23ef0*/  LDL.LU R22, [R1+0x1000] ;  /* 0x0010000001167983 */ /* 0x001ea80000300800 */
[----:B------:R-:W2:Y:S04]  /*23f00*/  LDL.LU R21, [R1+0x1004] ;  /* 0x0010040001157983 */ /* 0x000ea80000300800 */
[----:B------:R-:W2:Y:S04]  /*23f10*/  LDL.LU R20, [R1] ;  /* 0x0000000001147983 */ /* 0x000ea80000300800 */
[----:B------:R-:W2:Y:S04]  /*23f20*/  LDL.LU R19, [R1+0x1008] ;  /* 0x0010080001137983 */ /* 0x000ea80000300800 */
[----:B------:R-:W2:Y:S04]  /*23f30*/  LDL.LU R18, [R1+0x8] ;  /* 0x0000080001127983 */ /* 0x000ea80000300800 */
[----:B------:R-:W2:Y:S04]  /*23f40*/  LDL.LU R17, [R1+0x100c] ;  /* 0x00100c0001117983 */ /* 0x000ea80000300800 */
[----:B------:R-:W2:Y:S01]  /*23f50*/  LDL.LU R16, [R1+0x10] ;  /* 0x0000100001107983 */ /* 0x000ea20000300800 */
[----:B------:R-:W-:-:S03]  /*23f60*/  IMAD.MOV.U32 R56, RZ, RZ, R0 ;  /* 0x000000ffff387224 */ /* 0x000fc600078e0000 */
[----:B------:R-:W2:Y:S04]  /*23f70*/  LDL.LU R11, [R1+0x1010] ;  /* 0x00101000010b7983 */ /* 0x000ea80000300800 */
[----:B------:R-:W2:Y:S04]  /*23f80*/  LDL.LU R2, [R1+0x18] ;  /* 0x0000180001027983 */ /* 0x000ea80000300800 */
[----:B------:R-:W2:Y:S01]  /*23f90*/  LDL.LU R0, [R1+0x1014] ;  /* 0x0010140001007983 */ /* 0x000ea20000300800 */
[----:B------:R-:W-:Y:S02]  /*23fa0*/  IMAD.MOV.U32 R59, RZ, RZ, R58 ;  /* 0x000000ffff3b7224 */ /* 0x000fe400078e003a */
[----:B------:R-:W-:Y:S01]  /*23fb0*/  IMAD.MOV.U32 R73, RZ, RZ, R72 ;  /* 0x000000ffff497224 */ /* 0x000fe200078e0048 */
[----:B------:R-:W-:Y:S01]  /*23fc0*/  MOV R69, R68 ;  /* 0x0000004400457202 */ /* 0x000fe20000000f00 */
[----:B------:R-:W-:Y:S01]  /*23fd0*/  IMAD.MOV.U32 R71, RZ, RZ, R70 ;  /* 0x000000ffff477224 */ /* 0x000fe200078e0046 */
[----:B------:R-:W-:Y:S01]  /*23fe0*/  STL.64 [R1+0x1750], R56 ;  /* 0x0017503801007387 */ /* 0x000fe20000100a00 */
[----:B------:R-:W-:-:S02]  /*23ff0*/  IMAD.MOV.U32 R67, RZ, RZ, R66 ;  /* 0x000000ffff437224 */ /* 0x000fc400078e0042 */
[----:B---3--:R-:W-:Y:S02]  /*24000*/  IMAD.MOV.U32 R58, RZ, RZ, R8 ;  /* 0x000000ffff3a7224 */ /* 0x008fe400078e0008 */
[----:B----4-:R-:W-:-:S03]  /*24010*/  IMAD.MOV.U32 R72, RZ, RZ, R7 ;  /* 0x000000ffff487224 */ /* 0x010fc600078e0007 */
[----:B------:R-:W-:Y:S01]  /*24020*/  STL.64 [R1+0x1758], R58 ;  /* 0x0017583a01007387 */ /* 0x000fe20000100a00 */
[----:B------:R-:W-:-:S03]  /*24030*/  IMAD.MOV.U32 R70, RZ, RZ, R6 ;  /* 0x000000ffff467224 */ /* 0x000fc600078e0006 */
[----:B------:R-:W-:Y:S01]  /*24040*/  STL.64 [R1+0x1528], R72 ;  /* 0x0015284801007387 */ /* 0x000fe20000100a00 */
[----:B------:R-:W-:-:S03]  /*24050*/  IMAD.MOV.U32 R68, RZ, RZ, R5 ;  /* 0x000000ffff447224 */ /* 0x000fc600078e0005 */
[----:B------:R-:W-:Y:S01]  /*24060*/  STL.64 [R1+0x1530], R70 ;  /* 0x0015304601007387 */ /* 0x000fe20000100a00 */
[----:B------:R-:W-:-:S03]  /*24070*/  IMAD.MOV.U32 R66, RZ, RZ, R4 ;  /* 0x000000ffff427224 */ /* 0x000fc600078e0004 */
[----:B------:R-:W-:Y:S04]  /*24080*/  STL.64 [R1+0x1538], R68 ;  /* 0x0015384401007387 */ /* 0x000fe80000100a00 */
[----:B------:R-:W-:Y:S04]  /*24090*/  STL.64 [R1+0x1540], R66 ;  /* 0x0015404201007387 */ /* 0x000fe80000100a00 */
[----:B------:R-:W3:Y:S04]  /*240a0*/  LDL.LU R10, [R1+0x20] ;  /* 0x00002000010a7983 */ /* 0x000ee80000300800 */
[----:B------:R-:W4:Y:S04]  /*240b0*/  LDL.LU R9, [R1+0x1018] ;  /* 0x0010180001097983 */ /* 0x000f280000300800 */
[----:B------:R-:W4:Y:S04]  /*240c0*/  LDL.LU R8, [R1+0x28] ;  /* 0x0000280001087983 */ /* 0x000f280000300800 */
[----:B------:R-:W4:Y:S04]  /*240d0*/  LDL.LU R7, [R1+0x101c] ;  /* 0x00101c0001077983 */ /* 0x000f280000300800 */
[----:B------:R-:W4:Y:S04]  /*240e0*/  LDL.LU R6, [R1+0x30] ;  /* 0x0000300001067983 */ /* 0x000f280000300800 */
[----:B------:R-:W4:Y:S04]  /*240f0*/  LDL.LU R5, [R1+0x1020] ;  /* 0x0010200001057983 */ /* 0x000f280000300800 */
[----:B------:R-:W4:Y:S01]  /*24100*/  LDL.LU R4, [R1+0x38] ;  /* 0x0000380001047983 */ /* 0x000f220000300800 */
[----:B------:R-:W-:-:S02]  /*24110*/  IMAD.MOV.U32 R13, RZ, RZ, R12 ;  /* 0x000000ffff0d7224 */ /* 0x000fc400078e000c */
[----:B------:R-:W-:Y:S02]  /*24120*/  IMAD.MOV.U32 R12, RZ, RZ, R3 ;  /* 0x000000ffff0c7224 */ /* 0x000fe400078e0003 */
[----:B------:R-:W4:Y:S01]  /*24130*/  LDL.LU R3, [R1+0x1024] ;  /* 0x0010240001037983 */ /* 0x000f220000300800 */
[----:B------:R-:W-:Y:S02]  /*24140*/  IMAD.MOV.U32 R25, RZ, RZ, R24 ;  /* 0x000000ffff197224 */ /* 0x000fe400078e0018 */
[----:B------:R-:W-:Y:S01]  /*24150*/  IMAD.MOV.U32 R27, RZ, RZ, R26 ;  /* 0x000000ffff1b7224 */ /* 0x000fe200078e001a */
[----:B------:R-:W-:Y:S01]  /*24160*/  STL.64 [R1+0x15f0], R12 ;  /* 0x0015f00c01007387 */ /* 0x000fe20000100a00 */
[----:B--2---:R-:W-:-:S04]  /*24170*/  LOP3.LUT R15, R15, R14, RZ, 0x3c, !PT ;  /* 0x0000000e0f0f7212 */ /* 0x004fc800078e3cff */
[----:B------:R-:W-:Y:S01]  /*24180*/  LOP3.LUT R14, R15, R14, RZ, 0x3c, !PT ;  /* 0x0000000e0f0e7212 */ /* 0x000fe200078e3cff */
[----:B------:R-:W-:-:S03]  /*24190*/  IMAD.MOV.U32 R24, RZ, RZ, R22 ;  /* 0x000000ffff187224 */ /* 0x000fc600078e0016 */
[----:B------:R-:W-:Y:S01]  /*241a0*/  LOP3.LUT R15, R15, R14, RZ, 0x3c, !PT ;  /* 0x0000000e0f0f7212 */ /* 0x000fe200078e3cff */
[----:B------:R-:W-:-:S04]  /*241b0*/  IMAD.MOV.U32 R26, RZ, RZ, R21 ;  /* 0x000000ffff1a7224 */ /* 0x000fc800078e0015 */
[----:B------:R0:W-:Y:S04]  /*241c0*/  STL.64 [R1+0x1660], R14 ;  /* 0x0016600e01007387 */ /* 0x0001e80000100a00 */
[----:B------:R1:W-:Y:S04]  /*241d0*/  STL.64 [R1+0x1668], R24 ;  /* 0x0016681801007387 */ /* 0x0003e80000100a00 */
[----:B------:R-:W-:Y:S01]  /*241e0*/  STL.64 [R1+0x1678], R26 ;  /* 0x0016781a01007387 */ /* 0x000fe20000100a00 */
[----:B------:R-:W-:-:S03]  /*241f0*/  IMAD.MOV.U32 R31, RZ, RZ, R16 ;  /* 0x000000ffff1f7224 */ /* 0x000fc600078e0010 */
[----:B------:R-:W2:Y:S04]  /*24200*/  LDL.LU R16, [R1+0x40] ;  /* 0x0000400001107983 */ /* 0x000ea80000300800 */
[----:B0-----:R-:W2:Y:S01]  /*24210*/  LDL.LU R15, [R1+0x1028] ;  /* 0x00102800010f7983 */ /* 0x001ea20000300800 */
[----:B------:R-:W-:-:S03]  /*24220*/  IMAD.MOV.U32 R30, RZ, RZ, R11 ;  /* 0x000000ffff1e7224 */ /* 0x000fc600078e000b */
[----:B------:R-:W2:Y:S01]  /*24230*/  LDL.LU R14, [R1+0x48] ;  /* 0x00004800010e7983 */ /* 0x000ea20000300800 */
[----:B------:R-:W-:-:S03]  /*24240*/  IMAD.MOV.U32 R37, RZ, RZ, R2 ;  /* 0x000000ffff257224 */ /* 0x000fc600078e0002 */
[----:B------:R-:W2:Y:S01]  /*24250*/  LDL.LU R13, [R1+0x102c] ;  /* 0x00102c00010d7983 */ /* 0x000ea20000300800 */
[----:B------:R-:W-:-:S03]  /*24260*/  IMAD.MOV.U32 R36, RZ, RZ, R0 ;  /* 0x000000ffff247224 */ /* 0x000fc600078e0000 */
[----:B------:R-:W2:Y:S04]  /*24270*/  LDL.LU R12, [R1+0x50] ;  /* 0x00005000010c7983 */ /* 0x000ea80000300800 */
[----:B------:R-:W2:Y:S04]  /*24280*/  LDL.LU R11, [R1+0x1030] ;  /* 0x00103000010b7983 */ /* 0x000ea80000300800 */
[----:B------:R-:W2:Y:S04]  /*24290*/  LDL.LU R2, [R1+0x58] ;  /* 0x0000580001027983 */ /* 0x000ea80000300800 */
[----:B------:R-:W2:Y:S01]  /*242a0*/  LDL.LU R0, [R1+0x1034] ;  /* 0x0010340001007983 */ /* 0x000ea20000300800 */
[----:B------:R-:W-:-:S02]  /*242b0*/  IMAD.MOV.U32 R28, RZ, RZ, R19 ;  /* 0x000000ffff1c7224 */ /* 0x000fc400078e0013 */
[----:B------:R-:W-:Y:S02]  /*242c0*/  IMAD.MOV.U32 R29, RZ, RZ, R20 ;  /* 0x000000ffff1d7224 */ /* 0x000fe400078e0014 */
[----:B------:R-:W-:Y:S02]  /*242d0*/  IMAD.MOV.U32 R22, RZ, RZ, R17 ;  /* 0x000000ffff167224 */ /* 0x000fe400078e0011 */
[----:B------:R-:W-:Y:S01]  /*242e0*/  IMAD.MOV.U32 R23, RZ, RZ, R18 ;  /* 0x000000ffff177224 */ /* 0x000fe200078e0012 */
[----:B------:R-:W-:Y:S04]  /*242f0*/  STL.64 [R1], R28 ;  /* 0x0000001c01007387 */ /* 0x000fe80000100a00 */
[----:B------:R-:W-:Y:S04]  /*24300*/  STL.64 [R1+0x1688], R28 ;  /* 0x0016881c01007387 */ /* 0x000fe80000100a00 */
[----:B------:R-:W-:Y:S04]  /*24310*/  STL.64 [R1+0x10], R30 ;  /* 0x0000101e01007387 */ /* 0x000fe80000100a00 */
[----:B------:R-:W-:Y:S04]  /*24320*/  STL.64 [R1+0x16c0], R30 ;  /* 0x0016c01e01007387 */ /* 0x000fe80000100a00 */
[----:B------:R-:W-:Y:S04]  /*24330*/  STL.64 [R1+0x18], R36 ;  /* 0x0000182401007387 */ /* 0x000fe80000100a00 */
[----:B------:R-:W-:Y:S04]  /*24340*/  STL.64 [R1+0x16c8], R36 ;  /* 0x0016c82401007387 */ /* 0x000fe80000100a00 */
[----:B------:R-:W-:Y:S04]  /*24350*/  STL.64 [R1+0x8], R22 ;  /* 0x0000081601007387 */ /* 0x000fe80000100a00 */
[----:B------:R0:W-:Y:S01]  /*24360*/  STL.64 [R1+0x1690], R22 ;  /* 0x0016901601007387 */ /* 0x0001e20000100a00 */
[----:B---3--:R-:W-:-:S02]  /*24370*/  IMAD.MOV.U32 R45, RZ, RZ, R10 ;  /* 0x000000ffff2d7224 */ /* 0x008fc400078e000a */
[----:B----4-:R-:W-:Y:S02]  /*24380*/  IMAD.MOV.U32 R44, RZ, RZ, R9 ;  /* 0x000000ffff2c7224 */ /* 0x010fe400078e0009 */
[----:B------:R-:W-:Y:S02]  /*24390*/  IMAD.MOV.U32 R47, RZ, RZ, R8 ;  /* 0x000000ffff2f7224 */ /* 0x000fe400078e0008 */
[----:B------:R-:W-:Y:S02]  /*243a0*/  IMAD.MOV.U32 R46, RZ, RZ, R7 ;  /* 0x000000ffff2e7224 */ /* 0x000fe400078e0007 */
[----:B------:R-:W-:Y:S02]  /*243b0*/  IMAD.MOV.U32 R53, RZ, RZ, R6 ;  /* 0x000000ffff357224 */ /* 0x000fe400078e0006 */
[----:B------:R-:W-:Y:S02]  /*243c0*/  IMAD.MOV.U32 R52, RZ, RZ, R5 ;  /* 0x000000ffff347224 */ /* 0x000fe400078e0005 */
[----:B------:R-:W3:Y:S01]  /*243d0*/  LDL.LU R5, [R1+0x60] ;  /* 0x0000600001057983 */ /* 0x000ee20000300800 */
[----:B------:R-:W-:-:S03]  /*243e0*/  IMAD.MOV.U32 R55, RZ, RZ, R4 ;  /* 0x000000ffff377224 */ /* 0x000fc600078e0004 */
[----:B------:R-:W3:Y:S04]  /*243f0*/  LDL.LU R4, [R1+0x1038] ;  /* 0x0010380001047983 */ /* 0x000ee80000300800 */
[----:B------:R-:W4:Y:S04]  /*24400*/  LDL.LU R7, [R1+0x68] ;  /* 0x0000680001077983 */ /* 0x000f280000300800 */
[----:B------:R-:W4:Y:S04]  /*24410*/  LDL.LU R6, [R1+0x103c] ;  /* 0x00103c0001067983 */ /* 0x000f280000300800 */
[----:B------:R-:W3:Y:S04]  /*24420*/  LDL.LU R10, [R1+0x70] ;  /* 0x00007000010a7983 */ /* 0x000ee80000300800 */
[----:B------:R-:W4:Y:S04]  /*24430*/  LDL.LU R9, [R1+0x1040] ;  /* 0x0010400001097983 */ /* 0x000f280000300800 */
[----:B------:R-:W4:Y:S01]  /*24440*/  LDL.LU R8, [R1+0x78] ;  /* 0x0000780001087983 */ /* 0x000f220000300800 */
[----:B------:R-:W-:-:S03]  /*24450*/  IMAD.MOV.U32 R54, RZ, RZ, R3 ;  /* 0x000000ffff367224 */ /* 0x000fc600078e0003 */
[----:B------:R-:W4:Y:S04]  /*24460*/  LDL.LU R3, [R1+0x1044] ;  /* 0x0010440001037983 */ /* 0x000f280000300800 */
[----:B------:R-:W-:Y:S04]  /*24470*/  STL.64 [R1+0x20], R44 ;  /* 0x0000202c01007387 */ /* 0x000fe80000100a00 */
[----:B------:R-:W-:Y:S04]  /*24480*/  STL.64 [R1+0x1700], R44 ;  /* 0x0017002c01007387 */ /* 0x000fe80000100a00 */
[----:B------:R-:W-:Y:S04]  /*24490*/  STL.64 [R1+0x30], R52 ;  /* 0x0000303401007387 */ /* 0x000fe80000100a00 */
[----:B------:R-:W-:Y:S04]  /*244a0*/  STL.64 [R1+0x1760], R52 ;  /* 0x0017603401007387 */ /* 0x000fe80000100a00 */
[----:B------:R-:W-:Y:S04]  /*244b0*/  STL.64 [R1+0x38], R54 ;  /* 0x0000383601007387 */ /* 0x000fe80000100a00 */
[----:B------:R-:W-:Y:S04]  /*244c0*/  STL.64 [R1+0x1768], R54 ;  /* 0x0017683601007387 */ /* 0x000fe80000100a00 */
[----:B------:R-:W-:Y:S04]  /*244d0*/  STL.64 [R1+0x28], R46 ;  /* 0x0000282e01007387 */ /* 0x000fe80000100a00 */
[----:B------:R-:W-:Y:S01]  /*244e0*/  STL.64 [R1+0x1708], R46 ;  /* 0x0017082e01007387 */ /* 0x000fe20000100a00 */
[----:B--2---:R-:W-:-:S03]  /*244f0*/  IMAD.MOV.U32 R77, RZ, RZ, R16 ;  /* 0x000000ffff4d7224 */ /* 0x004fc600078e0010 */
[----:B------:R-:W2:Y:S01]  /*24500*/  LDL.LU R16, [R1+0x80] ;  /* 0x0000800001107983 */ /* 0x000ea20000300800 */
[----:B------:R-:W-:-:S03]  /*24510*/  IMAD.MOV.U32 R76, RZ, RZ, R15 ;  /* 0x000000ffff4c7224 */ /* 0x000fc600078e000f */
        /* <DEDUP_REMOVED lines=12> */
[----:B------:R-:W2:Y:S04]  /*245e0*/  LDL.LU R0, [R1+0x1054] ;  /* 0x0010540001007983 */ /* 0x000ea80000300800 */
[----:B------:R-:W-:Y:S04]  /*245f0*/  STL.64 [R1+0x40], R76 ;  /* 0x0000404c01007387 */ /* 0x000fe80000100a00 */
[----:B------:R-:W-:Y:S04]  /*24600*/  STL.64 [R1+0x1548], R76 ;  /* 0x0015484c01007387 */ /* 0x000fe80000100a00 */
[----:B------:R-:W-:Y:S04]  /*24610*/  STL.64 [R1+0x48], R74 ;  /* 0x0000484a01007387 */ /* 0x000fe80000100a00 */
[----:B------:R-:W-:Y:S04]  /*24620*/  STL.64 [R1+0x1550], R74 ;  /* 0x0015504a01007387 */ /* 0x000fe80000100a00 */
[----:B------:R-:W-:Y:S04]  /*24630*/  STL.64 [R1+0x50], R72 ;  /* 0x0000504801007387 */ /* 0x000fe80000100a00 */
[----:B------:R-:W-:Y:S04]  /*24640*/  STL.64 [R1+0x1558], R72 ;  /* 0x0015584801007387 */ /* 0x000fe80000100a00 */
[----:B------:R-:W-:Y:S04]  /*24650*/  STL.64 [R1+0x58], R70 ;  /* 0x0000584601007387 */ /* 0x000fe80000100a00 */
[----:B------:R-:W-:Y:S04]  /*24660*/  STL.64 [R1+0x1560], R70 ;  /* 0x0015604601007387 */ /* 0x000fe80000100a00 */
[----:B-1----:R-:W2:Y:S04]  /*24670*/  LDL.LU R24, [R1+0xa0] ;  /* 0x0000a00001187983 */ /* 0x002ea80000300800 */
[----:B0-----:R-:W2:Y:S04]  /*24680*/  LDL.LU R23, [R1+0x1058] ;  /* 0x0010580001177983 */ /* 0x001ea80000300800 */
[----:B------:R-:W2:Y:S04]  /*24690*/  LDL.LU R22, [R1+0xa8] ;  /* 0x0000a80001167983 */ /* 0x000ea80000300800 */
[----:B------:R-:W2:Y:S01]  /*246a0*/  LDL.LU R17, [R1+0x105c] ;  /* 0x00105c0001117983 */ /* 0x000ea20000300800 */
[----:B---3--:R-:W-:-:S03]  /*246b0*/  IMAD.MOV.U32 R19, RZ, RZ, R10 ;  /* 0x000000ffff137224 */ /* 0x008fc600078e000a */
[----:B------:R-:W3:Y:S01]  /*246c0*/  LDL.LU R10, [R1+0xb0] ;  /* 0x0000b000010a7983 */ /* 0x000ee20000300800 */
[----:B----4-:R-:W-:-:S03]  /*246d0*/  IMAD.MOV.U32 R18, RZ, RZ, R9 ;  /* 0x000000ffff127224 */ /* 0x010fc600078e0009 */
[----:B------:R-:W4:Y:S01]  /*246e0*/  LDL.LU R9, [R1+0x1060] ;  /* 0x0010600001097983 */ /* 0x000f220000300800 */
[----:B------:R-:W-:-:S03]  /*246f0*/  IMAD.MOV.U32 R21, RZ, RZ, R8 ;  /* 0x000000ffff157224 */ /* 0x000fc600078e0008 */
[----:B------:R-:W4:Y:S01]  /*24700*/  LDL.LU R8, [R1+0xb8] ;  /* 0x0000b80001087983 */ /* 0x000f220000300800 */
[----:B------:R-:W-:-:S03]  /*24710*/  MOV R20, R3 ;  /* 0x0000000300147202 */ /* 0x000fc60000000f00 */
[----:B------:R-:W4:Y:S04]  /*24720*/  LDL.LU R3, [R1+0x1064] ;  /* 0x0010640001037983 */ /* 0x000f280000300800 */
[----:B------:R-:W-:Y:S04]  /*24730*/  STL.64 [R1+0x60], R4 ;  /* 0x0000600401007387 */ /* 0x000fe80000100a00 */
[----:B------:R-:W-:Y:S04]  /*24740*/  STL.64 [R1+0x1698], R4 ;  /* 0x0016980401007387 */ /* 0x000fe80000100a00 */
[----:B------:R-:W-:Y:S04]  /*24750*/  STL.64 [R1+0x68], R6 ;  /* 0x0000680601007387 */ /* 0x000fe80000100a00 */
[----:B------:R0:W-:Y:S04]  /*24760*/  STL.64 [R1+0x16d0], R6 ;  /* 0x0016d00601007387 */ /* 0x0001e80000100a00 */
[----:B------:R-:W-:Y:S04]  /*24770*/  STL.64 [R1+0x70], R18 ;  /* 0x0000701201007387 */ /* 0x000fe80000100a00 */
[----:B------:R-:W-:Y:S04]  /*24780*/  STL.64 [R1+0x1710], R18 ;  /* 0x0017101201007387 */ /* 0x000fe80000100a00 */
[----:B------:R-:W-:Y:S04]  /*24790*/  STL.64 [R1+0x78], R20 ;  /* 0x0000781401007387 */ /* 0x000fe80000100a00 */
[----:B------:R1:W-:Y:S01]  /*247a0*/  STL.64 [R1+0x1718], R20 ;  /* 0x0017181401007387 */ /* 0x0003e20000100a00 */
        /* <DEDUP_REMOVED lines=24> */
[----:B------:R-:W-:-:S02]  /*24930*/  IMAD.MOV.U32 R49, RZ, RZ, R24 ;  /* 0x000000ffff317224 */ /* 0x000fc400078e0018 */
[----:B------:R-:W-:Y:S02]  /*24940*/  IMAD.MOV.U32 R48, RZ, RZ, R23 ;  /* 0x000000ffff307224 */ /* 0x000fe400078e0017 */
[----:B------:R-:W-:Y:S02]  /*24950*/  IMAD.MOV.U32 R51, RZ, RZ, R22 ;  /* 0x000000ffff337224 */ /* 0x000fe400078e0016 */
[----:B------:R-:W-:Y:S02]  /*24960*/  IMAD.MOV.U32 R50, RZ, RZ, R17 ;  /* 0x000000ffff327224 */ /* 0x000fe400078e0011 */
[----:B---3--:R-:W-:Y:S02]  /*24970*/  IMAD.MOV.U32 R57, RZ, RZ, R10 ;  /* 0x000000ffff397224 */ /* 0x008fe400078e000a */
[----:B----4-:R-:W-:Y:S02]  /*24980*/  IMAD.MOV.U32 R56, RZ, RZ, R9 ;  /* 0x000000ffff387224 */ /* 0x010fe400078e0009 */
[----:B------:R-:W3:Y:S01]  /*24990*/  LDL.LU R9, [R1+0xe0] ;  /* 0x0000e00001097983 */ /* 0x000ee20000300800 */
[----:B------:R-:W-:-:S03]  /*249a0*/  IMAD.MOV.U32 R59, RZ, RZ, R8 ;  /* 0x000000ffff3b7224 */ /* 0x000fc600078e0008 */
[----:B------:R-:W3:Y:S04]  /*249b0*/  LDL.LU R8, [R1+0x1078] ;  /* 0x0010780001087983 */ /* 0x000ee80000300800 */
[----:B------:R-:W4:Y:S04]  /*249c0*/  LDL.LU R10, [R1+0xe8] ;  /* 0x0000e800010a7983 */ /* 0x000f280000300800 */
[----:B0-----:R-:W3:Y:S04]  /*249d0*/  LDL.LU R7, [R1+0x107c] ;  /* 0x00107c0001077983 */ /* 0x001ee80000300800 */
[----:B------:R-:W3:Y:S01]  /*249e0*/  LDL.LU R6, [R1+0xf0] ;  /* 0x0000f00001067983 */ /* 0x000ee20000300800 */
[----:B------:R-:W-:-:S03]  /*249f0*/  IMAD.MOV.U32 R58, RZ, RZ, R3 ;  /* 0x000000ffff3a7224 */ /* 0x000fc600078e0003 */
[----:B------:R-:W3:Y:S04]  /*24a00*/  LDL.LU R5, [R1+0x1080] ;  /* 0x0010800001057983 */ /* 0x000ee80000300800 */
[----:B------:R-:W3:Y:S04]  /*24a10*/  LDL.LU R4, [R1+0xf8] ;  /* 0x0000f80001047983 */ /* 0x000ee80000300800 */
[----:B------:R-:W3:Y:S04]  /*24a20*/  LDL.LU R3, [R1+0x1084] ;  /* 0x0010840001037983 */ /* 0x000ee80000300800 */
        /* <DEDUP_REMOVED lines=8> */
[----:B------:R-:W3:Y:S04]  /*24ab0*/  LDL.LU R22, [R1+0x100] ;  /* 0x0001000001167983 */ /* 0x000ee80000300800 */
[----:B-1----:R-:W3:Y:S04]  /*24ac0*/  LDL.LU R21, [R1+0x1088] ;  /* 0x0010880001157983 */ /* 0x002ee80000300800 */
[----:B------:R-:W3:Y:S01]  /*24ad0*/  LDL.LU R20, [R1+0x108] ;  /* 0x0001080001147983 */ /* 0x000ee20000300800 */
        /* <DEDUP_REMOVED lines=10> */
[----:B------:R-:W-:Y:S02]  /*24b80*/  IMAD.MOV.U32 R68, RZ, RZ, R15 ;  /* 0x000000ffff447224 */ /* 0x000fe400078e000f */
[----:B------:R-:W-:Y:S02]  /*24b90*/  IMAD.MOV.U32 R67, RZ, RZ, R14 ;  /* 0x000000ffff437224 */ /* 0x000fe400078e000e */
[----:B------:R-:W-:Y:S01]  /*24ba0*/  IMAD.MOV.U32 R76, RZ, RZ, R11 ;  /* 0x000000ffff4c7224 */ /* 0x000fe200078e000b */
        /* <DEDUP_REMOVED lines=8> */
[----:B------:R-:W2:Y:S04]  /*24c30*/  LDL.LU R19, [R1+0x120] ;  /* 0x0001200001137983 */ /* 0x000ea80000300800 */
[----:B------:R-:W2:Y:S04]  /*24c40*/  LDL.LU R18, [R1+0x1098] ;  /* 0x0010980001127983 */ /* 0x000ea80000300800 */
[----:B------:R-:W2:Y:S01]  /*24c50*/  LDL.LU R17, [R1+0x128] ;  /* 0x0001280001117983 */ /* 0x000ea20000300800 */
[----:B----4-:R-:W-:-:S02]  /*24c60*/  IMAD.MOV.U32 R11, RZ, RZ, R10 ;  /* 0x000000ffff0b7224 */ /* 0x010fc400078e000a */
[----:B---3--:R-:W-:Y:S02]  /*24c70*/  IMAD.MOV.U32 R10, RZ, RZ, R7 ;  /* 0x000000ffff0a7224 */ /* 0x008fe400078e0007 */
[----:B------:R-:W3:Y:S01]  /*24c80*/  LDL.LU R7, [R1+0x109c] ;  /* 0x00109c0001077983 */ /* 0x000ee20000300800 */
[----:B------:R-:W-:-:S03]  /*24c90*/  IMAD.MOV.U32 R15, RZ, RZ, R6 ;  /* 0x000000ffff0f7224 */ /* 0x000fc600078e0006 */
[----:B------:R-:W4:Y:S01]  /*24ca0*/  LDL.LU R6, [R1+0x130] ;  /* 0x0001300001067983 */ /* 0x000f220000300800 */
[----:B------:R-:W-:-:S03]  /*24cb0*/  IMAD.MOV.U32 R14, RZ, RZ, R5 ;  /* 0x000000ffff0e7224 */ /* 0x000fc600078e0005 */
[----:B------:R-:W4:Y:S01]  /*24cc0*/  LDL.LU R5, [R1+0x10a0] ;  /* 0x0010a00001057983 */ /* 0x000f220000300800 */
[----:B------:R-:W-:-:S03]  /*24cd0*/  IMAD.MOV.U32 R25, RZ, RZ, R4 ;  /* 0x000000ffff197224 */ /* 0x000fc600078e0004 */
        /* <DEDUP_REMOVED lines=8> */
[----:B------:R0:W-:Y:S04]  /*24d60*/  STL.64 [R1+0x17a0], R14 ;  /* 0x0017a00e01007387 */ /* 0x0001e80000100a00 */
[----:B------:R-:W-:Y:S04]  /*24d70*/  STL.64 [R1+0xf8], R24 ;  /* 0x0000f81801007387 */ /* 0x000fe80000100a00 */
[----:B------:R1:W-:Y:S01]  /*24d80*/  STL.64 [R1+0x17a8], R24 ;  /* 0x0017a81801007387 */ /* 0x0003e20000100a00 */
[----:B--2---:R-:W-:-:S03]  /*24d90*/  IMAD.MOV.U32 R28, RZ, RZ, R16 ;  /* 0x000000ffff1c7224 */ /* 0x004fc600078e0010 */
[----:B------:R-:W2:Y:S04]  /*24da0*/  LDL.LU R16, [R1+0x140] ;  /* 0x0001400001107983 */ /* 0x000ea80000300800 */
[----:B0-----:R-:W2:Y:S04]  /*24db0*/  LDL.LU R15, [R1+0x10a8] ;  /* 0x0010a800010f7983 */ /* 0x001ea80000300800 */
[----:B------:R-:W2:Y:S01]  /*24dc0*/  LDL.LU R14, [R1+0x148] ;  /* 0x00014800010e7983 */ /* 0x000ea20000300800 */
[----:B------:R-:W-:-:S03]  /*24dd0*/  IMAD.MOV.U32 R43, RZ, RZ, R13 ;  /* 0x000000ffff2b7224 */ /* 0x000fc600078e000d */
[----:B------:R-:W2:Y:S01]  /*24de0*/  LDL.LU R13, [R1+0x10ac] ;  /* 0x0010ac00010d7983 */ /* 0x000ea20000300800 */
[----:B------:R-:W-:-:S03]  /*24df0*/  MOV R42, R12 ;  /* 0x0000000c002a7202 */ /* 0x000fc60000000f00 */
[----:B------:R-:W2:Y:S04]  /*24e00*/  LDL.LU R12, [R1+0x150] ;  /* 0x00015000010c7983 */ /* 0x000ea80000300800 */
[----:B------:R-:W2:Y:S01]  /*24e10*/  LDL.LU R11, [R1+0x10b0] ;  /* 0x0010b000010b7983 */ /* 0x000ea20000300800 */
[----:B------:R-:W-:-:S03]  /*24e20*/  IMAD.MOV.U32 R31, RZ, RZ, R2 ;  /* 0x000000ffff1f7224 */ /* 0x000fc600078e0002 */
[----:B------:R-:W2:Y:S01]  /*24e30*/  LDL.LU R2, [R1+0x158] ;  /* 0x0001580001027983 */ /* 0x000ea20000300800 */
[----:B------:R-:W-:-:S03]  /*24e40*/  IMAD.MOV.U32 R30, RZ, RZ, R0 ;  /* 0x000000ffff1e7224 */ /* 0x000fc600078e0000 */
[----:B------:R-:W2:Y:S01]  /*24e50*/  LDL.LU R0, [R1+0x10b4] ;  /* 0x0010b40001007983 */ /* 0x000ea20000300800 */
[----:B------:R-:W-:Y:S02]  /*24e60*/  IMAD.MOV.U32 R26, RZ, RZ, R21 ;  /* 0x000000ffff1a7224 */ /* 0x000fe400078e0015 */
[----:B------:R-:W-:Y:S02]  /*24e70*/  IMAD.MOV.U32 R27, RZ, RZ, R22 ;  /* 0x000000ffff1b7224 */ /* 0x000fe400078e0016 */
[----:B------:R-:W-:-:S03]  /*24e80*/  IMAD.MOV.U32 R29, RZ, RZ, R20 ;  /* 0x000000ffff1d7224 */ /* 0x000fc600078e0014 */
        /* <DEDUP_REMOVED lines=11> */
[----:B------:R-:W-:-:S02]  /*24f40*/  IMAD.MOV.U32 R44, RZ, RZ, R18 ;  /* 0x000000ffff2c7224 */ /* 0x000fc400078e0012 */
[----:B------:R-:W-:Y:S02]  /*24f50*/  IMAD.MOV.U32 R45, RZ, RZ, R19 ;  /* 0x000000ffff2d7224 */ /* 0x000fe400078e0013 */
[----:B------:R-:W-:Y:S02]  /*24f60*/  IMAD.MOV.U32 R47, RZ, RZ, R17 ;  /* 0x000000ffff2f7224 */ /* 0x000fe400078e0011 */
[----:B---3--:R-:W-:Y:S02]  /*24f70*/  IMAD.MOV.U32 R46, RZ, RZ, R7 ;  /* 0x000000ffff2e7224 */ /* 0x008fe400078e0007 */
[----:B------:R-:W3:Y:S01]  /*24f80*/  LDL.LU R7, [R1+0x10bc] ;  /* 0x0010bc0001077983 */ /* 0x000ee20000300800 */
[----:B----4-:R-:W-:-:S03]  /*24f90*/  IMAD.MOV.U32 R53, RZ, RZ, R6 ;  /* 0x000000ffff357224 */ /* 0x010fc600078e0006 */
        /* <DEDUP_REMOVED lines=15> */
[----:B-1----:R-:W4:Y:S04]  /*25090*/  LDL.LU R24, [R1+0x180] ;  /* 0x0001800001187983 */ /* 0x002f280000300800 */
[----:B------:R-:W4:Y:S04]  /*250a0*/  LDL.LU R21, [R1+0x10c8] ;  /* 0x0010c80001157983 */ /* 0x000f280000300800 */
[----:B------:R-:W4:Y:S04]  /*250b0*/  LDL.LU R20, [R1+0x188] ;  /* 0x0001880001147983 */ /* 0x000f280000300800 */
[----:B------:R-:W4:Y:S01]  /*250c0*/  LDL.LU R19, [R1+0x10cc] ;  /* 0x0010cc0001137983 */ /* 0x000f220000300800 */
        /* <DEDUP_REMOVED lines=11> */
[----:B------:R-:W-:Y:S01]  /*25180*/  STL.64 [R1+0x140], R72 ;  /* 0x0001404801007387 */ /* 0x000fe20000100a00 */
[----:B------:R-:W-:-:S03]  /*25190*/  IMAD.MOV.U32 R69, RZ, RZ, R12 ;  /* 0x000000ffff457224 */ /* 0x000fc600078e000c */
[----:B------:R-:W-:Y:S04]  /*251a0*/  STL.64 [R1+0x1598], R72 ;  /* 0x0015984801007387 */ /* 0x000fe80000100a00 */
[----:B------:R-:W-:Y:S04]  /*251b0*/  STL.64 [R1+0x148], R70 ;  /* 0x0001484601007387 */ /* 0x000fe80000100a00 */
[----:B------:R-:W-:Y:S04]  /*251c0*/  STL.64 [R1+0x15a8], R70 ;  /* 0x0015a84601007387 */ /* 0x000fe80000100a00 */
[----:B------:R-:W-:Y:S04]  /*251d0*/  STL.64 [R1+0x150], R68 ;  /* 0x0001504401007387 */ /* 0x000fe80000100a00 */
[----:B------:R-:W-:Y:S04]  /*251e0*/  STL [R1+0x15b0], R69 ;  /* 0x0015b04501007387 */ /* 0x000fe80000100800 */
[----:B------:R-:W-:Y:S04]  /*251f0*/  STL.64 [R1+0x15c8], R68 ;  /* 0x0015c84401007387 */ /* 0x000fe80000100a00 */
[----:B------:R-:W-:Y:S04]  /*25200*/  STL.64 [R1+0x158], R66 ;  /* 0x0001584201007387 */ /* 0x000fe80000100a00 */
[----:B------:R-:W-:Y:S01]  /*25210*/  STL.64 [R1+0x15b8], R66 ;  /* 0x0015b84201007387 */ /* 0x000fe20000100a00 */
[----:B------:R-:W-:-:S03]  /*25220*/  IMAD.MOV.U32 R13, RZ, RZ, R10 ;  /* 0x000000ffff0d7224 */ /* 0x000fc600078e000a */
[----:B------:R-:W2:Y:S01]  /*25230*/  LDL.LU R18, [R1+0x1a0] ;  /* 0x0001a00001127983 */ /* 0x000ea20000300800 */
[----:B------:R-:W-:-:S03]  /*25240*/  IMAD.MOV.U32 R12, RZ, RZ, R9 ;  /* 0x000000ffff0c7224 */ /* 0x000fc600078e0009 */
[----:B------:R-:W2:Y:S01]  /*25250*/  LDL.LU R11, [R1+0x10d8] ;  /* 0x0010d800010b7983 */ /* 0x000ea20000300800 */
[----:B------:R-:W-:-:S03]  /*25260*/  IMAD.MOV.U32 R17, RZ, RZ, R8 ;  /* 0x000000ffff117224 */ /* 0x000fc600078e0008 */
[----:B------:R-:W2:Y:S04]  /*25270*/  LDL.LU R10, [R1+0x1a8] ;  /* 0x0001a800010a7983 */ /* 0x000ea80000300800 */
[----:B------:R-:W2:Y:S04]  /*25280*/  LDL.LU R9, [R1+0x10dc] ;  /* 0x0010dc0001097983 */ /* 0x000ea80000300800 */
[----:B------:R-:W2:Y:S01]  /*25290*/  LDL.LU R8, [R1+0x1b0] ;  /* 0x0001b00001087983 */ /* 0x000ea20000300800 */
[----:B---3--:R-:W-:-:S03]  /*252a0*/  IMAD.MOV.U32 R16, RZ, RZ, R7 ;  /* 0x000000ffff107224 */ /* 0x008fc600078e0007 */
[----:B------:R-:W3:Y:S01]  /*252b0*/  LDL.LU R7, [R1+0x10e0] ;  /* 0x0010e00001077983 */ /* 0x000ee20000300800 */
[----:B----4-:R-:W-:-:S03]  /*252c0*/  IMAD.MOV.U32 R23, RZ, RZ, R6 ;  /* 0x000000ffff177224 */ /* 0x010fc600078e0006 */
[----:B------:R-:W4:Y:S01]  /*252d0*/  LDL.LU R6, [R1+0x1b8] ;  /* 0x0001b80001067983 */ /* 0x000f220000300800 */
[----:B------:R-:W-:Y:S02]  /*252e0*/  IMAD.MOV.U32 R22, RZ, RZ, R5 ;  /* 0x000000ffff167224 */ /* 0x000fe400078e0005 */
[----:B------:R-:W-:Y:S02]  /*252f0*/  IMAD.MOV.U32 R5, RZ, RZ, R4 ;  /* 0x000000ffff057224 */ /* 0x000fe400078e0004 */
[----:B------:R-:W-:Y:S02]  /*25300*/  IMAD.MOV.U32 R4, RZ, RZ, R3 ;  /* 0x000000ffff047224 */ /* 0x000fe400078e0003 */
        /* <DEDUP_REMOVED lines=8> */
[----:B------:R1:W-:Y:S04]  /*25390*/  STL.64 [R1+0x1808], R4 ;  /* 0x0018080401007387 */ /* 0x0003e80000100a00 */
[----:B0-----:R-:W4:Y:S01]  /*253a0*/  LDL.LU R16, [R1+0x1c0] ;  /* 0x0001c00001107983 */ /* 0x001f220000300800 */
[----:B--2---:R-:W-:-:S03]  /*253b0*/  IMAD.MOV.U32 R67, RZ, RZ, R15 ;  /* 0x000000ffff437224 */ /* 0x004fc600078e000f */
[----:B------:R-:W2:Y:S01]  /*253c0*/  LDL.LU R15, [R1+0x10e8] ;  /* 0x0010e800010f7983 */ /* 0x000ea20000300800 */
[----:B------:R-:W-:-:S03]  /*253d0*/  IMAD.MOV.U32 R66, RZ, RZ, R14 ;  /* 0x000000ffff427224 */ /* 0x000fc600078e000e */
[----:B------:R-:W2:Y:S04]  /*253e0*/  LDL.LU R14, [R1+0x210] ;  /* 0x00021000010e7983 */ /* 0x000ea80000300800 */
[----:B------:R-:W2:Y:S04]  /*253f0*/  LDL.LU R13, [R1+0xf50] ;  /* 0x000f5000010d7983 */ /* 0x000ea80000300800 */
[----:B------:R-:W2:Y:S04]  /*25400*/  LDL.LU R12, [R1+0x218] ;  /* 0x00021800010c7983 */ /* 0x000ea80000300800 */
[----:B-1----:R-:W2:Y:S01]  /*25410*/  LDL.LU R5, [R1+0xf54] ;  /* 0x000f540001057983 */ /* 0x002ea20000300800 */
[----:B------:R-:W-:-:S03]  /*25420*/  IMAD.MOV.U32 R69, RZ, RZ, R2 ;  /* 0x000000ffff457224 */ /* 0x000fc600078e0002 */
[----:B------:R-:W2:Y:S01]  /*25430*/  LDL.LU R2, [R1+0x230] ;  /* 0x0002300001027983 */ /* 0x000ea20000300800 */
[----:B------:R-:W-:-:S03]  /*25440*/  IMAD.MOV.U32 R68, RZ, RZ, R0 ;  /* 0x000000ffff447224 */ /* 0x000fc600078e0000 */
[----:B------:R-:W2:Y:S01]  /*25450*/  LDL.LU R0, [R1+0xf40] ;  /* 0x000f400001007983 */ /* 0x000ea20000300800 */
[----:B------:R-:W-:Y:S02]  /*25460*/  IMAD.MOV.U32 R72, RZ, RZ, R21 ;  /* 0x000000ffff487224 */ /* 0x000fe400078e0015 */
        /* <DEDUP_REMOVED lines=11> */
[----:B------:R-:W-:Y:S01]  /*25520*/  MOV R19, R18 ;  /* 0x0000001200137202 */ /* 0x000fe20000000f00 */
[----:B------:R-:W-:-:S02]  /*25530*/  IMAD.MOV.U32 R18, RZ, RZ, R11 ;  /* 0x000000ffff127224 */ /* 0x000fc400078e000b */
[----:B------:R-:W2:Y:S01]  /*25540*/  LDL.LU R11, [R1+0x238] ;  /* 0x00023800010b7983 */ /* 0x000ea20000300800 */
[----:B------:R-:W-:-:S03]  /*25550*/  IMAD.MOV.U32 R21, RZ, RZ, R10 ;  /* 0x000000ffff157224 */ /* 0x000fc600078e000a */
[----:B------:R-:W2:Y:S01]  /*25560*/  LDL.LU R10, [R1+0xf44] ;  /* 0x000f4400010a7983 */ /* 0x000ea20000300800 */
[----:B------:R-:W-:-:S03]  /*25570*/  IMAD.MOV.U32 R20, RZ, RZ, R9 ;  /* 0x000000ffff147224 */ /* 0x000fc600078e0009 */
[----:B------:R-:W2:Y:S01]  /*25580*/  LDL.LU R9, [R1+0x260] ;  /* 0x0002600001097983 */ /* 0x000ea20000300800 */
[----:B------:R-:W-:-:S03]  /*25590*/  IMAD.MOV.U32 R49, RZ, RZ, R8 ;  /* 0x000000ffff317224 */ /* 0x000fc600078e0008 */
[----:B------:R-:W2:Y:S01]  /*255a0*/  LDL.LU R8, [R1+0xf00] ;  /* 0x000f000001087983 */ /* 0x000ea20000300800 */
[----:B---3--:R-:W-:-:S03]  /*255b0*/  IMAD.MOV.U32 R48, RZ, RZ, R7 ;  /* 0x000000ffff307224 */ /* 0x008fc600078e0007 */
[----:B------:R-:W3:Y:S01]  /*255c0*/  LDL.LU R7, [R1+0x268] ;  /* 0x0002680001077983 */ /* 0x000ee20000300800 */
[----:B----4-:R-:W-:-:S03]  /*255d0*/  IMAD.MOV.U32 R51, RZ, RZ, R6 ;  /* 0x000000ffff337224 */ /* 0x010fc600078e0006 */
[----:B------:R-:W4:Y:S04]  /*255e0*/  LDL.LU R6, [R1+0xf04] ;  /* 0x000f040001067983 */ /* 0x000f280000300800 */
[----:B------:R-:W4:Y:S01]  /*255f0*/  LDL.LU R4, [R1+0x270] ;  /* 0x0002700001047983 */ /* 0x000f220000300800 */
[----:B------:R-:W-:-:S03]  /*25600*/  IMAD.MOV.U32 R50, RZ, RZ, R3 ;  /* 0x000000ffff327224 */ /* 0x000fc600078e0003 */
        /* <DEDUP_REMOVED lines=13> */
[----:B------:R-:W-:Y:S02]  /*256e0*/  IMAD.MOV.U32 R76, RZ, RZ, R15 ;  /* 0x000000ffff4c7224 */ /* 0x000fe400078e000f */
[----:B------:R-:W-:Y:S01]  /*256f0*/  IMAD.MOV.U32 R77, RZ, RZ, R16 ;  /* 0x000000ffff4d7224 */ /* 0x000fe200078e0010 */
[----:B------:R-:W2:Y:S01]  /*25700*/  LDL.LU R26, [R1+0x280] ;  /* 0x00028000011a7983 */ /* 0x000ea20000300800 */
[----:B------:R-:W-:-:S03]  /*25710*/  IMAD.MOV.U32 R34, RZ, RZ, R13 ;  /* 0x000000ffff227224 */ /* 0x000fc600078e000d */
[----:B------:R-:W2:Y:S01]  /*25720*/  LDL.LU R23, [R1+0xf10] ;  /* 0x000f100001177983 */ /* 0x000ea20000300800 */
[----:B------:R-:W-:-:S03]  /*25730*/  IMAD.MOV.U32 R35, RZ, RZ, R14 ;  /* 0x000000ffff237224 */ /* 0x000fc600078e000e */
[----:B------:R-:W2:Y:S01]  /*25740*/  LDL.LU R22, [R1+0x288] ;  /* 0x0002880001167983 */ /* 0x000ea20000300800 */
[----:B------:R-:W-:-:S03]  /*25750*/  IMAD.MOV.U32 R38, RZ, RZ, R5 ;  /* 0x000000ffff267224 */ /* 0x000fc600078e0005 */
[----:B0-----:R-:W2:Y:S01]  /*25760*/  LDL.LU R21, [R1+0xf14] ;  /* 0x000f140001157983 */ /* 0x001ea20000300800 */
[----:B------:R-:W-:-:S03]  /*25770*/  IMAD.MOV.U32 R39, RZ, RZ, R12 ;  /* 0x000000ffff277224 */ /* 0x000fc600078e000c */
[----:B------:R-:W2:Y:S04]  /*25780*/  LDL.LU R20, [R1+0x290] ;  /* 0x0002900001147983 */ /* 0x000ea80000300800 */
[----:B------:R-:W2:Y:S04]  /*25790*/  LDL.LU R5, [R1+0xf18] ;  /* 0x000f180001057983 */ /* 0x000ea80000300800 */
[----:B------:R-:W-:Y:S04]  /*257a0*/  STL.64 [R1+0x1c0], R76 ;  /* 0x0001c04c01007387 */ /* 0x000fe80000100a00 */
[----:B------:R-:W-:Y:S04]  /*257b0*/  STL.64 [R1+0x1850], R76 ;  /* 0x0018504c01007387 */ /* 0x000fe80000100a00 */
[----:B------:R-:W-:Y:S04]  /*257c0*/  STL.64 [R1+0x210], R34 ;  /* 0x0002102201007387 */ /* 0x000fe80000100a00 */
[----:B------:R-:W-:Y:S04]  /*257d0*/  STL.64 [R1+0x1858], R34 ;  /* 0x0018582201007387 */ /* 0x000fe80000100a00 */
[----:B------:R-:W-:Y:S01]  /*257e0*/  STL.64 [R1+0x218], R38 ;  /* 0x0002182601007387 */ /* 0x000fe20000100a00 */
[----:B------:R-:W-:-:S03]  /*257f0*/  IMAD.MOV.U32 R59, RZ, RZ, R11 ;  /* 0x000000ffff3b7224 */ /* 0x000fc600078e000b */
[----:B------:R-:W-:Y:S04]  /*25800*/  STL.64 [R1+0x1860], R38 ;  /* 0x0018602601007387 */ /* 0x000fe80000100a00 */
[----:B------:R-:W-:Y:S04]  /*25810*/  STL.64 [R1+0x230], R56 ;  /* 0x0002303801007387 */ /* 0x000fe80000100a00 */
[----:B------:R-:W-:Y:S04]  /*25820*/  STL.64 [R1+0x1868], R56 ;  /* 0x0018683801007387 */ /* 0x000fe80000100a00 */
[----:B------:R-:W2:Y:S04]  /*25830*/  LDL.LU R19, [R1+0x298] ;  /* 0x0002980001137983 */ /* 0x000ea80000300800 */
[----:B------:R-:W2:Y:S01]  /*25840*/  LDL.LU R18, [R1+0xf1c] ;  /* 0x000f1c0001127983 */ /* 0x000ea20000300800 */
[----:B------:R-:W-:-:S02]  /*25850*/  IMAD.MOV.U32 R58, RZ, RZ, R10 ;  /* 0x000000ffff3a7224 */ /* 0x000fc400078e000a */
[----:B---3--:R-:W-:Y:S02]  /*25860*/  IMAD.MOV.U32 R11, RZ, RZ, R7 ;  /* 0x000000ffff0b7224 */ /* 0x008fe400078e0007 */
[----:B------:R-:W3:Y:S01]  /*25870*/  LDL.LU R7, [R1+0x2a0] ;  /* 0x0002a00001077983 */ /* 0x000ee20000300800 */
[----:B----4-:R-:W-:-:S03]  /*25880*/  IMAD.MOV.U32 R15, RZ, RZ, R4 ;  /* 0x000000ffff0f7224 */ /* 0x010fc600078e0004 */
[----:B------:R-:W4:Y:S01]  /*25890*/  LDL.LU R4, [R1+0xf20] ;  /* 0x000f200001047983 */ /* 0x000f220000300800 */
[----:B------:R-:W-:-:S03]  /*258a0*/  IMAD.MOV.U32 R10, RZ, RZ, R6 ;  /* 0x000000ffff0a7224 */ /* 0x000fc600078e0006 */
[----:B------:R-:W3:Y:S04]  /*258b0*/  LDL.LU R17, [R1+0x2a8] ;  /* 0x0002a80001117983 */ /* 0x000ee80000300800 */
[----:B------:R-:W3:Y:S01]  /*258c0*/  LDL.LU R16, [R1+0xf24] ;  /* 0x000f240001107983 */ /* 0x000ee20000300800 */
[----:B------:R-:W-:-:S03]  /*258d0*/  IMAD.MOV.U32 R14, RZ, RZ, R3 ;  /* 0x000000ffff0e7224 */ /* 0x000fc600078e0003 */
[----:B------:R-:W3:Y:S04]  /*258e0*/  LDL.LU R13, [R1+0x2b0] ;  /* 0x0002b000010d7983 */ /* 0x000ee80000300800 */
[----:B------:R-:W3:Y:S04]  /*258f0*/  LDL.LU R12, [R1+0xf28] ;  /* 0x000f2800010c7983 */ /* 0x000ee80000300800 */
        /* <DEDUP_REMOVED lines=8> */
[----:B------:R-:W3:Y:S04]  /*25980*/  LDL.LU R6, [R1+0x2b8] ;  /* 0x0002b80001067983 */ /* 0x000ee80000300800 */
[----:B------:R-:W3:Y:S01]  /*25990*/  LDL.LU R3, [R1+0xf2c] ;  /* 0x000f2c0001037983 */ /* 0x000ee20000300800 */
[----:B--2---:R-:W-:-:S03]  /*259a0*/  IMAD.MOV.U32 R25, RZ, RZ, R2 ;  /* 0x000000ffff197224 */ /* 0x004fc600078e0002 */
[----:B------:R-:W2:Y:S01]  /*259b0*/  LDL.LU R2, [R1+0x2d0] ;  /* 0x0002d00001027983 */ /* 0x000ea20000300800 */
[----:B------:R-:W-:-:S03]  /*259c0*/  IMAD.MOV.U32 R24, RZ, RZ, R0 ;  /* 0x000000ffff187224 */ /* 0x000fc600078e0000 */
[----:B------:R-:W2:Y:S01]  /*259d0*/  LDL.LU R0, [R1+0x2d8] ;  /* 0x0002d80001007983 */ /* 0x000ea20000300800 */
[----:B------:R-:W-:Y:S02]  /*259e0*/  IMAD.MOV.U32 R27, RZ, RZ, R26 ;  /* 0x000000ffff1b7224 */ /* 0x000fe400078e001a */
[----:B------:R-:W-:Y:S02]  /*259f0*/  IMAD.MOV.U32 R26, RZ, RZ, R23 ;  /* 0x000000ffff1a7224 */ /* 0x000fe400078e0017 */
[----:B------:R-:W-:Y:S02]  /*25a00*/  IMAD.MOV.U32 R29, RZ, RZ, R22 ;  /* 0x000000ffff1d7224 */ /* 0x000fe400078e0016 */
[----:B------:R-:W-:Y:S02]  /*25a10*/  IMAD.MOV.U32 R28, RZ, RZ, R21 ;  /* 0x000000ffff1c7224 */ /* 0x000fe400078e0015 */
[----:B------:R-:W-:Y:S02]  /*25a20*/  IMAD.MOV.U32 R43, RZ, RZ, R20 ;  /* 0x000000ffff2b7224 */ /* 0x000fe400078e0014 */
[----:B------:R-:W-:-:S02]  /*25a30*/  IMAD.MOV.U32 R42, RZ, RZ, R5 ;  /* 0x000000ffff2a7224 */ /* 0x000fc400078e0005 */
        /* <DEDUP_REMOVED lines=11> */
[----:B----4-:R-:W-:Y:S02]  /*25af0*/  IMAD.MOV.U32 R44, RZ, RZ, R4 ;  /* 0x000000ffff2c7224 */ /* 0x010fe400078e0004 */
[----:B------:R-:W4:Y:S04]  /*25b00*/  LDL.LU R4, [R1+0x2e8] ;  /* 0x0002e80001047983 */ /* 0x000f280000300800 */
[----:B0-----:R-:W4:Y:S04]  /*25b10*/  LDL.LU R9, [R1+0x2f0] ;  /* 0x0002f00001097983 */ /* 0x001f280000300800 */
[----:B------:R-:W4:Y:S01]  /*25b20*/  LDL.LU R8, [R1+0x2f8] ;  /* 0x0002f80001087983 */ /* 0x000f220000300800 */
[----:B---3--:R-:W-:-:S03]  /*25b30*/  IMAD.MOV.U32 R45, RZ, RZ, R7 ;  /* 0x000000ffff2d7224 */ /* 0x008fc600078e0007 */
[----:B------:R-:W3:Y:S01]  /*25b40*/  LDL.LU R7, [R1+0x300] ;  /* 0x0003000001077983 */ /* 0x000ee20000300800 */
[----:B------:R-:W-:Y:S02]  /*25b50*/  IMAD.MOV.U32 R46, RZ, RZ, R16 ;  /* 0x000000ffff2e7224 */ /* 0x000fe400078e0010 */
[----:B------:R-:W-:Y:S01]  /*25b60*/  IMAD.MOV.U32 R47, RZ, RZ, R17 ;  /* 0x000000ffff2f7224 */ /* 0x000fe200078e0011 */
[----:B------:R-:W-:Y:S01]  /*25b70*/  STL.64 [R1+0x298], R30 ;  /* 0x0002981e01007387 */ /* 0x000fe20000100a00 */
[----:B------:R-:W-:Y:S01]  /*25b80*/  MOV R52, R12 ;  /* 0x0000000c00347202 */ /* 0x000fe20000000f00 */
[----:B------:R-:W-:Y:S02]  /*25b90*/  IMAD.MOV.U32 R53, RZ, RZ, R13 ;  /* 0x000000ffff357224 */ /* 0x000fe400078e000d */
[----:B------:R-:W-:Y:S04]  /*25ba0*/  STL.64 [R1+0x18b0], R30 ;  /* 0x0018b01e01007387 */ /* 0x000fe80000100a00 */
[----:B------:R-:W-:Y:S04]  /*25bb0*/  STL.64 [R1+0x2a0], R44 ;  /* 0x0002a02c01007387 */ /* 0x000fe80000100a00 */
[----:B------:R-:W-:Y:S04]  /*25bc0*/  STL.64 [R1+0x18b8], R44 ;  /* 0x0018b82c01007387 */ /* 0x000fe80000100a00 */
[----:B------:R-:W-:Y:S04]  /*25bd0*/  STL.64 [R1+0x2a8], R46 ;  /* 0x0002a82e01007387 */ /* 0x000fe80000100a00 */
[----:B------:R-:W-:Y:S04]  /*25be0*/  STL.64 [R1+0x18c0], R46 ;  /* 0x0018c02e01007387 */ /* 0x000fe80000100a00 */
[----:B------:R-:W-:Y:S04]  /*25bf0*/  STL.64 [R1+0x2b0], R52 ;  /* 0x0002b03401007387 */ /* 0x000fe80000100a00 */
[----:B------:R-:W-:Y:S01]  /*25c00*/  STL.64 [R1+0x18c8], R52 ;  /* 0x0018c83401007387 */ /* 0x000fe20000100a00 */
[----:B------:R-:W-:-:S03]  /*25c10*/  IMAD.MOV.U32 R55, RZ, RZ, R6 ;  /* 0x000000ffff377224 */ /* 0x000fc600078e0006 */
[----:B------:R-:W3:Y:S01]  /*25c20*/  LDL.LU R6, [R1+0x308] ;  /* 0x0003080001067983 */ /* 0x000ee20000300800 */
[----:B------:R-:W-:-:S03]  /*25c30*/  IMAD.MOV.U32 R54, RZ, RZ, R3 ;  /* 0x000000ffff367224 */ /* 0x000fc600078e0003 */
[----:B------:R-:W3:Y:S01]  /*25c40*/  LDL.LU R3, [R1+0x310] ;  /* 0x0003100001037983 */ /* 0x000ee20000300800 */
[----:B--2---:R-:W-:-:S03]  /*25c50*/  IMAD.MOV.U32 R12, RZ, RZ, R2 ;  /* 0x000000ffff0c7224 */ /* 0x004fc600078e0002 */
[----:B------:R-:W2:Y:S01]  /*25c60*/  LDL.LU R2, [R1+0x318] ;  /* 0x0003180001027983 */ /* 0x000ea20000300800 */
[----:B------:R-:W-:-:S03]  /*25c70*/  IMAD.MOV.U32 R16, RZ, RZ, R0 ;  /* 0x000000ffff107224 */ /* 0x000fc600078e0000 */
[----:B------:R-:W2:Y:S01]  /*25c80*/  LDL.LU R0, [R1+0x320] ;  /* 0x0003200001007983 */ /* 0x000ea20000300800 */
[----:B------:R-:W-:Y:S02]  /*25c90*/  IMAD.MOV.U32 R13, RZ, RZ, R78 ;  /* 0x000000ffff0d7224 */ /* 0x000fe400078e004e */
[----:B------:R-:W-:Y:S01]  /*25ca0*/  IMAD.MOV.U32 R17, RZ, RZ, R79 ;  /* 0x000000ffff117224 */ /* 0x000fe200078e004f */
[----:B------:R-:W-:Y:S01]  /*25cb0*/  STL.64 [R1+0x18d0], R78 ;  /* 0x0018d04e01007387 */ /* 0x000fe20000100a00 */
[----:B------:R-:W-:-:S03]  /*25cc0*/  IMAD.MOV.U32 R23, RZ, RZ, R80 ;  /* 0x000000ffff177224 */ /* 0x000fc600078e0050 */
[----:B------:R-:W-:Y:S04]  /*25cd0*/  STL.64 [R1+0x2b8], R54 ;  /* 0x0002b83601007387 */ /* 0x000fe80000100a00 */
[----:B------:R-:W-:Y:S04]  /*25ce0*/  STL.64 [R1+0x18d8], R54 ;  /* 0x0018d83601007387 */ /* 0x000fe80000100a00 */
[----:B------:R-:W-:Y:S04]  /*25cf0*/  STL.64 [R1+0x2d0], R12 ;  /* 0x0002d00c01007387 */ /* 0x000fe80000100a00 */
[----:B------:R-:W-:Y:S01]  /*25d00*/  STL.64 [R1+0x18e0], R12 ;  /* 0x0018e00c01007387 */ /* 0x000fe20000100a00 */
[----:B------:R-:W-:-:S03]  /*25d10*/  IMAD.MOV.U32 R22, RZ, RZ, R5 ;  /* 0x000000ffff167224 */ /* 0x000fc600078e0005 */
[----:B------:R-:W-:Y:S04]  /*25d20*/  STL.64 [R1+0x2d8], R16 ;  /* 0x0002d81001007387 */ /* 0x000fe80000100a00 */
[----:B------:R0:W-:Y:S04]  /*25d30*/  STL.64 [R1+0x18e8], R16 ;  /* 0x0018e81001007387 */ /* 0x0001e80000100a00 */
[----:B------:R-:W-:Y:S01]  /*25d40*/  STL.64 [R1+0x2e0], R22 ;  /* 0x0002e01601007387 */ /* 0x000fe20000100a00 */
[----:B------:R-:W-:-:S03]  /*25d50*/  IMAD.MOV.U32 R73, RZ, RZ, R82 ;  /* 0x000000ffff497224 */ /* 0x000fc600078e0052 */
[----:B------:R-:W-:Y:S04]  /*25d60*/  STL.64 [R1+0x18f0], R22 ;  /* 0x0018f01601007387 */ /* 0x000fe80000100a00 */
[----:B-1----:R-:W2:Y:S04]  /*25d70*/  LDL.LU R14, [R1+0x328] ;  /* 0x00032800010e7983 */ /* 0x002ea80000300800 */
[----:B------:R-:W2:Y:S04]  /*25d80*/  LDL.LU R11, [R1+0x330] ;  /* 0x00033000010b7983 */ /* 0x000ea80000300800 */
[----:B------:R-:W2:Y:S01]  /*25d90*/  LDL.LU R10, [R1+0x338] ;  /* 0x00033800010a7983 */ /* 0x000ea20000300800 */
[----:B------:R-:W-:-:S02]  /*25da0*/  IMAD.MOV.U32 R5, RZ, RZ, R81 ;  /* 0x000000ffff057224 */ /* 0x000fc400078e0051 */
[----:B------:R-:W-:Y:S02]  /*25db0*/  IMAD.MOV.U32 R37, RZ, RZ, R84 ;  /* 0x000000ffff257224 */ /* 0x000fe400078e0054 */
[----:B----4-:R-:W-:Y:S02]  /*25dc0*/  IMAD.MOV.U32 R72, RZ, RZ, R9 ;  /* 0x000000ffff487224 */ /* 0x010fe400078e0009 */
[----:B------:R-:W4:Y:S01]  /*25dd0*/  LDL.LU R9, [R1+0x1c8] ;  /* 0x0001c80001097983 */ /* 0x000f220000300800 */
[----:B------:R-:W-:-:S03]  /*25de0*/  IMAD.MOV.U32 R82, RZ, RZ, R8 ;  /* 0x000000ffff527224 */ /* 0x000fc600078e0008 */
[----:B------:R-:W4:Y:S01]  /*25df0*/  LDL.LU R8, [R1+0x340] ;  /* 0x0003400001087983 */ /* 0x000f220000300800 */
[----:B---3--:R-:W-:-:S03]  /*25e00*/  IMAD.MOV.U32 R36, RZ, RZ, R7 ;  /* 0x000000ffff247224 */ /* 0x008fc600078e0007 */
[----:B------:R-:W-:Y:S04]  /*25e10*/  STL.64 [R1+0x2e8], R4 ;  /* 0x0002e80401007387 */ /* 0x000fe80000100a00 */
[----:B------:R1:W-:Y:S04]  /*25e20*/  STL.64 [R1+0x18f8], R4 ;  /* 0x0018f80401007387 */ /* 0x0003e80000100a00 */
[----:B------:R-:W-:Y:S04]  /*25e30*/  STL.64 [R1+0x2f0], R72 ;  /* 0x0002f04801007387 */ /* 0x000fe80000100a00 */
[----:B------:R-:W-:Y:S04]  /*25e40*/  STL.64 [R1+0x1900], R72 ;  /* 0x0019004801007387 */ /* 0x000fe80000100a00 */
[----:B------:R-:W-:Y:S04]  /*25e50*/  STL.64 [R1+0x2f8], R82 ;  /* 0x0002f85201007387 */ /* 0x000fe80000100a00 */
[----:B------:R-:W-:Y:S04]  /*25e60*/  STL.64 [R1+0x1908], R82 ;  /* 0x0019085201007387 */ /* 0x000fe80000100a00 */
[----:B------:R-:W-:Y:S04]  /*25e70*/  STL.64 [R1+0x300], R36 ;  /* 0x0003002401007387 */ /* 0x000fe80000100a00 */
[----:B------:R-:W-:Y:S04]  /*25e80*/  STL.64 [R1+0x1910], R36 ;  /* 0x0019102401007387 */ /* 0x000fe80000100a00 */
[----:B------:R-:W-:Y:S04]  /*25e90*/  STL.64 [R1+0x1918], R84 ;  /* 0x0019185401007387 */ /* 0x000fe80000100a00 */
[----:B0-----:R-:W3:Y:S04]  /*25ea0*/  LDL.LU R16, [R1+0x1cc] ;  /* 0x0001cc0001107983 */ /* 0x001ee80000300800 */
[----:B------:R-:W3:Y:S01]  /*25eb0*/  LDL.LU R13, [R1+0x348] ;  /* 0x00034800010d7983 */ /* 0x000ee20000300800 */
[----:B------:R-:W-:-:S03]  /*25ec0*/  IMAD.MOV.U32 R66, RZ, RZ, R6 ;  /* 0x000000ffff427224 */ /* 0x000fc600078e0006 */
[----:B------:R-:W3:Y:S01]  /*25ed0*/  LDL.LU R12, [R1+0x1d0] ;  /* 0x0001d000010c7983 */ /* 0x000ee20000300800 */
[----:B------:R-:W-:-:S03]  /*25ee0*/  IMAD.MOV.U32 R68, RZ, RZ, R3 ;  /* 0x000000ffff447224 */ /* 0x000fc600078e0003 */
[----:B------:R-:W3:Y:S04]  /*25ef0*/  LDL.LU R7, [R1+0x350] ;  /* 0x0003500001077983 */ /* 0x000ee80000300800 */
        /* <DEDUP_REMOVED lines=8> */
[----:B------:R-:W-:Y:S01]  /*25f80*/  IMAD.MOV.U32 R19, RZ, RZ, R87 ;  /* 0x000000ffff137224 */ /* 0x000fe200078e0057 */
[----:B------:R-:W-:Y:S01]  /*25f90*/  STL.64 [R1+0x308], R66 ;  /* 0x0003084201007387 */ /* 0x000fe20000100a00 */
[----:B------:R-:W-:Y:S01]  /*25fa0*/  IMAD.MOV.U32 R21, RZ, RZ, R88 ;  /* 0x000000ffff157224 */ /* 0x000fe200078e0058 */
[----:B------:R-:W-:Y:S02]  /*25fb0*/  PRMT R90, RZ, 0x7610, R90 ;  /* 0x00007610ff5a7816 */ /* 0x000fe4000000005a */
[----:B------:R-:W-:Y:S01]  /*25fc0*/  STL.64 [R1+0x1928], R66 ;  /* 0x0019284201007387 */ /* 0x000fe20000100a00 */
[----:B------:R-:W-:-:S03]  /*25fd0*/  PRMT R93, RZ, 0x7610, R93 ;  /* 0x00007610ff5d7816 */ /* 0x000fc6000000005d */
[----:B------:R-:W-:Y:S04]  /*25fe0*/  STL.64 [R1+0x310], R68 ;  /* 0x0003104401007387 */ /* 0x000fe80000100a00 */
[----:B------:R-:W-:Y:S04]  /*25ff0*/  STL.64 [R1+0x1930], R68 ;  /* 0x0019304401007387 */ /* 0x000fe80000100a00 */
[----:B------:R-:W-:Y:S04]  /*26000*/  STL.64 [R1+0x318], R18 ;  /* 0x0003181201007387 */ /* 0x000fe80000100a00 */
[----:B------:R-:W-:Y:S04]  /*26010*/  STL.64 [R1+0x1938], R18 ;  /* 0x0019381201007387 */ /* 0x000fe80000100a00 */
[----:B------:R-:W-:Y:S04]  /*26020*/  STL.64 [R1+0x320], R20 ;  /* 0x0003201401007387 */ /* 0x000fe80000100a00 */
[----:B------:R0:W-:Y:S04]  /*26030*/  STL.64 [R1+0x1940], R20 ;  /* 0x0019401401007387 */ /* 0x0001e80000100a00 */
[----:B------:R-:W-:Y:S04]  /*26040*/  STL.64 [R1+0x1948], R90 ;  /* 0x0019485a01007387 */ /* 0x000fe80000100a00 */
[----:B------:R-:W-:Y:S01]  /*26050*/  STL [R1+0x1a28], R92 ;  /* 0x001a285c01007387 */ /* 0x000fe20000100800 */
[----:B------:R-:W-:-:S03]  /*26060*/  IMAD.MOV.U32 R48, RZ, RZ, R11 ;  /* 0x000000ffff307224 */ /* 0x000fc600078e000b */
[----:B------:R-:W-:Y:S01]  /*26070*/  STL [R1+0x1ab0], R93 ;  /* 0x001ab05d01007387 */ /* 0x000fe20000100800 */
[----:B------:R-:W-:Y:S02]  /*26080*/  IMAD.MOV.U32 R50, RZ, RZ, R10 ;  /* 0x000000ffff327224 */ /* 0x000fe400078e000a */
[----:B------:R-:W-:Y:S02]  /*26090*/  IMAD.MOV.U32 R88, RZ, RZ, R14 ;  /* 0x000000ffff587224 */ /* 0x000fe400078e000e */
[----:B------:R-:W-:Y:S02]  /*260a0*/  IMAD.MOV.U32 R49, RZ, RZ, R91 ;  /* 0x000000ffff317224 */ /* 0x000fe400078e005b */
[----:B------:R-:W-:Y:S02]  /*260b0*/  IMAD.MOV.U32 R51, RZ, RZ, R92 ;  /* 0x000000ffff337224 */ /* 0x000fe400078e005c */
[----:B----4-:R-:W-:Y:S02]  /*260c0*/  IMAD.MOV.U32 R77, RZ, RZ, R9 ;  /* 0x000000ffff4d7224 */ /* 0x010fe400078e0009 */
[----:B------:R-:W4:Y:S01]  /*260d0*/  LDL.LU R9, [R1+0x1dc] ;  /* 0x0001dc0001097983 */ /* 0x000f220000300800 */
[----:B------:R-:W-:-:S03]  /*260e0*/  IMAD.MOV.U32 R76, RZ, RZ, R8 ;  /* 0x000000ffff4c7224 */ /* 0x000fc600078e0008 */
[----:B------:R-:W4:Y:S04]  /*260f0*/  LDL.LU R8, [R1+0x368] ;  /* 0x0003680001087983 */ /* 0x000f280000300800 */
[----:B------:R-:W4:Y:S04]  /*26100*/  LDL.LU R11, [R1+0x1e0] ;  /* 0x0001e000010b7983 */ /* 0x000f280000300800 */
[----:B------:R-:W4:Y:S04]  /*26110*/  LDL.LU R10, [R1+0x370] ;  /* 0x00037000010a7983 */ /* 0x000f280000300800 */
[----:B------:R-:W4:Y:S04]  /*26120*/  LDL.LU R15, [R1+0x1e4] ;  /* 0x0001e400010f7983 */ /* 0x000f280000300800 */
[----:B------:R-:W4:Y:S04]  /*26130*/  LDL.LU R14, [R1+0x378] ;  /* 0x00037800010e7983 */ /* 0x000f280000300800 */
[----:B-1----:R-:W4:Y:S04]  /*26140*/  LDL.LU R5, [R1+0x1e8] ;  /* 0x0001e80001057983 */ /* 0x002f280000300800 */
[----:B------:R-:W4:Y:S04]  /*26150*/  LDL.LU R4, [R1+0x380] ;  /* 0x0003800001047983 */ /* 0x000f280000300800 */
[----:B------:R-:W-:Y:S04]  /*26160*/  STL.64 [R1+0x328], R88 ;  /* 0x0003285801007387 */ /* 0x000fe80000100a00 */
[----:B------:R-:W-:Y:S04]  /*26170*/  STL.64 [R1+0x1950], R88 ;  /* 0x0019505801007387 */ /* 0x000fe80000100a00 */
[----:B------:R-:W-:Y:S04]  /*26180*/  STL.64 [R1+0x330], R48 ;  /* 0x0003303001007387 */ /* 0x000fe80000100a00 */
[----:B------:R-:W-:Y:S04]  /*26190*/  STL.64 [R1+0x1958], R48 ;  /* 0x0019583001007387 */ /* 0x000fe80000100a00 */
[----:B------:R-:W-:Y:S01]  /*261a0*/  STL.64 [R1+0x338], R50 ;  /* 0x0003383201007387 */ /* 0x000fe20000100a00 */
[----:B---3--:R-:W-:-:S03]  /*261b0*/  IMAD.MOV.U32 R34, RZ, RZ, R13 ;  /* 0x000000ffff227224 */ /* 0x008fc600078e000d */
[----:B------:R-:W-:Y:S01]  /*261c0*/  STL.64 [R1+0x1960], R50 ;  /* 0x0019603201007387 */ /* 0x000fe20000100a00 */
[----:B------:R-:W-:-:S03]  /*261d0*/  IMAD.MOV.U32 R39, RZ, RZ, R12 ;  /* 0x000000ffff277224 */ /* 0x000fc600078e000c */
[----:B------:R-:W-:Y:S04]  /*261e0*/  STL.64 [R1+0x340], R76 ;  /* 0x0003404c01007387 */ /* 0x000fe80000100a00 */
[----:B------:R-:W-:Y:S01]  /*261f0*/  STL.64 [R1+0x1968], R76 ;  /* 0x0019684c01007387 */ /* 0x000fe20000100a00 */
[----:B------:R-:W-:-:S03]  /*26200*/  IMAD.MOV.U32 R38, RZ, RZ, R7 ;  /* 0x000000ffff267224 */ /* 0x000fc600078e0007 */
[----:B------:R-:W3:Y:S01]  /*26210*/  LDL.LU R22, [R1+0x1ec] ;  /* 0x0001ec0001167983 */ /* 0x000ee20000300800 */
[----:B------:R-:W-:-:S03]  /*26220*/  MOV R57, R6 ;  /* 0x0000000600397202 */ /* 0x000fc60000000f00 */
[----:B------:R-:W3:Y:S04]  /*26230*/  LDL.LU R13, [R1+0x388] ;  /* 0x00038800010d7983 */ /* 0x000ee80000300800 */
        /* <DEDUP_REMOVED lines=9> */
[----:B------:R-:W-:-:S05]  /*262d0*/  IMAD.MOV.U32 R35, RZ, RZ, R16 ;  /* 0x000000ffff237224 */ /* 0x000fca00078e0010 */
        /* <DEDUP_REMOVED lines=8> */
[----:B0-----:R-:W2:Y:S04]  /*26360*/  LDL.LU R21, [R1+0x1fc] ;  /* 0x0001fc0001157983 */ /* 0x001ea80000300800 */
[----:B------:R-:W2:Y:S04]  /*26370*/  LDL.LU R20, [R1+0x3a8] ;  /* 0x0003a80001147983 */ /* 0x000ea80000300800 */
[----:B------:R-:W2:Y:S04]  /*26380*/  LDL.LU R19, [R1+0x200] ;  /* 0x0002000001137983 */ /* 0x000ea80000300800 */
[----:B------:R-:W2:Y:S04]  /*26390*/  LDL.LU R18, [R1+0x3b0] ;  /* 0x0003b00001127983 */ /* 0x000ea80000300800 */
[----:B------:R-:W2:Y:S04]  /*263a0*/  LDL.LU R17, [R1+0x204] ;  /* 0x0002040001117983 */ /* 0x000ea80000300800 */
[----:B------:R-:W2:Y:S01]  /*263b0*/  LDL.LU R16, [R1+0x3b8] ;  /* 0x0003b80001107983 */ /* 0x000ea20000300800 */
[----:B----4-:R-:W-:-:S03]  /*263c0*/  IMAD.MOV.U32 R25, RZ, RZ, R5 ;  /* 0x000000ffff197224 */ /* 0x010fc600078e0005 */
        /* <DEDUP_REMOVED lines=8> */
[----:B------:R1:W-:Y:S04]  /*26450*/  STL.64 [R1+0x19a0], R14 ;  /* 0x0019a00e01007387 */ /* 0x0003e80000100a00 */
[----:B------:R-:W-:Y:S04]  /*26460*/  STL.64 [R1+0x380], R24 ;  /* 0x0003801801007387 */ /* 0x000fe80000100a00 */
[----:B------:R-:W-:Y:S01]  /*26470*/  STL.64 [R1+0x19a8], R24 ;  /* 0x0019a81801007387 */ /* 0x000fe20000100a00 */
[----:B---3--:R-:W-:-:S03]  /*26480*/  IMAD.MOV.U32 R86, RZ, RZ, R13 ;  /* 0x000000ffff567224 */ /* 0x008fc600078e000d */
[----:B------:R-:W3:Y:S01]  /*26490*/  LDL.LU R13, [R1+0x20c] ;  /* 0x00020c00010d7983 */ /* 0x000ee20000300800 */
[----:B------:R-:W-:-:S03]  /*264a0*/  IMAD.MOV.U32 R27, RZ, RZ, R12 ;  /* 0x000000ffff1b7224 */ /* 0x000fc600078e000c */
[----:B------:R-:W3:Y:S01]  /*264b0*/  LDL.LU R12, [R1+0x3c8] ;  /* 0x0003c800010c7983 */ /* 0x000ee20000300800 */
[----:B------:R-:W-:-:S03]  /*264c0*/  IMAD.MOV.U32 R26, RZ, RZ, R7 ;  /* 0x000000ffff1a7224 */ /* 0x000fc600078e0007 */
[----:B0-----:R-:W3:Y:S01]  /*264d0*/  LDL.LU R10, [R1+0x220] ;  /* 0x00022000010a7983 */ /* 0x001ee20000300800 */
[----:B------:R-:W-:-:S03]  /*264e0*/  IMAD.MOV.U32 R29, RZ, RZ, R6 ;  /* 0x000000ffff1d7224 */ /* 0x000fc600078e0006 */
[----:B------:R-:W3:Y:S01]  /*264f0*/  LDL.LU R7, [R1+0x3d0] ;  /* 0x0003d00001077983 */ /* 0x000ee20000300800 */
[----:B------:R-:W-:-:S03]  /*26500*/  IMAD.MOV.U32 R28, RZ, RZ, R3 ;  /* 0x000000ffff1c7224 */ /* 0x000fc600078e0003 */
        /* <DEDUP_REMOVED lines=16> */
[----:B------:R-:W2:Y:S04]  /*26610*/  LDL.LU R20, [R1+0x22c] ;  /* 0x00022c0001147983 */ /* 0x000ea80000300800 */
[----:B-1----:R-:W2:Y:S01]  /*26620*/  LDL.LU R15, [R1+0x3e8] ;  /* 0x0003e800010f7983 */ /* 0x002ea20000300800 */
[----:B------:R-:W-:Y:S02]  /*26630*/  IMAD.MOV.U32 R31, RZ, RZ, R21 ;  /* 0x000000ffff1f7224 */ /* 0x000fe400078e0015 */
[----:B------:R-:W-:Y:S02]  /*26640*/  IMAD.MOV.U32 R44, RZ, RZ, R18 ;  /* 0x000000ffff2c7224 */ /* 0x000fe400078e0012 */
[----:B------:R-:W-:Y:S02]  /*26650*/  IMAD.MOV.U32 R45, RZ, RZ, R19 ;  /* 0x000000ffff2d7224 */ /* 0x000fe400078e0013 */
[----:B------:R-:W-:-:S02]  /*26660*/  IMAD.MOV.U32 R47, RZ, RZ, R17 ;  /* 0x000000ffff2f7224 */ /* 0x000fc400078e0011 */
        /* <DEDUP_REMOVED lines=9> */
[----:B------:R-:W-:Y:S04]  /*26700*/  STL.64 [R1+0x3a8], R30 ;  /* 0x0003a81e01007387 */ /* 0x000fe80000100a00 */
[----:B------:R-:W-:Y:S04]  /*26710*/  STL.64 [R1+0x19d0], R30 ;  /* 0x0019d01e01007387 */ /* 0x000fe80000100a00 */
        /* <DEDUP_REMOVED lines=8> */
[----:B------:R-:W3:Y:S01]  /*267a0*/  LDL.LU R19, [R1+0x24c] ;  /* 0x00024c0001137983 */ /* 0x000ee20000300800 */
[----:B------:R-:W-:-:S03]  /*267b0*/  IMAD.MOV.U32 R54, RZ, RZ, R7 ;  /* 0x000000ffff367224 */ /* 0x000fc600078e0007 */
[----:B------:R-:W3:Y:S01]  /*267c0*/  LDL.LU R18, [R1+0x408] ;  /* 0x0004080001127983 */ /* 0x000ee20000300800 */
[----:B------:R-:W-:-:S03]  /*267d0*/  IMAD.MOV.U32 R13, RZ, RZ, R6 ;  /* 0x000000ffff0d7224 */ /* 0x000fc600078e0006 */
[----:B------:R-:W3:Y:S01]  /*267e0*/  LDL.LU R10, [R1+0x250] ;  /* 0x00025000010a7983 */ /* 0x000ee20000300800 */
        /* <DEDUP_REMOVED lines=16> */
[----:B------:R0:W-:Y:S01]  /*268f0*/  STL.64 [R1+0x1a10], R16 ;  /* 0x001a101001007387 */ /* 0x0001e20000100a00 */
[----:B------:R-:W-:-:S03]  /*26900*/  IMAD.MOV.U32 R22, RZ, RZ, R15 ;  /* 0x000000ffff167224 */ /* 0x000fc600078e000f */
[----:B0-----:R-:W2:Y:S04]  /*26910*/  LDL.LU R16, [R1+0x25c] ;  /* 0x00025c0001107983 */ /* 0x001ea80000300800 */
[----:B------:R-:W2:Y:S01]  /*26920*/  LDL.LU R15, [R1+0x428] ;  /* 0x00042800010f7983 */ /* 0x000ea20000300800 */
[----:B------:R-:W-:Y:S02]  /*26930*/  IMAD.MOV.U32 R23, RZ, RZ, R20 ;  /* 0x000000ffff177224 */ /* 0x000fe400078e0014 */
[----:B----4-:R-:W-:Y:S02]  /*26940*/  IMAD.MOV.U32 R73, RZ, RZ, R14 ;  /* 0x000000ffff497224 */ /* 0x010fe400078e000e */
[----:B------:R-:W4:Y:S04]  /*26950*/  LDL.LU R14, [R1+0x2c0] ;  /* 0x0002c000010e7983 */ /* 0x000f280000300800 */
[----:B------:R-:W4:Y:S04]  /*26960*/  LDL.LU R13, [R1+0x430] ;  /* 0x00043000010d7983 */ /* 0x000f280000300800 */
[----:B------:R-:W4:Y:S01]  /*26970*/  LDL.LU R12, [R1+0x2c4] ;  /* 0x0002c400010c7983 */ /* 0x000f220000300800 */
[----:B------:R-:W-:-:S02]  /*26980*/  IMAD.MOV.U32 R72, RZ, RZ, R11 ;  /* 0x000000ffff487224 */ /* 0x000fc400078e000b */
[----:B------:R-:W-:Y:S01]  /*26990*/  IMAD.MOV.U32 R83, RZ, RZ, R9 ;  /* 0x000000ffff537224 */ /* 0x000fe200078e0009 */
[----:B------:R-:W4:Y:S01]  /*269a0*/  LDL.LU R11, [R1+0x438] ;  /* 0x00043800010b7983 */ /* 0x000f220000300800 */
[----:B------:R-:W-:-:S03]  /*269b0*/  IMAD.MOV.U32 R82, RZ, RZ, R8 ;  /* 0x000000ffff527224 */ /* 0x000fc600078e0008 */
[----:B------:R-:W4:Y:S04]  /*269c0*/  LDL.LU R9, [R1+0x2c8] ;  /* 0x0002c80001097983 */ /* 0x000f280000300800 */
        /* <DEDUP_REMOVED lines=8> */
[----:B------:R-:W-:Y:S01]  /*26a50*/  STL [R1+0x1a48], R82 ;  /* 0x001a485201007387 */ /* 0x000fe20000100800 */
[----:B---3--:R-:W-:-:S03]  /*26a60*/  IMAD.MOV.U32 R85, RZ, RZ, R10 ;  /* 0x000000ffff557224 */ /* 0x008fc600078e000a */
[----:B------:R-:W-:Y:S01]  /*26a70*/  STL [R1+0x1a38], R83 ;  /* 0x001a385301007387 */ /* 0x000fe20000100800 */
[----:B------:R-:W-:-:S03]  /*26a80*/  IMAD.MOV.U32 R84, RZ, RZ, R7 ;  /* 0x000000ffff547224 */ /* 0x000fc600078e0007 */
[----:B------:R-:W3:Y:S01]  /*26a90*/  LDL.LU R10, [R1+0x2cc] ;  /* 0x0002cc00010a7983 */ /* 0x000ee20000300800 */
[----:B------:R-:W-:-:S03]  /*26aa0*/  IMAD.MOV.U32 R67, RZ, RZ, R6 ;  /* 0x000000ffff437224 */ /* 0x000fc600078e0006 */
[----:B------:R-:W3:Y:S01]  /*26ab0*/  LDL.LU R7, [R1+0x448] ;  /* 0x0004480001077983 */ /* 0x000ee20000300800 */
[----:B------:R-:W-:-:S03]  /*26ac0*/  IMAD.MOV.U32 R66, RZ, RZ, R3 ;  /* 0x000000ffff427224 */ /* 0x000fc600078e0003 */
[----:B------:R-:W3:Y:S04]  /*26ad0*/  LDL.LU R6, [R1+0x450] ;  /* 0x0004500001067983 */ /* 0x000ee80000300800 */
[----:B0-----:R-:W3:Y:S04]  /*26ae0*/  LDL.LU R5, [R1+0x6b8] ;  /* 0x0006b80001057983 */ /* 0x001ee80000300800 */
[----:B------:R-:W3:Y:S04]  /*26af0*/  LDL.LU R4, [R1+0x458] ;  /* 0x0004580001047983 */ /* 0x000ee80000300800 */
[----:B------:R-:W3:Y:S01]  /*26b00*/  LDL.LU R3, [R1+0x6bc] ;  /* 0x0006bc0001037983 */ /* 0x000ee20000300800 */
[----:B--2---:R-:W-:-:S03]  /*26b10*/  IMAD.MOV.U32 R69, RZ, RZ, R2 ;  /* 0x000000ffff457224 */ /* 0x004fc600078e0002 */
[----:B------:R-:W2:Y:S01]  /*26b20*/  LDL.LU R2, [R1+0x460] ;  /* 0x0004600001027983 */ /* 0x000ea20000300800 */
[----:B------:R-:W-:-:S03]  /*26b30*/  IMAD.MOV.U32 R68, RZ, RZ, R0 ;  /* 0x000000ffff447224 */ /* 0x000fc600078e0000 */
[----:B------:R-:W2:Y:S01]  /*26b40*/  LDL.LU R0, [R1+0x6c0] ;  /* 0x0006c00001007983 */ /* 0x000ea20000300800 */
[----:B------:R-:W-:Y:S01]  /*26b50*/  IMAD.MOV.U32 R36, RZ, RZ, R18 ;  /* 0x000000ffff247224 */ /* 0x000fe200078e0012 */
[----:B------:R-:W-:-:S05]  /*26b60*/  MOV R37, R19 ;  /* 0x0000001300257202 */ /* 0x000fca0000000f00 */
[----:B------:R-:W-:Y:S04]  /*26b70*/  STL.64 [R1+0x408], R36 ;  /* 0x0004082401007387 */ /* 0x000fe80000100a00 */
[----:B------:R-:W-:Y:S04]  /*26b80*/  STL.64 [R1+0x1a40], R36 ;  /* 0x001a402401007387 */ /* 0x000fe80000100a00 */
[----:B------:R-:W-:Y:S04]  /*26b90*/  STL.64 [R1+0x410], R84 ;  /* 0x0004105401007387 */ /* 0x000fe80000100a00 */
[----:B------:R-:W-:Y:S04]  /*26ba0*/  STL.64 [R1+0x1a50], R84 ;  /* 0x001a505401007387 */ /* 0x000fe80000100a00 */
[----:B------:R-:W-:Y:S04]  /*26bb0*/  STL.64 [R1+0x418], R66 ;  /* 0x0004184201007387 */ /* 0x000fe80000100a00 */
[----:B------:R-:W-:Y:S04]  /*26bc0*/  STL [R1+0x1a68], R66 ;  /* 0x001a684201007387 */ /* 0x000fe80000100800 */
[----:B------:R-:W-:Y:S04]  /*26bd0*/  STL [R1+0x1a58], R67 ;  /* 0x001a584301007387 */ /* 0x000fe80000100800 */
[----:B------:R-:W-:Y:S04]  /*26be0*/  STL.64 [R1+0x420], R68 ;  /* 0x0004204401007387 */ /* 0x000fe80000100a00 */
[----:B------:R-:W-:Y:S01]  /*26bf0*/  STL.64 [R1+0x1a60], R68 ;  /* 0x001a604401007387 */ /* 0x000fe20000100a00 */
[----:B------:R-:W-:-:S03]  /*26c00*/  IMAD.MOV.U32 R19, RZ, RZ, R16 ;  /* 0x000000ffff137224 */ /* 0x000fc600078e0010 */
[----:B------:R-:W2:Y:S01]  /*26c10*/  LDL.LU R16, [R1+0x468] ;  /* 0x0004680001107983 */ /* 0x000ea20000300800 */
[----:B------:R-:W-:-:S03]  /*26c20*/  IMAD.MOV.U32 R18, RZ, RZ, R15 ;  /* 0x000000ffff127224 */ /* 0x000fc600078e000f */
[----:B------:R-:W2:Y:S01]  /*26c30*/  LDL.LU R15, [R1+0x6c4] ;  /* 0x0006c400010f7983 */ /* 0x000ea20000300800 */
[----:B----4-:R-:W-:-:S03]  /*26c40*/  IMAD.MOV.U32 R21, RZ, RZ, R14 ;  /* 0x000000ffff157224 */ /* 0x010fc600078e000e */
[----:B------:R-:W4:Y:S01]  /*26c50*/  LDL.LU R14, [R1+0x470] ;  /* 0x00047000010e7983 */ /* 0x000f220000300800 */
[----:B------:R-:W-:-:S03]  /*26c60*/  IMAD.MOV.U32 R20, RZ, RZ, R13 ;  /* 0x000000ffff147224 */ /* 0x000fc600078e000d */
        /* <DEDUP_REMOVED lines=17> */
[----:B---3--:R-:W-:-:S03]  /*26d80*/  IMAD.MOV.U32 R49, RZ, RZ, R10 ;  /* 0x000000ffff317224 */ /* 0x008fc600078e000a */
        /* <DEDUP_REMOVED lines=24> */
[----:B0-----:R-:W2:Y:S04]  /*26f10*/  LDL.LU R21, [R1+0x714] ;  /* 0x0007140001157983 */ /* 0x001ea80000300800 */
[----:B------:R-:W2:Y:S04]  /*26f20*/  LDL.LU R20, [R1+0x4b0] ;  /* 0x0004b00001147983 */ /* 0x000ea80000300800 */
[----:B------:R-:W2:Y:S04]  /*26f30*/  LDL.LU R19, [R1+0x718] ;  /* 0x0007180001137983 */ /* 0x000ea80000300800 */
        /* <DEDUP_REMOVED lines=8> */
[----:B------:R-:W-:Y:S02]  /*26fc0*/  IMAD.MOV.U32 R57, RZ, RZ, R14 ;  /* 0x000000ffff397224 */ /* 0x000fe400078e000e */
[----:B------:R-:W-:Y:S01]  /*26fd0*/  IMAD.MOV.U32 R58, RZ, RZ, R11 ;  /* 0x000000ffff3a7224 */ /* 0x000fe200078e000b */
        /* <DEDUP_REMOVED lines=8> */
[----:B------:R-:W-:Y:S04]  /*27060*/  STL.64 [R1+0x1ad8], R8 ;  /* 0x001ad80801007387 */ /* 0x000fe80000100a00 */
[----:B------:R-:W4:Y:S01]  /*27070*/  LDL.LU R16, [R1+0x4c8] ;  /* 0x0004c80001107983 */ /* 0x000f220000300800 */
[----:B---3--:R-:W-:-:S02]  /*27080*/  IMAD.MOV.U32 R11, RZ, RZ, R10 ;  /* 0x000000ffff0b7224 */ /* 0x008fc400078e000a */
[----:B------:R-:W-:Y:S02]  /*27090*/  IMAD.MOV.U32 R10, RZ, RZ, R7 ;  /* 0x000000ffff0a7224 */ /* 0x000fe400078e0007 */
        /* <DEDUP_REMOVED lines=9> */
[----:B--2---:R-:W-:-:S03]  /*27130*/  MOV R87, R2 ;  /* 0x0000000200577202 */ /* 0x004fc60000000f00 */
[----:B------:R-:W2:Y:S01]  /*27140*/  LDL.LU R2, [R1+0x4e0] ;  /* 0x0004e00001027983 */ /* 0x000ea20000300800 */
[----:B------:R-:W-:-:S03]  /*27150*/  IMAD.MOV.U32 R86, RZ, RZ, R0 ;  /* 0x000000ffff567224 */ /* 0x000fc600078e0000 */
[----:B------:R-:W2:Y:S04]  /*27160*/  LDL.LU R0, [R1+0x74c] ;  /* 0x00074c0001007983 */ /* 0x000ea80000300800 */
[----:B------:R-:W-:Y:S04]  /*27170*/  STL.64 [R1+0x488], R10 ;  /* 0x0004880a01007387 */ /* 0x000fe80000100a00 */
[----:B------:R0:W-:Y:S04]  /*27180*/  STL.64 [R1+0x1ae8], R10 ;  /* 0x001ae80a01007387 */ /* 0x0001e80000100a00 */
[----:B------:R-:W-:Y:S04]  /*27190*/  STL.64 [R1+0x490], R14 ;  /* 0x0004900e01007387 */ /* 0x000fe80000100a00 */
[----:B------:R-:W-:Y:S04]  /*271a0*/  STL [R1+0x1b00], R14 ;  /* 0x001b000e01007387 */ /* 0x000fe80000100800 */
[----:B------:R1:W-:Y:S04]  /*271b0*/  STL [R1+0x1af0], R15 ;  /* 0x001af00f01007387 */ /* 0x0003e80000100800 */
[----:B------:R-:W-:Y:S04]  /*271c0*/  STL.64 [R1+0x498], R24 ;  /* 0x0004981801007387 */ /* 0x000fe80000100a00 */
[----:B------:R-:W-:Y:S04]  /*271d0*/  STL.64 [R1+0x1af8], R24 ;  /* 0x001af81801007387 */ /* 0x000fe80000100a00 */
[----:B------:R-:W-:Y:S04]  /*271e0*/  STL.64 [R1+0x4a0], R86 ;  /* 0x0004a05601007387 */ /* 0x000fe80000100a00 */
[----:B------:R-:W-:Y:S01]  /*271f0*/  STL.64 [R1+0x1b08], R86 ;  /* 0x001b085601007387 */ /* 0x000fe20000100a00 */
[----:B------:R-:W-:-:S02]  /*27200*/  IMAD.MOV.U32 R27, RZ, RZ, R22 ;  /* 0x000000ffff1b7224 */ /* 0x000fc400078e0016 */
[----:B------:R-:W-:Y:S02]  /*27210*/  IMAD.MOV.U32 R26, RZ, RZ, R21 ;  /* 0x000000ffff1a7224 */ /* 0x000fe400078e0015 */
[----:B------:R-:W-:Y:S02]  /*27220*/  IMAD.MOV.U32 R43, RZ, RZ, R18 ;  /* 0x000000ffff2b7224 */ /* 0x000fe400078e0012 */
[----:B------:R-:W2:Y:S01]  /*27230*/  LDL.LU R18, [R1+0x4e8] ;  /* 0x0004e80001127983 */ /* 0x000ea20000300800 */
[----:B------:R-:W-:-:S03]  /*27240*/  IMAD.MOV.U32 R42, RZ, RZ, R17 ;  /* 0x000000ffff2a7224 */ /* 0x000fc600078e0011 */
[----:B------:R-:W2:Y:S01]  /*27250*/  LDL.LU R17, [R1+0x770] ;  /* 0x0007700001117983 */ /* 0x000ea20000300800 */
[----:B------:R-:W-:Y:S02]  /*27260*/  IMAD.MOV.U32 R28, RZ, RZ, R19 ;  /* 0x000000ffff1c7224 */ /* 0x000fe400078e0013 */
[----:B------:R-:W-:Y:S02]  /*27270*/  IMAD.MOV.U32 R29, RZ, RZ, R20 ;  /* 0x000000ffff1d7224 */ /* 0x000fe400078e0014 */
[----:B----4-:R-:W-:Y:S02]  /*27280*/  IMAD.MOV.U32 R31, RZ, RZ, R13 ;  /* 0x000000ffff1f7224 */ /* 0x010fe400078e000d */
[----:B------:R-:W4:Y:S01]  /*27290*/  LDL.LU R13, [R1+0x4f0] ;  /* 0x0004f000010d7983 */ /* 0x000f220000300800 */
[----:B------:R-:W-:-:S03]  /*272a0*/  IMAD.MOV.U32 R30, RZ, RZ, R12 ;  /* 0x000000ffff1e7224 */ /* 0x000fc600078e000c */
[----:B------:R-:W4:Y:S04]  /*272b0*/  LDL.LU R12, [R1+0x774] ;  /* 0x00077400010c7983 */ /* 0x000f280000300800 */
[----:B0-----:R-:W4:Y:S04]  /*272c0*/  LDL.LU R11, [R1+0x4f8] ;  /* 0x0004f800010b7983 */ /* 0x001f280000300800 */
[----:B------:R-:W4:Y:S04]  /*272d0*/  LDL.LU R10, [R1+0x7a0] ;  /* 0x0007a000010a7983 */ /* 0x000f280000300800 */
[----:B------:R-:W4:Y:S04]  /*272e0*/  LDL.LU R9, [R1+0x500] ;  /* 0x0005000001097983 */ /* 0x000f280000300800 */
[----:B------:R-:W4:Y:S04]  /*272f0*/  LDL.LU R8, [R1+0x7a4] ;  /* 0x0007a40001087983 */ /* 0x000f280000300800 */
        /* <DEDUP_REMOVED lines=9> */
[----:B------:R-:W4:Y:S01]  /*27390*/  LDL.LU R16, [R1+0x508] ;  /* 0x0005080001107983 */ /* 0x000f220000300800 */
[----:B---3--:R-:W-:-:S03]  /*273a0*/  IMAD.MOV.U32 R44, RZ, RZ, R7 ;  /* 0x000000ffff2c7224 */ /* 0x008fc600078e0007 */
[----:B-1----:R-:W3:Y:S04]  /*273b0*/  LDL.LU R15, [R1+0xdd4] ;  /* 0x000dd400010f7983 */ /* 0x002ee80000300800 */
[----:B------:R-:W3:Y:S01]  /*273c0*/  LDL.LU R14, [R1+0x510] ;  /* 0x00051000010e7983 */ /* 0x000ee20000300800 */
[----:B------:R-:W-:-:S03]  /*273d0*/  IMAD.MOV.U32 R46, RZ, RZ, R5 ;  /* 0x000000ffff2e7224 */ /* 0x000fc600078e0005 */
[----:B------:R-:W3:Y:S01]  /*273e0*/  LDL.LU R7, [R1+0xdd8] ;  /* 0x000dd80001077983 */ /* 0x000ee20000300800 */
[----:B------:R-:W-:Y:S02]  /*273f0*/  IMAD.MOV.U32 R47, RZ, RZ, R6 ;  /* 0x000000ffff2f7224 */ /* 0x000fe400078e0006 */
[----:B------:R-:W-:Y:S01]  /*27400*/  IMAD.MOV.U32 R53, RZ, RZ, R4 ;  /* 0x000000ffff357224 */ /* 0x000fe200078e0004 */
[----:B------:R-:W3:Y:S01]  /*27410*/  LDL.LU R5, [R1+0x518] ;  /* 0x0005180001057983 */ /* 0x000ee20000300800 */
[----:B------:R-:W-:-:S03]  /*27420*/  IMAD.MOV.U32 R52, RZ, RZ, R3 ;  /* 0x000000ffff347224 */ /* 0x000fc600078e0003 */
[----:B------:R-:W3:Y:S04]  /*27430*/  LDL.LU R4, [R1+0xddc] ;  /* 0x000ddc0001047983 */ /* 0x000ee80000300800 */
[----:B------:R-:W3:Y:S01]  /*27440*/  LDL.LU R6, [R1+0x520] ;  /* 0x0005200001067983 */ /* 0x000ee20000300800 */
[----:B--2---:R-:W-:Y:S02]  /*27450*/  IMAD.MOV.U32 R3, RZ, RZ, R2 ;  /* 0x000000ffff037224 */ /* 0x004fe400078e0002 */
[----:B------:R-:W-:Y:S02]  /*27460*/  IMAD.MOV.U32 R2, RZ, RZ, R0 ;  /* 0x000000ffff027224 */ /* 0x000fe400078e0000 */
        /* <DEDUP_REMOVED lines=8> */
[----:B------:R0:W-:Y:S04]  /*274f0*/  STL.64 [R1+0x1b48], R2 ;  /* 0x001b480201007387 */ /* 0x0001e80000100a00 */
[----:B------:R-:W2:Y:S04]  /*27500*/  LDL.LU R20, [R1+0x528] ;  /* 0x0005280001147983 */ /* 0x000ea80000300800 */
[----:B------:R-:W2:Y:S01]  /*27510*/  LDL.LU R19, [R1+0xde4] ;  /* 0x000de40001137983 */ /* 0x000ea20000300800 */
[----:B------:R-:W-:-:S02]  /*27520*/  IMAD.MOV.U32 R79, RZ, RZ, R18 ;  /* 0x000000ffff4f7224 */ /* 0x000fc400078e0012 */
[----:B------:R-:W-:Y:S02]  /*27530*/  IMAD.MOV.U32 R78, RZ, RZ, R17 ;  /* 0x000000ffff4e7224 */ /* 0x000fe400078e0011 */
[----:B----4-:R-:W-:Y:S02]  /*27540*/  IMAD.MOV.U32 R41, RZ, RZ, R13 ;  /* 0x000000ffff297224 */ /* 0x010fe400078e000d */
[----:B------:R-:W-:Y:S02]  /*27550*/  IMAD.MOV.U32 R40, RZ, RZ, R12 ;  /* 0x000000ffff287224 */ /* 0x000fe400078e000c */
[----:B------:R-:W-:Y:S02]  /*27560*/  IMAD.MOV.U32 R55, RZ, RZ, R11 ;  /* 0x000000ffff377224 */ /* 0x000fe400078e000b */
[----:B------:R-:W4:Y:S01]  /*27570*/  LDL.LU R11, [R1+0x530] ;  /* 0x00053000010b7983 */ /* 0x000f220000300800 */
[----:B------:R-:W-:-:S03]  /*27580*/  IMAD.MOV.U32 R54, RZ, RZ, R10 ;  /* 0x000000ffff367224 */ /* 0x000fc600078e000a */
[----:B------:R-:W4:Y:S01]  /*27590*/  LDL.LU R10, [R1+0xde8] ;  /* 0x000de800010a7983 */ /* 0x000f220000300800 */
[----:B------:R-:W-:-:S03]  /*275a0*/  IMAD.MOV.U32 R13, RZ, RZ, R9 ;  /* 0x000000ffff0d7224 */ /* 0x000fc600078e0009 */
[----:B------:R-:W4:Y:S01]  /*275b0*/  LDL.LU R9, [R1+0x538] ;  /* 0x0005380001097983 */ /* 0x000f220000300800 */
[----:B------:R-:W-:-:S03]  /*275c0*/  IMAD.MOV.U32 R12, RZ, RZ, R8 ;  /* 0x000000ffff0c7224 */ /* 0x000fc600078e0008 */
[----:B------:R-:W4:Y:S04]  /*275d0*/  LDL.LU R8, [R1+0xdec] ;  /* 0x000dec0001087983 */ /* 0x000f280000300800 */
[----:B0-----:R-:W4:Y:S04]  /*275e0*/  LDL.LU R3, [R1+0x540] ;  /* 0x0005400001037983 */ /* 0x001f280000300800 */
[----:B------:R-:W4:Y:S04]  /*275f0*/  LDL.LU R2, [R1+0xdf0] ;  /* 0x000df00001027983 */ /* 0x000f280000300800 */
[----:B------:R-:W-:Y:S04]  /*27600*/  STL.64 [R1+0x4e8], R78 ;  /* 0x0004e84e01007387 */ /* 0x000fe80000100a00 */
[----:B------:R-:W-:Y:S04]  /*27610*/  STL.64 [R1+0x1b50], R78 ;  /* 0x001b504e01007387 */ /* 0x000fe80000100a00 */
[----:B------:R-:W-:Y:S04]  /*27620*/  STL.64 [R1+0x4f0], R40 ;  /* 0x0004f02801007387 */ /* 0x000fe80000100a00 */
[----:B------:R-:W-:Y:S04]  /*27630*/  STL.64 [R1+0x1b58], R40 ;  /* 0x001b582801007387 */ /* 0x000fe80000100a00 */
[----:B------:R-:W-:Y:S04]  /*27640*/  STL.64 [R1+0x4f8], R54 ;  /* 0x0004f83601007387 */ /* 0x000fe80000100a00 */
[----:B------:R-:W-:Y:S01]  /*27650*/  STL [R1+0x1b70], R54 ;  /* 0x001b703601007387 */ /* 0x000fe20000100800 */
[----:B------:R-:W-:-:S03]  /*27660*/  IMAD.MOV.U32 R17, RZ, RZ, R16 ;  /* 0x000000ffff117224 */ /* 0x000fc600078e0010 */
[----:B------:R-:W-:Y:S01]  /*27670*/  STL [R1+0x1b60], R55 ;  /* 0x001b603701007387 */ /* 0x000fe20000100800 */
[----:B---3--:R-:W-:-:S03]  /*27680*/  IMAD.MOV.U32 R16, RZ, RZ, R15 ;  /* 0x000000ffff107224 */ /* 0x008fc600078e000f */
[----:B------:R-:W-:Y:S01]  /*27690*/  STL.64 [R1+0x500], R12 ;  /* 0x0005000c01007387 */ /* 0x000fe20000100a00 */
[----:B------:R-:W-:-:S03]  /*276a0*/  IMAD.MOV.U32 R23, RZ, RZ, R14 ;  /* 0x000000ffff177224 */ /* 0x000fc600078e000e */
[----:B------:R0:W-:Y:S04]  /*276b0*/  STL.64 [R1+0x1b68], R12 ;  /* 0x001b680c01007387 */ /* 0x0001e80000100a00 */
[----:B------:R-:W3:Y:S01]  /*276c0*/  LDL.LU R18, [R1+0x548] ;  /* 0x0005480001127983 */ /* 0x000ee20000300800 */
[----:B------:R-:W-:-:S03]  /*276d0*/  IMAD.MOV.U32 R22, RZ, RZ, R7 ;  /* 0x000000ffff167224 */ /* 0x000fc600078e0007 */
[----:B------:R-:W3:Y:S04]  /*276e0*/  LDL.LU R15, [R1+0xdf4] ;  /* 0x000df400010f7983 */ /* 0x000ee80000300800 */
[----:B------:R-:W3:Y:S01]  /*276f0*/  LDL.LU R14, [R1+0x550] ;  /* 0x00055000010e7983 */ /* 0x000ee20000300800 */
[----:B------:R-:W-:-:S03]  /*27700*/  IMAD.MOV.U32 R81, RZ, RZ, R6 ;  /* 0x000000ffff517224 */ /* 0x000fc600078e0006 */
[----:B0-----:R-:W3:Y:S04]  /*27710*/  LDL.LU R13, [R1+0xdf8] ;  /* 0x000df800010d7983 */ /* 0x001ee80000300800 */
[----:B------:R-:W3:Y:S04]  /*27720*/  LDL.LU R12, [R1+0x558] ;  /* 0x00055800010c7983 */ /* 0x000ee80000300800 */
[----:B------:R-:W3:Y:S04]  /*27730*/  LDL.LU R7, [R1+0xdfc] ;  /* 0x000dfc0001077983 */ /* 0x000ee80000300800 */
[----:B------:R-:W3:Y:S01]  /*27740*/  LDL.LU R6, [R1+0x560] ;  /* 0x0005600001067983 */ /* 0x000ee20000300800 */
[----:B--2---:R-:W-:-:S03]  /*27750*/  IMAD.MOV.U32 R80, RZ, RZ, R0 ;  /* 0x000000ffff507224 */ /* 0x004fc600078e0000 */
[----:B------:R-:W2:Y:S04]  /*27760*/  LDL.LU R0, [R1+0xe00] ;  /* 0x000e000001007983 */ /* 0x000ea80000300800 */
[----:B------:R-:W-:Y:S04]  /*27770*/  STL.64 [R1+0x508], R16 ;  /* 0x0005081001007387 */ /* 0x000fe80000100a00 */
[----:B------:R-:W-:Y:S04]  /*27780*/  STL.64 [R1+0x1b78], R16 ;  /* 0x001b781001007387 */ /* 0x000fe80000100a00 */
[----:B------:R-:W-:Y:S04]  /*27790*/  STL.64 [R1+0x510], R22 ;  /* 0x0005101601007387 */ /* 0x000fe80000100a00 */
[----:B------:R-:W-:Y:S04]  /*277a0*/  STL [R1+0x1b90], R22 ;  /* 0x001b901601007387 */ /* 0x000fe80000100800 */
[----:B------:R-:W-:Y:S04]  /*277b0*/  STL [R1+0x1b80], R23 ;  /* 0x001b801701007387 */ /* 0x000fe80000100800 */
[----:B------:R-:W-:Y:S04]  /*277c0*/  STL.64 [R1+0x518], R4 ;  /* 0x0005180401007387 */ /* 0x000fe80000100a00 */
[----:B------:R0:W-:Y:S04]  /*277d0*/  STL.64 [R1+0x1b88], R4 ;  /* 0x001b880401007387 */ /* 0x0001e80000100a00 */
[----:B------:R-:W-:Y:S04]  /*277e0*/  STL.64 [R1+0x520], R80 ;  /* 0x0005205001007387 */ /* 0x000fe80000100a00 */
[----:B------:R-:W-:Y:S01]  /*277f0*/  STL.64 [R1+0x1b98], R80 ;  /* 0x001b985001007387 */ /* 0x000fe20000100a00 */
[----:B------:R-:W-:-:S02]  /*27800*/  IMAD.MOV.U32 R73, RZ, RZ, R20 ;  /* 0x000000ffff497224 */ /* 0x000fc400078e0014 */
[----:B------:R-:W-:Y:S02]  /*27810*/  IMAD.MOV.U32 R72, RZ, RZ, R19 ;  /* 0x000000ffff487224 */ /* 0x000fe400078e0013 */
[----:B----4-:R-:W-:Y:S02]  /*27820*/  IMAD.MOV.U32 R37, RZ, RZ, R11 ;  /* 0x000000ffff257224 */ /* 0x010fe400078e000b */
[----:B------:R-:W4:Y:S01]  /*27830*/  LDL.LU R11, [R1+0x568] ;  /* 0x00056800010b7983 */ /* 0x000f220000300800 */
[----:B------:R-:W-:-:S03]  /*27840*/  IMAD.MOV.U32 R36, RZ, RZ, R10 ;  /* 0x000000ffff247224 */ /* 0x000fc600078e000a */
[----:B------:R-:W4:Y:S01]  /*27850*/  LDL.LU R10, [R1+0xe04] ;  /* 0x000e0400010a7983 */ /* 0x000f220000300800 */
[----:B------:R-:W-:-:S03]  /*27860*/  MOV R85, R9 ;  /* 0x0000000900557202 */ /* 0x000fc60000000f00 */
[----:B------:R-:W4:Y:S01]  /*27870*/  LDL.LU R9, [R1+0x570] ;  /* 0x0005700001097983 */ /* 0x000f220000300800 */
[----:B------:R-:W-:-:S03]  /*27880*/  IMAD.MOV.U32 R84, RZ, RZ, R8 ;  /* 0x000000ffff547224 */ /* 0x000fc600078e0008 */
[----:B------:R-:W4:Y:S01]  /*27890*/  LDL.LU R8, [R1+0xe08] ;  /* 0x000e080001087983 */ /* 0x000f220000300800 */
[----:B------:R-:W-:-:S03]  /*278a0*/  IMAD.MOV.U32 R69, RZ, RZ, R3 ;  /* 0x000000ffff457224 */ /* 0x000fc600078e0003 */
[----:B0-----:R-:W4:Y:S01]  /*278b0*/  LDL.LU R5, [R1+0x578] ;  /* 0x0005780001057983 */ /* 0x001f220000300800 */
[----:B------:R-:W-:-:S03]  /*278c0*/  IMAD.MOV.U32 R68, RZ, RZ, R2 ;  /* 0x000000ffff447224 */ /* 0x000fc600078e0002 */
[----:B------:R-:W4:Y:S04]  /*278d0*/  LDL.LU R4, [R1+0xe0c] ;  /* 0x000e0c0001047983 */ /* 0x000f280000300800 */
[----:B------:R-:W4:Y:S04]  /*278e0*/  LDL.LU R3, [R1+0x580] ;  /* 0x0005800001037983 */ /* 0x000f280000300800 */
[----:B------:R-:W4:Y:S04]  /*278f0*/  LDL.LU R2, [R1+0xe10] ;  /* 0x000e100001027983 */ /* 0x000f280000300800 */
[----:B------:R-:W-:Y:S04]  /*27900*/  STL.64 [R1+0x528], R72 ;  /* 0x0005284801007387 */ /* 0x000fe80000100a00 */
[----:B------:R-:W-:Y:S04]  /*27910*/  STL.64 [R1+0x1ba0], R72 ;  /* 0x001ba04801007387 */ /* 0x000fe80000100a00 */
[----:B------:R-:W-:Y:S04]  /*27920*/  STL.64 [R1+0x530], R36 ;  /* 0x0005302401007387 */ /* 0x000fe80000100a00 */
[----:B------:R-:W-:Y:S04]  /*27930*/  STL [R1+0x1ba8], R37 ;  /* 0x001ba82501007387 */ /* 0x000fe80000100800 */
[----:B------:R-:W-:Y:S04]  /*27940*/  STL [R1+0x1bf0], R36 ;  /* 0x001bf02401007387 */ /* 0x000fe80000100800 */
[----:B------:R-:W-:Y:S04]  /*27950*/  STL.64 [R1+0x538], R84 ;  /* 0x0005385401007387 */ /* 0x000fe80000100a00 */
[----:B------:R-:W-:Y:S01]  /*27960*/  STL.64 [R1+0x1bb0], R84 ;  /* 0x001bb05401007387 */ /* 0x000fe20000100a00 */
[----:B---3--:R-:W-:-:S03]  /*27970*/  IMAD.MOV.U32 R19, RZ, RZ, R18 ;  /* 0x000000ffff137224 */ /* 0x008fc600078e0012 */
[----:B------:R-:W-:Y:S01]  /*27980*/  STL.64 [R1+0x540], R68 ;  /* 0x0005404401007387 */ /* 0x000fe20000100a00 */
[----:B------:R-:W-:-:S03]  /*27990*/  IMAD.MOV.U32 R18, RZ, RZ, R15 ;  /* 0x000000ffff127224 */ /* 0x000fc600078e000f */
        /* <DEDUP_REMOVED lines=14> */
[----:B------:R-:W2:Y:S04]  /*27a80*/  LDL.LU R0, [R1+0xe20] ;  /* 0x000e200001007983 */ /* 0x000ea80000300800 */
[----:B------:R-:W-:Y:S04]  /*27a90*/  STL.64 [R1+0x548], R18 ;  /* 0x0005481201007387 */ /* 0x000fe80000100a00 */
[----:B------:R0:W-:Y:S04]  /*27aa0*/  STL.64 [R1+0x1bc0], R18 ;  /* 0x001bc01201007387 */ /* 0x0001e80000100a00 */
[----:B------:R-:W-:Y:S04]  /*27ab0*/  STL.64 [R1+0x550], R20 ;  /* 0x0005501401007387 */ /* 0x000fe80000100a00 */
[----:B------:R1:W-:Y:S04]  /*27ac0*/  STL.64 [R1+0x1bc8], R20 ;  /* 0x001bc81401007387 */ /* 0x0003e80000100a00 */
[----:B------:R-:W-:Y:S04]  /*27ad0*/  STL.64 [R1+0x558], R90 ;  /* 0x0005585a01007387 */ /* 0x000fe80000100a00 */
[----:B------:R0:W-:Y:S04]  /*27ae0*/  STL.64 [R1+0x1bd0], R90 ;  /* 0x001bd05a01007387 */ /* 0x0001e80000100a00 */
[----:B------:R-:W-:Y:S04]  /*27af0*/  STL.64 [R1+0x560], R88 ;  /* 0x0005605801007387 */ /* 0x000fe80000100a00 */
[----:B------:R0:W-:Y:S01]  /*27b00*/  STL.64 [R1+0x1bd8], R88 ;  /* 0x001bd85801007387 */ /* 0x0001e20000100a00 */
        /* <DEDUP_REMOVED lines=22> */
[----:B------:R-:W4:Y:S04]  /*27c70*/  LDL.LU R26, [R1+0x5c8] ;  /* 0x0005c800011a7983 */ /* 0x000f280000300800 */
[----:B------:R-:W4:Y:S04]  /*27c80*/  LDL.LU R23, [R1+0xe34] ;  /* 0x000e340001177983 */ /* 0x000f280000300800 */
[----:B0-----:R-:W4:Y:S04]  /*27c90*/  LDL.LU R19, [R1+0x5d0] ;  /* 0x0005d00001137983 */ /* 0x001f280000300800 */
[----:B------:R-:W4:Y:S01]  /*27ca0*/  LDL.LU R18, [R1+0xe38] ;  /* 0x000e380001127983 */ /* 0x000f220000300800 */
[----:B---3--:R-:W-:-:S02]  /*27cb0*/  IMAD.MOV.U32 R93, RZ, RZ, R14 ;  /* 0x000000ffff5d7224 */ /* 0x008fc400078e000e */
[----:B------:R-:W-:Y:S02]  /*27cc0*/  IMAD.MOV.U32 R38, RZ, RZ, R7 ;  /* 0x000000ffff267224 */ /* 0x000fe400078e0007 */
[----:B------:R-:W3:Y:S01]  /*27cd0*/  LDL.LU R7, [R1+0x5d8] ;  /* 0x0005d80001077983 */ /* 0x000ee20000300800 */
[----:B------:R-:W-:Y:S02]  /*27ce0*/  IMAD.MOV.U32 R67, RZ, RZ, R6 ;  /* 0x000000ffff437224 */ /* 0x000fe400078e0006 */
[----:B--2---:R-:W-:Y:S02]  /*27cf0*/  IMAD.MOV.U32 R66, RZ, RZ, R0 ;  /* 0x000000ffff427224 */ /* 0x004fe400078e0000 */
[----:B------:R-:W2:Y:S04]  /*27d00*/  LDL.LU R0, [R1+0xe3c] ;  /* 0x000e3c0001007983 */ /* 0x000ea80000300800 */
[----:B------:R-:W2:Y:S04]  /*27d10*/  LDL.LU R22, [R1+0x5e0] ;  /* 0x0005e00001167983 */ /* 0x000ea80000300800 */
[----:B-1----:R-:W2:Y:S04]  /*27d20*/  LDL.LU R21, [R1+0xe40] ;  /* 0x000e400001157983 */ /* 0x002ea80000300800 */
[----:B------:R-:W2:Y:S04]  /*27d30*/  LDL.LU R14, [R1+0x5e8] ;  /* 0x0005e800010e7983 */ /* 0x000ea80000300800 */
[----:B------:R-:W2:Y:S01]  /*27d40*/  LDL.LU R6, [R1+0xe44] ;  /* 0x000e440001067983 */ /* 0x000ea20000300800 */
[----:B------:R-:W-:-:S02]  /*27d50*/  IMAD.MOV.U32 R34, RZ, RZ, R15 ;  /* 0x000000ffff227224 */ /* 0x000fc400078e000f */
[----:B------:R-:W-:Y:S02]  /*27d60*/  IMAD.MOV.U32 R35, RZ, RZ, R16 ;  /* 0x000000ffff237224 */ /* 0x000fe400078e0010 */
[----:B------:R-:W-:Y:S02]  /*27d70*/  IMAD.MOV.U32 R92, RZ, RZ, R13 ;  /* 0x000000ffff5c7224 */ /* 0x000fe400078e000d */
[----:B------:R-:W-:Y:S01]  /*27d80*/  IMAD.MOV.U32 R39, RZ, RZ, R12 ;  /* 0x000000ffff277224 */ /* 0x000fe200078e000c */
[----:B------:R-:W-:Y:S04]  /*27d90*/  STL.64 [R1+0x588], R34 ;  /* 0x0005882201007387 */ /* 0x000fe80000100a00 */
[----:B------:R-:W-:Y:S04]  /*27da0*/  STL.64 [R1+0x590], R92 ;  /* 0x0005905c01007387 */ /* 0x000fe80000100a00 */
[----:B------:R-:W-:Y:S04]  /*27db0*/  STL.64 [R1+0x598], R38 ;  /* 0x0005982601007387 */ /* 0x000fe80000100a00 */
[----:B------:R-:W-:Y:S04]  /*27dc0*/  STL.64 [R1+0x5a0], R66 ;  /* 0x0005a04201007387 */ /* 0x000fe80000100a00 */
[----:B------:R-:W2:Y:S04]  /*27dd0*/  LDL.LU R13, [R1+0x5f0] ;  /* 0x0005f000010d7983 */ /* 0x000ea80000300800 */
[----:B------:R-:W2:Y:S04]  /*27de0*/  LDL.LU R12, [R1+0xe48] ;  /* 0x000e4800010c7983 */ /* 0x000ea80000300800 */
[----:B------:R-:W2:Y:S04]  /*27df0*/  LDL.LU R17, [R1+0x5f8] ;  /* 0x0005f80001117983 */ /* 0x000ea80000300800 */
[----:B------:R-:W2:Y:S01]  /*27e00*/  LDL.LU R16, [R1+0xe4c] ;  /* 0x000e4c0001107983 */ /* 0x000ea20000300800 */
[----:B----4-:R-:W-:-:S02]  /*27e10*/  IMAD.MOV.U32 R57, RZ, RZ, R11 ;  /* 0x000000ffff397224 */ /* 0x010fc400078e000b */
        /* <DEDUP_REMOVED lines=9> */
[----:B------:R-:W4:Y:S04]  /*27eb0*/  LDL.LU R3, [R1+0x610] ;  /* 0x0006100001037983 */ /* 0x000f280000300800 */
[----:B------:R-:W4:Y:S04]  /*27ec0*/  LDL.LU R2, [R1+0xe58] ;  /* 0x000e580001027983 */ /* 0x000f280000300800 */
[----:B------:R-:W-:Y:S04]  /*27ed0*/  STL.64 [R1+0x5a8], R56 ;  /* 0x0005a83801007387 */ /* 0x000fe80000100a00 */
[----:B------:R-:W-:Y:S04]  /*27ee0*/  STL.64 [R1+0x5b0], R8 ;  /* 0x0005b00801007387 */ /* 0x000fe80000100a00 */
[----:B------:R-:W-:Y:S04]  /*27ef0*/  STL.64 [R1+0x5b8], R10 ;  /* 0x0005b80a01007387 */ /* 0x000fe80000100a00 */
[----:B------:R-:W-:Y:S01]  /*27f00*/  STL.64 [R1+0x5c0], R24 ;  /* 0x0005c01801007387 */ /* 0x000fe20000100a00 */
[----:B------:R-:W-:-:S02]  /*27f10*/  IMAD.MOV.U32 R87, RZ, RZ, R26 ;  /* 0x000000ffff577224 */ /* 0x000fc400078e001a */
[----:B------:R-:W-:Y:S01]  /*27f20*/  IMAD.MOV.U32 R86, RZ, RZ, R23 ;  /* 0x000000ffff567224 */ /* 0x000fe200078e0017 */
[----:B------:R-:W-:Y:S02]  /*27f30*/  MOV R27, R19 ;  /* 0x00000013001b7202 */ /* 0x000fe40000000f00 */
[----:B------:R-:W4:Y:S01]  /*27f40*/  LDL.LU R19, [R1+0x618] ;  /* 0x0006180001137983 */ /* 0x000f220000300800 */
[----:B------:R-:W-:-:S03]  /*27f50*/  IMAD.MOV.U32 R26, RZ, RZ, R18 ;  /* 0x000000ffff1a7224 */ /* 0x000fc600078e0012 */
[----:B------:R-:W4:Y:S01]  /*27f60*/  LDL.LU R18, [R1+0xeb4] ;  /* 0x000eb40001127983 */ /* 0x000f220000300800 */
[----:B---3--:R-:W-:-:S03]  /*27f70*/  IMAD.MOV.U32 R29, RZ, RZ, R7 ;  /* 0x000000ffff1d7224 */ /* 0x008fc600078e0007 */
[----:B------:R-:W3:Y:S01]  /*27f80*/  LDL.LU R7, [R1+0x620] ;  /* 0x0006200001077983 */ /* 0x000ee20000300800 */
[----:B--2---:R-:W-:-:S03]  /*27f90*/  IMAD.MOV.U32 R28, RZ, RZ, R0 ;  /* 0x000000ffff1c7224 */ /* 0x004fc600078e0000 */
[----:B------:R-:W2:Y:S01]  /*27fa0*/  LDL.LU R0, [R1+0xeb8] ;  /* 0x000eb80001007983 */ /* 0x000ea20000300800 */
[----:B------:R-:W-:-:S03]  /*27fb0*/  IMAD.MOV.U32 R43, RZ, RZ, R22 ;  /* 0x000000ffff2b7224 */ /* 0x000fc600078e0016 */
[----:B------:R-:W-:Y:S01]  /*27fc0*/  STL.64 [R1+0x5c8], R86 ;  /* 0x0005c85601007387 */ /* 0x000fe20000100a00 */
[----:B------:R-:W-:-:S03]  /*27fd0*/  IMAD.MOV.U32 R42, RZ, RZ, R21 ;  /* 0x000000ffff2a7224 */ /* 0x000fc600078e0015 */
[----:B------:R-:W-:Y:S01]  /*27fe0*/  STL.64 [R1+0x5d0], R26 ;  /* 0x0005d01a01007387 */ /* 0x000fe20000100a00 */
[----:B------:R-:W-:-:S03]  /*27ff0*/  IMAD.MOV.U32 R75, RZ, RZ, R14 ;  /* 0x000000ffff4b7224 */ /* 0x000fc600078e000e */
[----:B------:R-:W-:Y:S01]  /*28000*/  STL.64 [R1+0x5d8], R28 ;  /* 0x0005d81c01007387 */ /* 0x000fe20000100a00 */
[----:B------:R-:W-:-:S03]  /*28010*/  IMAD.MOV.U32 R74, RZ, RZ, R6 ;  /* 0x000000ffff4a7224 */ /* 0x000fc600078e0006 */
[----:B------:R-:W-:Y:S04]  /*28020*/  STL.64 [R1+0x5e0], R42 ;  /* 0x0005e02a01007387 */ /* 0x000fe80000100a00 */
[----:B------:R-:W2:Y:S04]  /*28030*/  LDL.LU R14, [R1+0x628] ;  /* 0x00062800010e7983 */ /* 0x000ea80000300800 */
        /* <DEDUP_REMOVED lines=9> */
[----:B----4-:R-:W-:-:S03]  /*280d0*/  IMAD.MOV.U32 R47, RZ, RZ, R5 ;  /* 0x000000ffff2f7224 */ /* 0x010fc600078e0005 */
[----:B------:R-:W4:Y:S01]  /*280e0*/  LDL.LU R5, [R1+0x640] ;  /* 0x0006400001057983 */ /* 0x000f220000300800 */
[----:B------:R-:W-:-:S03]  /*280f0*/  IMAD.MOV.U32 R46, RZ, RZ, R4 ;  /* 0x000000ffff2e7224 */ /* 0x000fc600078e0004 */
[----:B------:R-:W4:Y:S04]  /*28100*/  LDL.LU R4, [R1+0xec8] ;  /* 0x000ec80001047983 */ /* 0x000f280000300800 */
[----:B------:R-:W-:Y:S04]  /*28110*/  STL.64 [R1+0x5e8], R74 ;  /* 0x0005e84a01007387 */ /* 0x000fe80000100a00 */
[----:B------:R-:W-:Y:S01]  /*28120*/  STL.64 [R1+0x5f0], R30 ;  /* 0x0005f01e01007387 */ /* 0x000fe20000100a00 */
[----:B------:R-:W-:-:S03]  /*28130*/  IMAD.MOV.U32 R52, RZ, RZ, R15 ;  /* 0x000000ffff347224 */ /* 0x000fc600078e000f */
[----:B------:R-:W-:Y:S01]  /*28140*/  STL.64 [R1+0x5f8], R44 ;  /* 0x0005f82c01007387 */ /* 0x000fe20000100a00 */
[----:B------:R-:W-:-:S03]  /*28150*/  IMAD.MOV.U32 R53, RZ, RZ, R20 ;  /* 0x000000ffff357224 */ /* 0x000fc600078e0014 */
[----:B------:R-:W-:Y:S04]  /*28160*/  STL.64 [R1+0x600], R46 ;  /* 0x0006002e01007387 */ /* 0x000fe80000100a00 */
[----:B------:R-:W4:Y:S04]  /*28170*/  LDL.LU R22, [R1+0x650] ;  /* 0x0006500001167983 */ /* 0x000f280000300800 */
[----:B------:R-:W4:Y:S04]  /*28180*/  LDL.LU R15, [R1+0xecc] ;  /* 0x000ecc00010f7983 */ /* 0x000f280000300800 */
[----:B------:R-:W4:Y:S04]  /*28190*/  LDL.LU R21, [R1+0x658] ;  /* 0x0006580001157983 */ /* 0x000f280000300800 */
[----:B------:R-:W4:Y:S01]  /*281a0*/  LDL.LU R20, [R1+0xed0] ;  /* 0x000ed00001147983 */ /* 0x000f220000300800 */
[----:B------:R-:W-:-:S02]  /*281b0*/  IMAD.MOV.U32 R59, RZ, RZ, R19 ;  /* 0x000000ffff3b7224 */ /* 0x000fc400078e0013 */
[----:B------:R-:W-:Y:S02]  /*281c0*/  IMAD.MOV.U32 R58, RZ, RZ, R18 ;  /* 0x000000ffff3a7224 */ /* 0x000fe400078e0012 */
[----:B---3--:R-:W-:Y:S02]  /*281d0*/  IMAD.MOV.U32 R79, RZ, RZ, R7 ;  /* 0x000000ffff4f7224 */ /* 0x008fe400078e0007 */
[----:B------:R-:W3:Y:S01]  /*281e0*/  LDL.LU R7, [R1+0x660] ;  /* 0x0006600001077983 */ /* 0x000ee20000300800 */
[----:B--2---:R-:W-:-:S03]  /*281f0*/  IMAD.MOV.U32 R78, RZ, RZ, R0 ;  /* 0x000000ffff4e7224 */ /* 0x004fc600078e0000 */
[----:B------:R-:W2:Y:S04]  /*28200*/  LDL.LU R0, [R1+0xed4] ;  /* 0x000ed40001007983 */ /* 0x000ea80000300800 */
[----:B------:R-:W-:Y:S04]  /*28210*/  STL.64 [R1+0x608], R52 ;  /* 0x0006083401007387 */ /* 0x000fe80000100a00 */
[----:B------:R-:W-:Y:S04]  /*28220*/  STL.64 [R1+0x610], R2 ;  /* 0x0006100201007387 */ /* 0x000fe80000100a00 */
[----:B------:R-:W-:Y:S04]  /*28230*/  STL.64 [R1+0x618], R58 ;  /* 0x0006183a01007387 */ /* 0x000fe80000100a00 */
[----:B------:R-:W-:Y:S01]  /*28240*/  STL.64 [R1+0x620], R78 ;  /* 0x0006204e01007387 */ /* 0x000fe20000100a00 */
[----:B------:R-:W-:-:S03]  /*28250*/  IMAD.MOV.U32 R41, RZ, RZ, R14 ;  /* 0x000000ffff297224 */ /* 0x000fc600078e000e */
[----:B------:R-:W2:Y:S01]  /*28260*/  LDL.LU R14, [R1+0x668] ;  /* 0x00066800010e7983 */ /* 0x000ea20000300800 */
[----:B------:R-:W-:-:S03]  /*28270*/  IMAD.MOV.U32 R40, RZ, RZ, R6 ;  /* 0x000000ffff287224 */ /* 0x000fc600078e0006 */
[----:B------:R-:W2:Y:S04]  /*28280*/  LDL.LU R6, [R1+0xed8] ;  /* 0x000ed80001067983 */ /* 0x000ea80000300800 */
[----:B------:R-:W2:Y:S04]  /*28290*/  LDL.LU R19, [R1+0x670] ;  /* 0x0006700001137983 */ /* 0x000ea80000300800 */
[----:B------:R-:W2:Y:S04]  /*282a0*/  LDL.LU R18, [R1+0xedc] ;  /* 0x000edc0001127983 */ /* 0x000ea80000300800 */
[----:B------:R-:W-:Y:S04]  /*282b0*/  STL.64 [R1+0x628], R40 ;  /* 0x0006282801007387 */ /* 0x000fe80000100a00 */
[----:B------:R-:W-:Y:S04]  /*282c0*/  STL.64 [R1+0x630], R12 ;  /* 0x0006300c01007387 */ /* 0x000fe80000100a00 */
[----:B------:R-:W-:Y:S04]  /*282d0*/  STL.64 [R1+0x638], R16 ;  /* 0x0006381001007387 */ /* 0x000fe80000100a00 */
[----:B----4-:R-:W-:Y:S01]  /*282e0*/  STL.64 [R1+0x640], R4 ;  /* 0x0006400401007387 */ /* 0x010fe20000100a00 */
[----:B------:R-:W-:-:S03]  /*282f0*/  IMAD.MOV.U32 R80, RZ, RZ, R15 ;  /* 0x000000ffff507224 */ /* 0x000fc600078e000f */
[----:B------:R-:W4:Y:S01]  /*28300*/  LDL.LU R15, [R1+0xee0] ;  /* 0x000ee000010f7983 */ /* 0x000f220000300800 */
[----:B------:R-:W-:-:S03]  /*28310*/  IMAD.MOV.U32 R72, RZ, RZ, R20 ;  /* 0x000000ffff487224 */ /* 0x000fc600078e0014 */
[----:B------:R-:W4:Y:S01]  /*28320*/  LDL.LU R20, [R1+0x678] ;  /* 0x0006780001147983 */ /* 0x000f220000300800 */
[----:B---3--:R-:W-:-:S03]  /*28330*/  IMAD.MOV.U32 R85, RZ, RZ, R7 ;  /* 0x000000ffff557224 */ /* 0x008fc600078e0007 */
[----:B------:R-:W3:Y:S01]  /*28340*/  LDL.LU R7, [R1+0x680] ;  /* 0x0006800001077983 */ /* 0x000ee20000300800 */
[----:B--2---:R-:W-:-:S03]  /*28350*/  IMAD.MOV.U32 R84, RZ, RZ, R0 ;  /* 0x000000ffff547224 */ /* 0x004fc600078e0000 */
[----:B------:R-:W2:Y:S04]  /*28360*/  LDL.LU R0, [R1+0xee4] ;  /* 0x000ee40001007983 */ /* 0x000ea80000300800 */
[----:B------:R-:W2:Y:S01]  /*28370*/  LDL.LU R37, [R1+0x688] ;  /* 0x0006880001257983 */ /* 0x000ea20000300800 */
[----:B------:R-:W-:-:S03]  /*28380*/  IMAD.MOV.U32 R69, RZ, RZ, R14 ;  /* 0x000000ffff457224 */ /* 0x000fc600078e000e */
[----:B------:R-:W2:Y:S01]  /*28390*/  LDL.LU R14, [R1+0xee8] ;  /* 0x000ee800010e7983 */ /* 0x000ea20000300800 */
[----:B------:R-:W-:-:S03]  /*283a0*/  IMAD.MOV.U32 R68, RZ, RZ, R6 ;  /* 0x000000ffff447224 */ /* 0x000fc600078e0006 */
[----:B------:R-:W2:Y:S04]  /*283b0*/  LDL.LU R36, [R1+0x690] ;  /* 0x0006900001247983 */ /* 0x000ea80000300800 */
[----:B------:R-:W2:Y:S01]  /*283c0*/  LDL.LU R6, [R1+0xeec] ;  /* 0x000eec0001067983 */ /* 0x000ea20000300800 */
[----:B------:R-:W-:Y:S02]  /*283d0*/  IMAD.MOV.U32 R81, RZ, RZ, R22 ;  /* 0x000000ffff517224 */ /* 0x000fe400078e0016 */
[----:B------:R-:W-:Y:S01]  /*283e0*/  IMAD.MOV.U32 R73, RZ, RZ, R21 ;  /* 0x000000ffff497224 */ /* 0x000fe200078e0015 */
[----:B------:R-:W2:Y:S04]  /*283f0*/  LDL R64, [R1+0x9cc] ;  /* 0x0009cc0001407983 */ /* 0x000ea80000100800 */
        /* <DEDUP_REMOVED lines=10> */
[----:B---3--:R-:W-:Y:S02]  /*284a0*/  IMAD.MOV.U32 R91, RZ, RZ, R7 ;  /* 0x000000ffff5b7224 */ /* 0x008fe400078e0007 */
[----:B--2---:R-:W-:Y:S02]  /*284b0*/  IMAD.MOV.U32 R90, RZ, RZ, R0 ;  /* 0x000000ffff5a7224 */ /* 0x004fe400078e0000 */
[----:B------:R-:W2:Y:S04]  /*284c0*/  LDL.LU R0, [R1+0x6a8] ;  /* 0x0006a80001007983 */ /* 0x000ea80000300800 */
[----:B------:R-:W3:Y:S04]  /*284d0*/  LDL.LU R15, [R1+0x6b0] ;  /* 0x0006b000010f7983 */ /* 0x000ee80000300800 */
[----:B------:R-:W4:Y:S04]  /*284e0*/  LDL R7, [R1+0x9c8] ;  /* 0x0009c80001077983 */ /* 0x000f280000100800 */
[----:B------:R-:W-:Y:S04]  /*284f0*/  STL.64 [R1+0x670], R18 ;  /* 0x0006701201007387 */ /* 0x000fe80000100a00 */
[----:B------:R-:W-:Y:S01]  /*28500*/  STL.64 [R1+0x678], R20 ;  /* 0x0006781401007387 */ /* 0x000fe20000100a00 */
[----:B------:R-:W-:-:S03]  /*28510*/  IMAD.MOV.U32 R82, RZ, RZ, R14 ;  /* 0x000000ffff527224 */ /* 0x000fc600078e000e */
[----:B------:R-:W-:Y:S04]  /*28520*/  STL.64 [R1+0x680], R90 ;  /* 0x0006805a01007387 */ /* 0x000fe80000100a00 */
[----:B------:R-:W3:Y:S01]  /*28530*/  LDL.LU R14, [R1+0xef8] ;  /* 0x000ef800010e7983 */ /* 0x000ee20000300800 */
[----:B------:R-:W-:-:S03]  /*28540*/  IMAD.MOV.U32 R88, RZ, RZ, R6 ;  /* 0x000000ffff587224 */ /* 0x000fc600078e0006 */
[----:B------:R-:W3:Y:S01]  /*28550*/  LDL.LU R6, [R1+0xefc] ;  /* 0x000efc0001067983 */ /* 0x000ee20000300800 */
[----:B------:R-:W-:Y:S01]  /*28560*/  ISETP.GT.AND P0, PT, R65, RZ, PT ;  /* 0x000000ff4100720c */ /* 0x000fe20003f04270 */
[----:B------:R-:W-:Y:S02]  /*28570*/  IMAD.MOV.U32 R83, RZ, RZ, R37 ;  /* 0x000000ffff537224 */ /* 0x000fe400078e0025 */
[----:B------:R-:W-:Y:S01]  /*28580*/  IMAD.MOV.U32 R37, RZ, RZ, R62 ;  /* 0x000000ffff257224 */ /* 0x000fe200078e003e */
[----:B------:R-:W-:Y:S01]  /*28590*/  MOV R89, R36 ;  /* 0x0000002400597202 */ /* 0x000fe20000000f00 */
[----:B------:R-:W-:Y:S01]  /*285a0*/  IMAD.MOV.U32 R71, RZ, RZ, R60 ;  /* 0x000000ffff477224 */ /* 0x000fe200078e003c */
[----:B------:R-:W-:Y:S04]  /*285b0*/  STL.64 [R1+0x688], R82 ;  /* 0x0006885201007387 */ /* 0x000fe80000100a00 */
[----:B------:R-:W-:Y:S01]  /*285c0*/  STL.64 [R1+0x690], R88 ;  /* 0x0006905801007387 */ /* 0x000fe20000100a00 */
[----:B------:R-:W-:-:S02]  /*285d0*/  IMAD.MOV.U32 R49, RZ, RZ, R33 ;  /* 0x000000ffff317224 */ /* 0x000fc400078e0021 */
[----:B------:R-:W-:-:S05]  /*285e0*/  IMAD.MOV.U32 R48, RZ, RZ, R32 ;  /* 0x000000ffff307224 */ /* 0x000fca00078e0020 */
[----:B------:R-:W-:Y:S01]  /*285f0*/  STL.64 [R1+0x698], R48 ;  /* 0x0006983001007387 */ /* 0x000fe20000100a00 */
[----:B--2---:R-:W-:-:S03]  /*28600*/  IMAD.MOV.U32 R70, RZ, RZ, R0 ;  /* 0x000000ffff467224 */ /* 0x004fc600078e0000 */
[----:B------:R-:W2:Y:S01]  /*28610*/  LDL R0, [R1+0x9c4] ;  /* 0x0009c40001007983 */ /* 0x000ea20000100800 */
[----:B---3--:R-:W-:Y:S02]  /*28620*/  IMAD.MOV.U32 R62, RZ, RZ, R6 ;  /* 0x000000ffff3e7224 */ /* 0x008fe400078e0006 */
[----:B------:R-:W-:-:S03]  /*28630*/  IMAD.MOV.U32 R60, RZ, RZ, R14 ;  /* 0x000000ffff3c7224 */ /* 0x000fc600078e000e */
[----:B------:R-:W3:Y:S04]  /*28640*/  @P0 LDG.E.U16 R64, desc[UR20][R62.64] ;  /* 0x000000143e400981 */ /* 0x000ee8000c1e1500 */
[----:B----4-:R-:W4:Y:S01]  /*28650*/  @P0 LDG.E.U16 R7, desc[UR20][R60.64] ;  /* 0x000000143c070981 */ /* 0x010f22000c1e1500 */
[----:B------:R-:W-:-:S03]  /*28660*/  IMAD.MOV.U32 R54, RZ, RZ, R22 ;  /* 0x000000ffff367224 */ /* 0x000fc600078e0016 */
[----:B------:R-:W4:Y:S01]  /*28670*/  LDL R22, [R1+0x9c0] ;  /* 0x0009c00001167983 */ /* 0x000f220000100800 */
[----:B------:R-:W-:Y:S02]  /*28680*/  IMAD.MOV.U32 R55, RZ, RZ, R23 ;  /* 0x000000ffff377224 */ /* 0x000fe400078e0017 */
[----:B------:R-:W-:Y:S01]  /*28690*/  IMAD.MOV.U32 R36, RZ, RZ, R15 ;  /* 0x000000ffff247224 */ /* 0x000fe200078e000f */
[C---:B------:R-:W-:Y:S02]  /*286a0*/  ISETP.GT.AND P3, PT, R65.reuse, 0x1, PT ;  /* 0x000000014100780c */ /* 0x040fe40003f64270 */
[----:B------:R-:W-:Y:S04]  /*286b0*/  STL.64 [R1+0x6a0], R54 ;  /* 0x0006a03601007387 */ /* 0x000fe80000100a00 */
[----:B------:R-:W-:Y:S04]  /*286c0*/  STL.64 [R1+0x6a8], R70 ;  /* 0x0006a84601007387 */ /* 0x000fe80000100a00 */
[----:B------:R-:W-:Y:S04]  /*286d0*/  STL.64 [R1+0x6b0], R36 ;  /* 0x0006b02401007387 */ /* 0x000fe80000100a00 */
[----:B------:R-:W4:Y:S04]  /*286e0*/  LDL R15, [R1+0x9bc] ;  /* 0x0009bc00010f7983 */ /* 0x000f280000100800 */
[----:B------:R-:W4:Y:S04]  /*286f0*/  LDL R14, [R1+0x9b8] ;  /* 0x0009b800010e7983 */ /* 0x000f280000100800 */
[----:B------:R-:W4:Y:S04]  /*28700*/  LDL R32, [R1+0x9b0] ;  /* 0x0009b00001207983 */ /* 0x000f280000100800 */
[----:B--2---:R-:W2:Y:S04]  /*28710*/  @P3 LDG.E.U16 R0, desc[UR20][R36.64] ;  /* 0x0000001424003981 */ /* 0x004ea8000c1e1500 */
[----:B---3--:R0:W-:Y:S01]  /*28720*/  @P0 STL [R1+0x9cc], R64 ;  /* 0x0009cc4001000387 */ /* 0x0081e20000100800 */
[----:B------:R-:W-:-:S03]  /*28730*/  ISETP.GT.AND P4, PT, R65, 0x2, PT ;  /* 0x000000024100780c */ /* 0x000fc60003f84270 */
[----:B----4-:R-:W3:Y:S04]  /*28740*/  @P3 LDG.E.U16 R22, desc[UR20][R70.64] ;  /* 0x0000001446163981 */ /* 0x010ee8000c1e1500 */
[----:B0-----:R-:W4:Y:S04]  /*28750*/  LDL R64, [R1+0x9ac] ;  /* 0x0009ac0001407983 */ /* 0x001f280000100800 */
[----:B------:R-:W-:Y:S04]  /*28760*/  STL [R1+0x119c], R62 ;  /* 0x00119c3e01007387 */ /* 0x000fe80000100800 */
[----:B------:R-:W-:Y:S04]  /*28770*/  STL [R1+0x1198], R63 ;  /* 0x0011983f01007387 */ /* 0x000fe80000100800 */
[----:B------:R-:W-:Y:S04]  /*28780*/  STL.64 [R1+0x1378], R62 ;  /* 0x0013783e01007387 */ /* 0x000fe80000100a00 */
[----:B------:R-:W-:Y:S04]  /*28790*/  STL [R1+0x1418], R62 ;  /* 0x0014183e01007387 */ /* 0x000fe80000100800 */
[----:B------:R-:W3:Y:S04]  /*287a0*/  LDL R33, [R1+0x9a8] ;  /* 0x0009a80001217983 */ /* 0x000ee80000100800 */
[----:B------:R-:W3:Y:S04]  /*287b0*/  LDL R6, [R1+0x9a4] ;  /* 0x0009a40001067983 */ /* 0x000ee80000100800 */
[----:B------:R0:W-:Y:S01]  /*287c0*/  @P0 STL [R1+0x9c8], R7 ;  /* 0x0009c80701000387 */ /* 0x0001e20000100800 */
[----:B------:R-:W-:-:S02]  /*287d0*/  ISETP.GT.AND P5, PT, R65, 0x3, PT ;  /* 0x000000034100780c */ /* 0x000fc40003fa4270 */
[C---:B------:R-:W-:Y:S01]  /*287e0*/  ISETP.GT.AND P6, PT, R65.reuse, 0x4, PT ;  /* 0x000000044100780c */ /* 0x040fe20003fc4270 */
[----:B------:R-:W3:Y:S04]  /*287f0*/  @P4 LDG.E.U16 R15, desc[UR20][R54.64] ;  /* 0x00000014360f4981 */ /* 0x000ee8000c1e1500 */
[----:B------:R-:W3:Y:S04]  /*28800*/  @P4 LDG.E.U16 R14, desc[UR20][R48.64] ;  /* 0x00000014300e4981 */ /* 0x000ee8000c1e1500 */
[----:B0-----:R-:W3:Y:S04]  /*28810*/  LDL R7, [R1+0x9a0] ;  /* 0x0009a00001077983 */ /* 0x001ee80000100800 */
[----:B------:R-:W-:Y:S04]  /*28820*/  STL [R1+0x11a4], R60 ;  /* 0x0011a43c01007387 */ /* 0x000fe80000100800 */
[----:B------:R-:W-:Y:S04]  /*28830*/  STL [R1+0x11a0], R61 ;  /* 0x0011a03d01007387 */ /* 0x000fe80000100800 */
[----:B------:R-:W-:Y:S04]  /*28840*/  STL.64 [R1+0x1380], R60 ;  /* 0x0013803c01007387 */ /* 0x000fe80000100a00 */
[----:B------:R-:W-:Y:S04]  /*28850*/  STL.64 [R1+0x13a0], R60 ;  /* 0x0013a03c01007387 */ /* 0x000fe80000100a00 */
[----:B------:R0:W-:Y:S04]  /*28860*/  STL [R1+0x1448], R61 ;  /* 0x0014483d01007387 */ /* 0x0001e80000100800 */
[----:B------:R-:W3:Y:S04]  /*28870*/  @P5 LDG.E.U16 R32, desc[UR20][R82.64] ;  /* 0x0000001452205981 */ /* 0x000ee8000c1e1500 */
[----:B0-----:R-:W3:Y:S04]  /*28880*/  LDL R61, [R1+0x9b4] ;  /* 0x0009b400013d7983 */ /* 0x001ee80000100800 */
[----:B------:R-:W-:Y:S04]  /*28890*/  STL [R1+0x13e0], R60 ;  /* 0x0013e03c01007387 */ /* 0x000fe80000100800 */
[----:B------:R-:W-:Y:S04]  /*288a0*/  STL [R1+0x1444], R60 ;  /* 0x0014443c01007387 */ /* 0x000fe80000100800 */
[----:B------:R-:W3:Y:S04]  /*288b0*/  LDL.LU R36, [R1+0x1bf0] ;  /* 0x001bf00001247983 */ /* 0x000ee80000300800 */
[----:B------:R-:W3:Y:S04]  /*288c0*/  LDL R37, [R1+0x99c] ;  /* 0x00099c0001257983 */ /* 0x000ee80000100800 */
[----:B--2---:R0:W-:Y:S04]  /*288d0*/  @P3 STL [R1+0x9c4], R0 ;  /* 0x0009c40001003387 */ /* 0x0041e80000100800 */
[----:B0-----:R-:W2:Y:S04]  /*288e0*/  LDL R0, [R1+0x998] ;  /* 0x0009980001007983 */ /* 0x001ea80000100800 */
[----:B------:R-:W2:Y:S04]  /*288f0*/  LDL.LU.64 R70, [R1+0x1be8] ;  /* 0x001be80001467983 */ /* 0x000ea80000300a00 */
[----:B----4-:R-:W4:Y:S01]  /*28900*/  @P6 LDG.E.U16 R64, desc[UR20][R90.64] ;  /* 0x000000145a406981 */ /* 0x010f22000c1e1500 */
[----:B------:R-:W-:-:S03]  /*28910*/  ISETP.GT.AND P0, PT, R65, 0x5, PT ;  /* 0x000000054100780c */ /* 0x000fc60003f04270 */
[----:B---3--:R-:W3:Y:S04]  /*28920*/  @P6 LDG.E.U16 R33, desc[UR20][R20.64] ;  /* 0x0000001414216981 */ /* 0x008ee8000c1e1500 */
[----:B------:R-:W3:Y:S04]  /*28930*/  @P5 LDG.E.U16 R61, desc[UR20][R88.64] ;  /* 0x00000014583d5981 */ /* 0x000ee8000c1e1500 */
[----:B------:R0:W-:Y:S04]  /*28940*/  @P3 STL [R1+0x9c0], R22 ;  /* 0x0009c01601003387 */ /* 0x0001e80000100800 */
[----:B------:R-:W4:Y:S01]  /*28950*/  LDL R23, [R1+0xeac] ;  /* 0x000eac0001177983 */ /* 0x000f220000100800 */
[----:B------:R-:W-:-:S03]  /*28960*/  ISETP.GT.AND P3, PT, R65, 0x6, PT ;  /* 0x000000064100780c */ /* 0x000fc60003f64270 */
[----:B------:R-:W4:Y:S04]  /*28970*/  LDL R54, [R1+0x994] ;  /* 0x0009940001367983 */ /* 0x000f280000100800 */
[----:B0-----:R-:W4:Y:S04]  /*28980*/  LDL R22, [R1+0xeb0] ;  /* 0x000eb00001167983 */ /* 0x001f280000100800 */
[----:B------:R-:W4:Y:S04]  /*28990*/  LDL R55, [R1+0x990] ;  /* 0x0009900001377983 */ /* 0x000f280000100800 */
[----:B------:R-:W4:Y:S04]  /*289a0*/  @P0 LDG.E.U16 R6, desc[UR20][R18.64] ;  /* 0x0000001412060981 */ /* 0x000f28000c1e1500 */
[----:B------:R-:W4:Y:S04]  /*289b0*/  LDL.LU.64 R48, [R1+0x1be0] ;  /* 0x001be00001307983 */ /* 0x000f280000300a00 */
[----:B------:R0:W-:Y:S04]  /*289c0*/  @P4 STL [R1+0x9bc], R15 ;  /* 0x0009bc0f01004387 */ /* 0x0001e80000100800 */
[----:B------:R-:W4:Y:S04]  /*289d0*/  @P0 LDG.E.U16 R7, desc[UR20][R68.64] ;  /* 0x0000001444070981 */ /* 0x000f28000c1e1500 */
[----:B------:R-:W4:Y:S04]  /*289e0*/  @P3 LDG.E.U16 R37, desc[UR20][R84.64] ;  /* 0x0000001454253981 */ /* 0x000f28000c1e1500 */
[----:B0-----:R-:W4:Y:S04]  /*289f0*/  LDL R15, [R1+0x98c] ;  /* 0x00098c00010f7983 */ /* 0x001f280000100800 */
[----:B------:R0:W-:Y:S04]  /*28a00*/  @P4 STL [R1+0x9b8], R14 ;  /* 0x0009b80e01004387 */ /* 0x0001e80000100800 */
[----:B0-----:R-:W4:Y:S04]  /*28a10*/  LDL R14, [R1+0x988] ;  /* 0x00098800010e7983 */ /* 0x001f280000100800 */
[----:B------:R-:W4:Y:S04]  /*28a20*/  LDL.LU.64 R88, [R1+0x1bd8] ;  /* 0x001bd80001587983 */ /* 0x000f280000300a00 */
[----:B------:R-:W4:Y:S04]  /*28a30*/  LDL R83, [R1+0x984] ;  /* 0x0009840001537983 */ /* 0x000f280000100800 */
[----:B------:R-:W-:Y:S04]  /*28a40*/  @P5 STL [R1+0x9b0], R32 ;  /* 0x0009b02001005387 */ /* 0x000fe80000100800 */
[----:B--2---:R-:W2:Y:S04]  /*28a50*/  @P3 LDG.E.U16 R0, desc[UR20][R72.64] ;  /* 0x0000001448003981 */ /* 0x004ea8000c1e1500 */
[----:B---3--:R-:W-:Y:S04]  /*28a60*/  @P5 STL [R1+0x9b4], R61 ;  /* 0x0009b43d01005387 */ /* 0x008fe80000100800 */
[----:B------:R-:W3:Y:S04]  /*28a70*/  LDL.LU.64 R90, [R1+0x1bd0] ;  /* 0x001bd000015a7983 */ /* 0x000ee80000300a00 */
[----:B----4-:R0:W-:Y:S04]  /*28a80*/  @P6 STL [R1+0x9ac], R64 ;  /* 0x0009ac4001006387 */ /* 0x0101e80000100800 */
[----:B0-----:R-:W4:Y:S04]  /*28a90*/  LDL R64, [R1+0x980] ;  /* 0x0009800001407983 */ /* 0x001f280000100800 */
[----:B------:R-:W3:Y:S04]  /*28aa0*/  LDL.LU R61, [R1+0x964] ;  /* 0x00096400013d7983 */ /* 0x000ee80000300800 */
[----:B------:R-:W3:Y:S04]  /*28ab0*/  LDL.LU R60, [R1+0x960] ;  /* 0x00096000013c7983 */ /* 0x000ee80000300800 */
[----:B------:R-:W3:Y:S04]  /*28ac0*/  LDL.LU.64 R20, [R1+0x1bc8] ;  /* 0x001bc80001147983 */ /* 0x000ee80000300a00 */
[----:B------:R-:W3:Y:S01]  /*28ad0*/  LDL R82, [R1+0x97c] ;  /* 0x00097c0001527983 */ /* 0x000ee20000100800 */
[----:B------:R-:W-:-:S02]  /*28ae0*/  ISETP.GT.AND P4, PT, R65, 0x7, PT ;  /* 0x000000074100780c */ /* 0x000fc40003f84270 */
[C---:B------:R-:W-:Y:S01]  /*28af0*/  ISETP.GT.AND P5, PT, R65.reuse, 0x8, PT ;  /* 0x000000084100780c */ /* 0x040fe20003fa4270 */
[----:B------:R-:W3:Y:S10]  /*28b00*/  LDL R32, [R1+0x978] ;  /* 0x0009780001207983 */ /* 0x000ef40000100800 */
[----:B------:R-:W3:Y:S04]  /*28b10*/  @P4 LDG.E.U16 R22, desc[UR20][R80.64] ;  /* 0x0000001450164981 */ /* 0x000ee8000c1e1500 */
[----:B------:R-:W3:Y:S04]  /*28b20*/  @P4 LDG.E.U16 R23, desc[UR20][R4.64] ;  /* 0x0000001404174981 */ /* 0x000ee8000c1e1500 */
[----:B------:R-:W3:Y:S04]  /*28b30*/  @P5 LDG.E.U16 R54, desc[UR20][R16.64] ;  /* 0x0000001410365981 */ /* 0x000ee8000c1e1500 */
[----:B------:R0:W-:Y:S01]  /*28b40*/  @P6 STL [R1+0x9a8], R33 ;  /* 0x0009a82101006387 */ /* 0x0001e20000100800 */
[----:B------:R-:W-:-:S03]  /*28b50*/  ISETP.GT.AND P6, PT, R65, 0x9, PT ;  /* 0x000000094100780c */ /* 0x000fc60003fc4270 */
[----:B------:R-:W3:Y:S04]  /*28b60*/  @P5 LDG.E.U16 R55, desc[UR20][R12.64] ;  /* 0x000000140c375981 */ /* 0x000ee8000c1e1500 */
[----:B------:R-:W3:Y:S04]  /*28b70*/  LDL.LU.64 R18, [R1+0x1bc0] ;  /* 0x001bc00001127983 */ /* 0x000ee80000300a00 */
[----:B0-----:R-:W3:Y:S04]  /*28b80*/  LDL R33, [R1+0x974] ;  /* 0x0009740001217983 */ /* 0x001ee80000100800 */
[----:B------:R-:W3:Y:S04]  /*28b90*/  LDL.LU.64 R68, [R1+0x1bb8] ;  /* 0x001bb80001447983 */ /* 0x000ee80000300a00 */
[----:B------:R0:W-:Y:S04]  /*28ba0*/  @P0 STL [R1+0x9a4], R6 ;  /* 0x0009a40601000387 */ /* 0x0001e80000100800 */
[----:B------:R-:W3:Y:S04]  /*28bb0*/  @P6 LDG.E.U16 R14, desc[UR20][R78.64] ;  /* 0x000000144e0e6981 */ /* 0x000ee8000c1e1500 */
[----:B------:R-:W3:Y:S04]  /*28bc0*/  @P6 LDG.E.U16 R15, desc[UR20][R40.64] ;  /* 0x00000014280f6981 */ /* 0x000ee8000c1e1500 */
[----:B0-----:R-:W3:Y:S04]  /*28bd0*/  LDL R6, [R1+0x970] ;  /* 0x0009700001067983 */ /* 0x001ee80000100800 */
[----:B------:R0:W-:Y:S01]  /*28be0*/  @P0 STL [R1+0x9a0], R7 ;  /* 0x0009a00701000387 */ /* 0x0001e20000100800 */
[----:B------:R-:W-:-:S03]  /*28bf0*/  ISETP.GT.AND P0, PT, R65, 0xa, PT ;  /* 0x0000000a4100780c */ /* 0x000fc60003f04270 */
[----:B0-----:R-:W3:Y:S04]  /*28c00*/  LDL R7, [R1+0x96c] ;  /* 0x00096c0001077983 */ /* 0x001ee80000100800 */
[----:B------:R-:W3:Y:S04]  /*28c10*/  LDL.LU.64 R84, [R1+0x1bb0] ;  /* 0x001bb00001547983 */ /* 0x000ee80000300a00 */
[----:B------:R0:W-:Y:S04]  /*28c20*/  @P3 STL [R1+0x99c], R37 ;  /* 0x00099c2501003387 */ /* 0x0001e80000100800 */
[----:B------:R-:W3:Y:S04]  /*28c30*/  @P0 LDG.E.U16 R83, desc[UR20][R58.64] ;  /* 0x000000143a530981 */ /* 0x000ee8000c1e1500 */
[----:B0-----:R-:W3:Y:S04]  /*28c40*/  LDL.LU R37, [R1+0x1ba8] ;  /* 0x001ba80001257983 */ /* 0x001ee80000300800 */
[----:B------:R-:W3:Y:S04]  /*28c50*/  LDL.LU.64 R72, [R1+0x1ba0] ;  /* 0x001ba00001487983 */ /* 0x000ee80000300a00 */
[----:B--2---:R0:W-:Y:S01]  /*28c60*/  @P3 STL [R1+0x998], R0 ;  /* 0x0009980001003387 */ /* 0x0041e20000100800 */
[----:B------:R-:W-:-:S03]  /*28c70*/  ISETP.GT.AND P3, PT, R65, 0xb, PT ;  /* 0x0000000b4100780c */ /* 0x000fc60003f64270 */
[----:B0-----:R-:W2:Y:S04]  /*28c80*/  LDL R0, [R1+0x968] ;  /* 0x0009680001007983 */ /* 0x001ea80000100800 */
[----:B------:R-:W2:Y:S04]  /*28c90*/  LDL.LU.64 R80, [R1+0x1b98] ;  /* 0x001b980001507983 */ /* 0x000ea80000300a00 */
[----:B----4-:R-:W4:Y:S04]  /*28ca0*/  @P0 LDG.E.U16 R64, desc[UR20][R2.64] ;  /* 0x0000001402400981 */ /* 0x010f28000c1e1500 */
[----:B---3--:R-:W3:Y:S04]  /*28cb0*/  @P3 LDG.E.U16 R82, desc[UR20][R52.64] ;  /* 0x0000001434523981 */ /* 0x008ee8000c1e1500 */
[----:B------:R-:W3:Y:S04]  /*28cc0*/  @P3 LDG.E.U16 R32, desc[UR20][R46.64] ;  /* 0x000000142e203981 */ /* 0x000ee8000c1e1500 */
[----:B------:R0:W-:Y:S04]  /*28cd0*/  @P4 STL [R1+0xeb0], R22 ;  /* 0x000eb01601004387 */ /* 0x0001e80000100800 */
[----:B0-----:R-:W3:Y:S04]  /*28ce0*/  LDL.LU R22, [R1+0x1b90] ;  /* 0x001b900001167983 */ /* 0x001ee80000300800 */
[----:B------:R-:W3:Y:S04]  /*28cf0*/  LDL.LU.64 R4, [R1+0x1b88] ;  /* 0x001b880001047983 */ /* 0x000ee80000300a00 */
[----:B------:R0:W-:Y:S01]  /*28d00*/  @P4 STL [R1+0xeac], R23 ;  /* 0x000eac1701004387 */ /* 0x0001e20000100800 */
[----:B------:R-:W-:-:S03]  /*28d10*/  ISETP.GT.AND P4, PT, R65, 0xc, PT ;  /* 0x0000000c4100780c */ /* 0x000fc60003f84270 */
[----:B0-----:R-:W3:Y:S04]  /*28d20*/  LDL.LU R23, [R1+0x1b80] ;  /* 0x001b800001177983 */ /* 0x001ee80000300800 */
[----:B------:R-:W3:Y:S04]  /*28d30*/  LDL.LU.64 R16, [R1+0x1b78] ;  /* 0x001b780001107983 */ /* 0x000ee80000300a00 */
[----:B------:R0:W-:Y:S04]  /*28d40*/  @P5 STL [R1+0x994], R54 ;  /* 0x0009943601005387 */ /* 0x0001e80000100800 */
[----:B------:R-:W3:Y:S04]  /*28d50*/  @P4 LDG.E.U16 R33, desc[UR20][R44.64] ;  /* 0x000000142c214981 */ /* 0x000ee8000c1e1500 */
[----:B------:R-:W3:Y:S04]  /*28d60*/  @P4 LDG.E.U16 R6, desc[UR20][R30.64] ;  /* 0x000000141e064981 */ /* 0x000ee8000c1e1500 */
[----:B0-----:R-:W3:Y:S04]  /*28d70*/  LDL.LU R54, [R1+0x1b70] ;  /* 0x001b700001367983 */ /* 0x001ee80000300800 */
[----:B------:R-:W3:Y:S04]  /*28d80*/  LDL.LU.64 R12, [R1+0x1b68] ;  /* 0x001b6800010c7983 */ /* 0x000ee80000300a00 */
[----:B------:R0:W-:Y:S01]  /*28d90*/  @P5 STL [R1+0x990], R55 ;  /* 0x0009903701005387 */ /* 0x0001e20000100800 */
[----:B------:R-:W-:-:S03]  /*28da0*/  ISETP.GT.AND P5, PT, R65, 0xd, PT ;  /* 0x0000000d4100780c */ /* 0x000fc60003fa4270 */
[----:B0-----:R-:W3:Y:S04]  /*28db0*/  LDL.LU R55, [R1+0x1b60] ;  /* 0x001b600001377983 */ /* 0x001ee80000300800 */
[----:B------:R-:W3:Y:S04]  /*28dc0*/  LDL.LU.64 R40, [R1+0x1b58] ;  /* 0x001b580001287983 */ /* 0x000ee80000300a00 */
[----:B------:R-:W3:Y:S04]  /*28dd0*/  LDL.LU.64 R78, [R1+0x1b50] ;  /* 0x001b5000014e7983 */ /* 0x000ee80000300a00 */
[----:B------:R0:W-:Y:S04]  /*28de0*/  @P6 STL [R1+0x988], R14 ;  /* 0x0009880e01006387 */ /* 0x0001e80000100800 */
[----:B------:R-:W3:Y:S04]  /*28df0*/  @P5 LDG.E.U16 R7, desc[UR20][R74.64] ;  /* 0x000000144a075981 */ /* 0x000ee8000c1e1500 */
[----:B0-----:R-:W3:Y:S04]  /*28e00*/  LDL R14, [R1+0xea8] ;  /* 0x000ea800010e7983 */ /* 0x001ee80000100800 */
[----:B------:R0:W-:Y:S04]  /*28e10*/  @P6 STL [R1+0x98c], R15 ;  /* 0x00098c0f01006387 */ /* 0x0001e80000100800 */
[----:B------:R-:W3:Y:S04]  /*28e20*/  LDL R58, [R1+0x95c] ;  /* 0x00095c00013a7983 */ /* 0x000ee80000100800 */
[----:B------:R-:W3:Y:S04]  /*28e30*/  LDL R59, [R1+0x958] ;  /* 0x00095800013b7983 */ /* 0x000ee80000100800 */
[----:B0-----:R-:W3:Y:S04]  /*28e40*/  LDL R15, [R1+0xea4] ;  /* 0x000ea400010f7983 */ /* 0x001ee80000100800 */
[----:B------:R-:W3:Y:S01]  /*28e50*/  LDL.LU.64 R2, [R1+0x1b48] ;  /* 0x001b480001027983 */ /* 0x000ee20000300a00 */
[----:B------:R-:W-:-:S13]  /*28e60*/  ISETP.GT.AND P6, PT, R65, 0xe, PT ;  /* 0x0000000e4100780c */ /* 0x000fda0003fc4270 */
[----:B------:R-:W3:Y:S04]  /*28e70*/  @P6 LDG.E.U16 R61, desc[UR20][R28.64] ;  /* 0x000000141c3d6981 */ /* 0x000ee8000c1e1500 */
[----:B------:R-:W3:Y:S04]  /*28e80*/  @P6 LDG.E.U16 R60, desc[UR20][R26.64] ;  /* 0x000000141a3c6981 */ /* 0x000ee8000c1e1500 */
[----:B--2---:R-:W2:Y:S04]  /*28e90*/  @P5 LDG.E.U16 R0, desc[UR20][R42.64] ;  /* 0x000000142a005981 */ /* 0x004ea8000c1e1500 */
[----:B----4-:R0:W-:Y:S04]  /*28ea0*/  @P0 STL [R1+0x980], R64 ;  /* 0x0009804001000387 */ /* 0x0101e80000100800 */
[----:B0-----:R-:W4:Y:S04]  /*28eb0*/  LDL R64, [R1+0x954] ;  /* 0x0009540001407983 */ /* 0x001f280000100800 */
[----:B------:R0:W-:Y:S04]  /*28ec0*/  @P0 STL [R1+0x984], R83 ;  /* 0x0009845301000387 */ /* 0x0001e80000100800 */
[----:B0-----:R-:W4:Y:S04]  /*28ed0*/  LDL R83, [R1+0x950] ;  /* 0x0009500001537983 */ /* 0x001f280000100800 */
[----:B------:R-:W4:Y:S04]  /*28ee0*/  LDL.LU.64 R52, [R1+0x1b40] ;  /* 0x001b400001347983 */ /* 0x000f280000300a00 */
[----:B------:R-:W4:Y:S04]  /*28ef0*/  LDL.LU.64 R46, [R1+0x1b38] ;  /* 0x001b3800012e7983 */ /* 0x000f280000300a00 */
[----:B---3--:R0:W-:Y:S04]  /*28f00*/  @P3 STL [R1+0x97c], R82 ;  /* 0x00097c5201003387 */ /* 0x0081e80000100800 */
[----:B0-----:R-:W3:Y:S01]  /*28f10*/  LDL R82, [R1+0x94c] ;  /* 0x00094c0001527983 */ /* 0x001ee20000100800 */
[----:B------:R-:W-:-:S03]  /*28f20*/  ISETP.GT.AND P0, PT, R65, 0xf, PT ;  /* 0x0000000f4100780c */ /* 0x000fc60003f04270 */
[----:B------:R-:W-:Y:S01]  /*28f30*/  @P3 STL [R1+0x978], R32 ;  /* 0x0009782001003387 */ /* 0x000fe20000100800 */
[----:B------:R-:W-:-:S03]  /*28f40*/  ISETP.GT.AND P3, PT, R65, 0x10, PT ;  /* 0x000000104100780c */ /* 0x000fc60003f64270 */
[----:B------:R-:W3:Y:S04]  /*28f50*/  LDL.LU.64 R44, [R1+0x1b30] ;  /* 0x001b3000012c7983 */ /* 0x000ee80000300a00 */
[----:B------:R0:W-:Y:S04]  /*28f60*/  @P4 STL [R1+0x974], R33 ;  /* 0x0009742101004387 */ /* 0x0001e80000100800 */
[----:B0-----:R-:W3:Y:S04]  /*28f70*/  LDL R33, [R1+0x948] ;  /* 0x0009480001217983 */ /* 0x001ee80000100800 */
[----:B------:R-:W3:Y:S04]  /*28f80*/  LDL.LU.64 R30, [R1+0x1b28] ;  /* 0x001b2800011e7983 */ /* 0x000ee80000300a00 */
[----:B------:R-:W-:Y:S01]  /*28f90*/  @P4 STL [R1+0x970], R6 ;  /* 0x0009700601004387 */ /* 0x000fe20000100800 */
[----:B------:R-:W-:-:S03]  /*28fa0*/  ISETP.GT.AND P4, PT, R65, 0x11, PT ;  /* 0x000000114100780c */ /* 0x000fc60003f84270 */
[----:B------:R-:W3:Y:S04]  /*28fb0*/  LDL R74, [R1+0x944] ;  /* 0x00094400014a7983 */ /* 0x000ee80000100800 */
[----:B------:R0:W-:Y:S04]  /*28fc0*/  @P5 STL [R1+0x96c], R7 ;  /* 0x00096c0701005387 */ /* 0x0001e80000100800 */
[----:B------:R-:W3:Y:S04]  /*28fd0*/  @P0 LDG.E.U16 R14, desc[UR20][R86.64] ;  /* 0x00000014560e0981 */ /* 0x000ee8000c1e1500 */
[----:B0-----:R-:W3:Y:S04]  /*28fe0*/  LDL R7, [R1+0x940] ;  /* 0x0009400001077983 */ /* 0x001ee80000100800 */
[----:B------:R-:W3:Y:S04]  /*28ff0*/  LDL.LU.64 R42, [R1+0x1b20] ;  /* 0x001b2000012a7983 */ /* 0x000ee80000300a00 */
[----:B------:R-:W3:Y:S04]  /*29000*/  @P3 LDG.E.U16 R58, desc[UR20][R10.64] ;  /* 0x000000140a3a3981 */ /* 0x000ee8000c1e1500 */
[----:B------:R-:W3:Y:S04]  /*29010*/  @P0 LDG.E.U16 R15, desc[UR20][R24.64] ;  /* 0x00000014180f0981 */ /* 0x000ee8000c1e1500 */
[----:B------:R-:W3:Y:S04]  /*29020*/  @P3 LDG.E.U16 R59, desc[UR20][R8.64] ;  /* 0x00000014083b3981 */ /* 0x000ee8000c1e1500 */
[----:B--2---:R0:W-:Y:S01]  /*29030*/  @P5 STL [R1+0x968], R0 ;  /* 0x0009680001005387 */ /* 0x0041e20000100800 */
[----:B------:R-:W-:-:S03]  /*29040*/  ISETP.GT.AND P5, PT, R65, 0x12, PT ;  /* 0x000000124100780c */ /* 0x000fc60003fa4270 */
[----:B------:R-:W2:Y:S04]  /*29050*/  LDL.LU.64 R28, [R1+0x1b18] ;  /* 0x001b1800011c7983 */ /* 0x000ea80000300a00 */
[----:B------:R-:W2:Y:S04]  /*29060*/  LDL R75, [R1+0x93c] ;  /* 0x00093c00014b7983 */ /* 0x000ea80000100800 */
[----:B------:R-:W2:Y:S04]  /*29070*/  LDL R32, [R1+0x938] ;  /* 0x0009380001207983 */ /* 0x000ea80000100800 */
[----:B------:R-:W-:Y:S04]  /*29080*/  STL [R1+0x144c], R61 ;  /* 0x00144c3d01007387 */ /* 0x000fe80000100800 */
[----:B------:R-:W2:Y:S04]  /*29090*/  LDL.LU.64 R26, [R1+0x1b10] ;  /* 0x001b1000011a7983 */ /* 0x000ea80000300a00 */
[----:B------:R-:W2:Y:S04]  /*290a0*/  LDL R6, [R1+0x934] ;  /* 0x0009340001067983 */ /* 0x000ea80000100800 */
[----:B0-----:R-:W2:Y:S04]  /*290b0*/  LDL R0, [R1+0x930] ;  /* 0x0009300001007983 */ /* 0x001ea80000100800 */
[----:B----4-:R-:W4:Y:S04]  /*290c0*/  @P4 LDG.E.U16 R64, desc[UR20][R56.64] ;  /* 0x0000001438404981 */ /* 0x010f28000c1e1500 */
[----:B------:R-:W4:Y:S04]  /*290d0*/  @P4 LDG.E.U16 R83, desc[UR20][R66.64] ;  /* 0x0000001442534981 */ /* 0x000f28000c1e1500 */
[----:B---3--:R-:W3:Y:S04]  /*290e0*/  @P5 LDG.E.U16 R82, desc[UR20][R38.64] ;  /* 0x0000001426525981 */ /* 0x008ee8000c1e1500 */
[----:B------:R-:W-:Y:S04]  /*290f0*/  STL [R1+0x1450], R60 ;  /* 0x0014503c01007387 */ /* 0x000fe80000100800 */
[----:B------:R-:W3:Y:S01]  /*29100*/  LDL.LU.64 R86, [R1+0x1b08] ;  /* 0x001b080001567983 */ /* 0x000ee20000300a00 */
[----:B------:R-:W-:-:S03]  /*29110*/  ISETP.GT.AND P6, PT, R65, 0x13, PT ;  /* 0x000000134100780c */ /* 0x000fc60003fc4270 */
[----:B------:R-:W3:Y:S10]  /*29120*/  @P5 LDG.E.U16 R33, desc[UR20][R92.64] ;  /* 0x000000145c215981 */ /* 0x000ef4000c1e1500 */
[----:B------:R-:W3:Y:S04]  /*29130*/  @P6 LDG.E.U16 R74, desc[UR20][R34.64] ;  /* 0x00000014224a6981 */ /* 0x000ee8000c1e1500 */
[----:B------:R0:W-:Y:S04]  /*29140*/  @P0 STL [R1+0xea8], R14 ;  /* 0x000ea80e01000387 */ /* 0x0001e80000100800 */
[----:B------:R-:W3:Y:S04]  /*29150*/  @P6 LDG.E.U16 R7, desc[UR20][R76.64] ;  /* 0x000000144c076981 */ /* 0x000ee8000c1e1500 */
[----:B0-----:R-:W3:Y:S04]  /*29160*/  LDL.LU R14, [R1+0x1b00] ;  /* 0x001b0000010e7983 */ /* 0x001ee80000300800 */
[----:B------:R-:W3:Y:S04]  /*29170*/  LDL.LU.64 R24, [R1+0x1af8] ;  /* 0x001af80001187983 */ /* 0x000ee80000300a00 */
[----:B------:R0:W-:Y:S04]  /*29180*/  @P0 STL [R1+0xea4], R15 ;  /* 0x000ea40f01000387 */ /* 0x0001e80000100800 */
[----:B0-----:R-:W3:Y:S04]  /*29190*/  LDL.LU R15, [R1+0x1af0] ;  /* 0x001af000010f7983 */ /* 0x001ee80000300800 */
[----:B------:R-:W3:Y:S04]  /*291a0*/  LDL.LU.64 R10, [R1+0x1ae8] ;  /* 0x001ae800010a7983 */ /* 0x000ee80000300a00 */
[----:B------:R0:W-:Y:S04]  /*291b0*/  @P3 STL [R1+0x95c], R58 ;  /* 0x00095c3a01003387 */ /* 0x0001e80000100800 */
[----:B0-----:R-:W3:Y:S04]  /*291c0*/  LDL.LU R58, [R1+0x1ae0] ;  /* 0x001ae000013a7983 */ /* 0x001ee80000300800 */
[----:B------:R-:W3:Y:S04]  /*291d0*/  LDL.LU.64 R8, [R1+0x1ad8] ;  /* 0x001ad80001087983 */ /* 0x000ee80000300a00 */
[----:B------:R0:W-:Y:S01]  /*291e0*/  @P3 STL [R1+0x958], R59 ;  /* 0x0009583b01003387 */ /* 0x0001e20000100800 */
[----:B------:R-:W-:-:S03]  /*291f0*/  ISETP.GT.AND P0, PT, R65, 0x14, PT ;  /* 0x000000144100780c */ /* 0x000fc60003f04270 */
[----:B0-----:R-:W3:Y:S04]  /*29200*/  LDL.LU R59, [R1+0x1ad0] ;  /* 0x001ad000013b7983 */ /* 0x001ee80000300800 */
[----:B------:R-:W3:Y:S01]  /*29210*/  LDL.LU.64 R56, [R1+0x1ac8] ;  /* 0x001ac80001387983 */ /* 0x000ee20000300a00 */
[----:B------:R-:W-:-:S05]  /*29220*/  ISETP.GT.AND P3, PT, R65, 0x15, PT ;  /* 0x000000154100780c */ /* 0x000fca0003f64270 */
[----:B--2---:R-:W2:Y:S04]  /*29230*/  @P0 LDG.E.U16 R75, desc[UR20][R50.64] ;  /* 0x00000014324b0981 */ /* 0x004ea8000c1e1500 */
[----:B------:R-:W2:Y:S04]  /*29240*/  @P0 LDG.E.U16 R32, desc[UR20][R70.64] ;  /* 0x0000001446200981 */ /* 0x000ea8000c1e1500 */
[----:B------:R-:W2:Y:S04]  /*29250*/  @P3 LDG.E.U16 R6, desc[UR20][R48.64] ;  /* 0x0000001430063981 */ /* 0x000ea8000c1e1500 */
[----:B------:R-:W2:Y:S04]  /*29260*/  @P3 LDG.E.U16 R0, desc[UR20][R88.64] ;  /* 0x0000001458003981 */ /* 0x000ea8000c1e1500 */
[----:B----4-:R0:W-:Y:S04]  /*29270*/  @P4 STL [R1+0x954], R64 ;  /* 0x0009544001004387 */ /* 0x0101e80000100800 */
[----:B0-----:R-:W4:Y:S04]  /*29280*/  LDL.LU R64, [R1+0x1ac0] ;  /* 0x001ac00001407983 */ /* 0x001f280000300800 */
[----:B------:R-:W4:Y:S04]  /*29290*/  LDL R66, [R1+0xea0] ;  /* 0x000ea00001427983 */ /* 0x000f280000100800 */
[----:B------:R-:W4:Y:S04]  /*292a0*/  LDL R67, [R1+0xe9c] ;  /* 0x000e9c0001437983 */ /* 0x000f280000100800 */
[----:B------:R0:W-:Y:S04]  /*292b0*/  @P4 STL [R1+0x950], R83 ;  /* 0x0009505301004387 */ /* 0x0001e80000100800 */
[----:B------:R-:W4:Y:S04]  /*292c0*/  LDL.LU.64 R38, [R1+0x1ab8] ;  /* 0x001ab80001267983 */ /* 0x000f280000300a00 */
[----:B---3--:R1:W-:Y:S04]  /*292d0*/  @P5 STL [R1+0x94c], R82 ;  /* 0x00094c5201005387 */ /* 0x0083e80000100800 */
[----:B0-----:R-:W3:Y:S04]  /*292e0*/  LDL R83, [R1+0x920] ;  /* 0x0009200001537983 */ /* 0x001ee80000100800 */
[----:B-1----:R-:W3:Y:S04]  /*292f0*/  LDL R82, [R1+0x924] ;  /* 0x0009240001527983 */ /* 0x002ee80000100800 */
[----:B------:R-:W3:Y:S01]  /*29300*/  LDL.LU R93, [R1+0x1ab0] ;  /* 0x001ab000015d7983 */ /* 0x000ee20000300800 */
[----:B------:R-:W-:-:S03]  /*29310*/  ISETP.GT.AND P4, PT, R65, 0x16, PT ;  /* 0x000000164100780c */ /* 0x000fc60003f84270 */
[----:B------:R-:W3:Y:S04]  /*29320*/  LDL R92, [R1+0x91c] ;  /* 0x00091c00015c7983 */ /* 0x000ee80000100800 */
[----:B------:R0:W-:Y:S01]  /*29330*/  @P5 STL [R1+0x948], R33 ;  /* 0x0009482101005387 */ /* 0x0001e20000100800 */
[----:B------:R-:W-:-:S03]  /*29340*/  ISETP.GT.AND P5, PT, R65, 0x17, PT ;  /* 0x000000174100780c */ /* 0x000fc60003fa4270 */
[----:B0-----:R-:W3:Y:S04]  /*29350*/  LDL R33, [R1+0x918] ;  /* 0x0009180001217983 */ /* 0x001ee80000100800 */
[----:B------:R-:W3:Y:S04]  /*29360*/  LDL.LU.64 R34, [R1+0x1aa8] ;  /* 0x001aa80001227983 */ /* 0x000ee80000300a00 */
[----:B------:R-:W3:Y:S04]  /*29370*/  LDL.LU.64 R76, [R1+0x1aa0] ;  /* 0x001aa000014c7983 */ /* 0x000ee80000300a00 */
[----:B------:R0:W-:Y:S04]  /*29380*/  @P6 STL [R1+0x944], R74 ;  /* 0x0009444a01006387 */ /* 0x0001e80000100800 */
[----:B0-----:R-:W3:Y:S04]  /*29390*/  LDL R74, [R1+0x914] ;  /* 0x00091400014a7983 */ /* 0x001ee80000100800 */
[----:B------:R0:W-:Y:S04]  /*293a0*/  @P6 STL [R1+0x940], R7 ;  /* 0x0009400701006387 */ /* 0x0001e80000100800 */
[----:B0-----:R-:W3:Y:S04]  /*293b0*/  LDL R7, [R1+0x910] ;  /* 0x0009100001077983 */ /* 0x001ee80000100800 */
[----:B------:R-:W3:Y:S04]  /*293c0*/  LDL.LU.64 R50, [R1+0x1a98] ;  /* 0x001a980001327983 */ /* 0x000ee80000300a00 */
[----:B------:R-:W3:Y:S04]  /*293d0*/  LDL R70, [R1+0x90c] ;  /* 0x00090c0001467983 */ /* 0x000ee80000100800 */
[----:B--2---:R0:W-:Y:S04]  /*293e0*/  @P0 STL [R1+0x93c], R75 ;  /* 0x00093c4b01000387 */ /* 0x0041e80000100800 */
[----:B0-----:R-:W2:Y:S04]  /*293f0*/  LDL R75, [R1+0x908] ;  /* 0x00090800014b7983 */ /* 0x001ea80000100800 */
[----:B------:R-:W-:Y:S04]  /*29400*/  @P0 STL [R1+0x938], R32 ;  /* 0x0009382001000387 */ /* 0x000fe80000100800 */
[----:B------:R-:W2:Y:S04]  /*29410*/  LDL.LU.64 R48, [R1+0x1a90] ;  /* 0x001a900001307983 */ /* 0x000ea80000300a00 */
[----:B------:R-:W2:Y:S04]  /*29420*/  LDL.LU.64 R88, [R1+0x1a88] ;  /* 0x001a880001587983 */ /* 0x000ea80000300a00 */
[----:B------:R-:W2:Y:S04]  /*29430*/  LDL R71, [R1+0x904] ;  /* 0x0009040001477983 */ /* 0x000ea80000100800 */
[----:B------:R0:W-:Y:S04]  /*29440*/  @P3 STL [R1+0x934], R6 ;  /* 0x0009340601003387 */ /* 0x0001e80000100800 */
[----:B0-----:R-:W2:Y:S04]  /*29450*/  LDL R6, [R1+0x900] ;  /* 0x0009000001067983 */ /* 0x001ea80000100800 */
[----:B----4-:R-:W4:Y:S04]  /*29460*/  @P4 LDG.E.U16 R64, desc[UR20][R90.64] ;  /* 0x000000145a404981 */ /* 0x010f28000c1e1500 */
[----:B------:R-:W4:Y:S04]  /*29470*/  @P5 LDG.E.U16 R66, desc[UR20][R18.64] ;  /* 0x0000001412425981 */ /* 0x000f28000c1e1500 */
[----:B------:R-:W4:Y:S04]  /*29480*/  @P5 LDG.E.U16 R67, desc[UR20][R68.64] ;  /* 0x0000001444435981 */ /* 0x000f28000c1e1500 */
[----:B---3--:R-:W3:Y:S01]  /*29490*/  @P4 LDG.E.U16 R93, desc[UR20][R20.64] ;  /* 0x00000014145d4981 */ /* 0x008ee2000c1e1500 */
[----:B------:R-:W-:-:S02]  /*294a0*/  ISETP.GT.AND P6, PT, R65, 0x18, PT ;  /* 0x000000184100780c */ /* 0x000fc40003fc4270 */
[C---:B------:R-:W-:Y:S01]  /*294b0*/  ISETP.GT.AND P0, PT, R65.reuse, 0x19, PT ;  /* 0x000000194100780c */ /* 0x040fe20003f04270 */
[----:B------:R0:W-:Y:S01]  /*294c0*/  @P3 STL [R1+0x930], R0 ;  /* 0x0009300001003387 */ /* 0x0001e20000100800 */
[----:B------:R-:W-:-:S03]  /*294d0*/  ISETP.GT.AND P3, PT, R65, 0x1a, PT ;  /* 0x0000001a4100780c */ /* 0x000fc60003f64270 */
[----:B------:R-:W3:Y:S04]  /*294e0*/  LDL.LU.64 R90, [R1+0x1a80] ;  /* 0x001a8000015a7983 */ /* 0x000ee80000300a00 */
[----:B------:R-:W3:Y:S04]  /*294f0*/  LDL R32, [R1+0x8fc] ;  /* 0x0008fc0001207983 */ /* 0x000ee80000100800 */
[----:B------:R-:W3:Y:S04]  /*29500*/  @P6 LDG.E.U16 R82, desc[UR20][R84.64] ;  /* 0x0000001454526981 */ /* 0x000ee8000c1e1500 */
[----:B0-----:R-:W3:Y:S01]  /*29510*/  LDL R0, [R1+0x8f8] ;  /* 0x0008f80001007983 */ /* 0x001ee20000100800 */
[----:B------:R-:W-:-:S03]  /*29520*/  ISETP.GT.AND P4, PT, R65, 0x1b, PT ;  /* 0x0000001b4100780c */ /* 0x000fc60003f84270 */
[----:B------:R-:W3:Y:S04]  /*29530*/  @P6 LDG.E.U16 R83, desc[UR20][R36.64] ;  /* 0x0000001424536981 */ /* 0x000ee8000c1e1500 */
[----:B------:R-:W3:Y:S04]  /*29540*/  @P0 LDG.E.U16 R92, desc[UR20][R72.64] ;  /* 0x00000014485c0981 */ /* 0x000ee8000c1e1500 */
[----:B------:R-:W3:Y:S04]  /*29550*/  @P0 LDG.E.U16 R33, desc[UR20][R80.64] ;  /* 0x0000001450210981 */ /* 0x000ee8000c1e1500 */
[----:B------:R-:W3:Y:S04]  /*29560*/  @P3 LDG.E.U16 R74, desc[UR20][R4.64] ;  /* 0x00000014044a3981 */ /* 0x000ee8000c1e1500 */
[----:B------:R-:W3:Y:S04]  /*29570*/  @P3 LDG.E.U16 R7, desc[UR20][R22.64] ;  /* 0x0000001416073981 */ /* 0x000ee8000c1e1500 */
[----:B------:R-:W3:Y:S04]  /*29580*/  @P4 LDG.E.U16 R70, desc[UR20][R16.64] ;  /* 0x0000001410464981 */ /* 0x000ee8000c1e1500 */
[----:B--2---:R-:W2:Y:S04]  /*29590*/  @P4 LDG.E.U16 R75, desc[UR20][R12.64] ;  /* 0x000000140c4b4981 */ /* 0x004ea8000c1e1500 */
[----:B----4-:R-:W-:Y:S04]  /*295a0*/  STL [R1+0x1454], R64 ;  /* 0x0014544001007387 */ /* 0x010fe80000100800 */
[----:B------:R-:W4:Y:S04]  /*295b0*/  LDL.LU.64 R20, [R1+0x1a78] ;  /* 0x001a780001147983 */ /* 0x000f280000300a00 */
[----:B---3--:R-:W-:Y:S04]  /*295c0*/  STL [R1+0x1458], R93 ;  /* 0x0014585d01007387 */ /* 0x008fe80000100800 */
[----:B------:R-:W3:Y:S04]  /*295d0*/  LDL.LU.64 R18, [R1+0x1a70] ;  /* 0x001a700001127983 */ /* 0x000ee80000300a00 */
[----:B------:R0:W-:Y:S04]  /*295e0*/  @P5 STL [R1+0xea0], R66 ;  /* 0x000ea04201005387 */ /* 0x0001e80000100800 */
[----:B0-----:R-:W3:Y:S04]  /*295f0*/  LDL.LU R66, [R1+0x1a68] ;  /* 0x001a680001427983 */ /* 0x001ee80000300800 */
[----:B------:R-:W3:Y:S04]  /*29600*/  LDL.LU.64 R68, [R1+0x1a60] ;  /* 0x001a600001447983 */ /* 0x000ee80000300a00 */
[----:B------:R0:W-:Y:S01]  /*29610*/  @P5 STL [R1+0xe9c], R67 ;  /* 0x000e9c4301005387 */ /* 0x0001e20000100800 */
[----:B------:R-:W-:-:S03]  /*29620*/  ISETP.GT.AND P5, PT, R65, 0x1c, PT ;  /* 0x0000001c4100780c */ /* 0x000fc60003fa4270 */
[----:B0-----:R-:W3:Y:S10]  /*29630*/  LDL.LU R67, [R1+0x1a58] ;  /* 0x001a580001437983 */ /* 0x001ef40000300800 */
[----:B------:R-:W3:Y:S04]  /*29640*/  @P5 LDG.E.U16 R6, desc[UR20][R40.64] ;  /* 0x0000001428065981 */ /* 0x000ee8000c1e1500 */
[----:B------:R-:W4:Y:S04]  /*29650*/  @P5 LDG.E.U16 R71, desc[UR20][R54.64] ;  /* 0x0000001436475981 */ /* 0x000f28000c1e1500 */
[----:B------:R-:W4:Y:S04]  /*29660*/  LDL.LU.64 R84, [R1+0x1a50] ;  /* 0x001a500001547983 */ /* 0x000f280000300a00 */
[----:B------:R0:W-:Y:S04]  /*29670*/  @P6 STL [R1+0x924], R82 ;  /* 0x0009245201006387 */ /* 0x0001e80000100800 */
[----:B0-----:R-:W4:Y:S04]  /*29680*/  LDL.LU R82, [R1+0x1a48] ;  /* 0x001a480001527983 */ /* 0x001f280000300800 */
[----:B------:R-:W4:Y:S04]  /*29690*/  LDL.LU.64 R36, [R1+0x1a40] ;  /* 0x001a400001247983 */ /* 0x000f280000300a00 */
[----:B------:R0:W-:Y:S01]  /*296a0*/  @P6 STL [R1+0x920], R83 ;  /* 0x0009205301006387 */ /* 0x0001e20000100800 */
[----:B------:R-:W-:-:S03]  /*296b0*/  ISETP.GT.AND P6, PT, R65, 0x1d, PT ;  /* 0x0000001d4100780c */ /* 0x000fc60003fc4270 */
[----:B0-----:R-:W4:Y:S04]  /*296c0*/  LDL.LU R83, [R1+0x1a38] ;  /* 0x001a380001537983 */ /* 0x001f280000300800 */
[----:B------:R-:W4:Y:S04]  /*296d0*/  LDL.LU.64 R72, [R1+0x1a30] ;  /* 0x001a300001487983 */ /* 0x000f280000300a00 */
[----:B------:R0:W-:Y:S04]  /*296e0*/  @P0 STL [R1+0x91c], R92 ;  /* 0x00091c5c01000387 */ /* 0x0001e80000100800 */
[----:B------:R-:W4:Y:S04]  /*296f0*/  @P6 LDG.E.U16 R32, desc[UR20][R78.64] ;  /* 0x000000144e206981 */ /* 0x000f28000c1e1500 */
[----:B------:R-:W4:Y:S04]  /*29700*/  @P6 LDG.E.U16 R0, desc[UR20][R2.64] ;  /* 0x0000001402006981 */ /* 0x000f28000c1e1500 */
[----:B0-----:R-:W4:Y:S04]  /*29710*/  LDL.LU R92, [R1+0x1a28] ;  /* 0x001a2800015c7983 */ /* 0x001f280000300800 */
[----:B------:R-:W4:Y:S04]  /*29720*/  LDL R81, [R1+0xe98] ;  /* 0x000e980001517983 */ /* 0x000f280000100800 */
[----:B------:R0:W-:Y:S04]  /*29730*/  @P0 STL [R1+0x918], R33 ;  /* 0x0009182101000387 */ /* 0x0001e80000100800 */
[----:B0-----:R-:W4:Y:S04]  /*29740*/  LDL R33, [R1+0xe94] ;  /* 0x000e940001217983 */ /* 0x001f280000100800 */
[----:B------:R-:W4:Y:S04]  /*29750*/  LDL.LU.64 R4, [R1+0x1a20] ;  /* 0x001a200001047983 */ /* 0x000f280000300a00 */
[----:B------:R-:W4:Y:S04]  /*29760*/  LDL.LU.64 R22, [R1+0x1a18] ;  /* 0x001a180001167983 */ /* 0x000f280000300a00 */
[----:B------:R0:W-:Y:S04]  /*29770*/  @P3 STL [R1+0x910], R7 ;  /* 0x0009100701003387 */ /* 0x0001e80000100800 */
[----:B0-----:R-:W4:Y:S04]  /*29780*/  LDL R7, [R1+0x8ec] ;  /* 0x0008ec0001077983 */ /* 0x001f280000100800 */
[----:B------:R0:W-:Y:S04]  /*29790*/  @P3 STL [R1+0x914], R74 ;  /* 0x0009144a01003387 */ /* 0x0001e80000100800 */
[----:B0-----:R-:W4:Y:S04]  /*297a0*/  LDL R74, [R1+0x8e8] ;  /* 0x0008e800014a7983 */ /* 0x001f280000100800 */
[----:B------:R-:W4:Y:S04]  /*297b0*/  LDL.LU.64 R16, [R1+0x1a10] ;  /* 0x001a100001107983 */ /* 0x000f280000300a00 */
[----:B------:R-:W4:Y:S04]  /*297c0*/  LDL.LU.64 R12, [R1+0x1a08] ;  /* 0x001a0800010c7983 */ /* 0x000f280000300a00 */
[----:B--2---:R0:W-:Y:S04]  /*297d0*/  @P4 STL [R1+0x908], R75 ;  /* 0x0009084b01004387 */ /* 0x0041e80000100800 */
[----:B0-----:R-:W2:Y:S04]  /*297e0*/  LDL R75, [R1+0x8e4] ;  /* 0x0008e400014b7983 */ /* 0x001ea80000100800 */
[----:B------:R0:W-:Y:S04]  /*297f0*/  @P4 STL [R1+0x90c], R70 ;  /* 0x00090c4601004387 */ /* 0x0001e80000100800 */
[----:B0-----:R-:W2:Y:S04]  /*29800*/  LDL R70, [R1+0x8e0] ;  /* 0x0008e00001467983 */ /* 0x001ea80000100800 */
[----:B------:R-:W2:Y:S04]  /*29810*/  LDL.LU.64 R54, [R1+0x1a00] ;  /* 0x001a000001367983 */ /* 0x000ea80000300a00 */
[----:B---3--:R0:W-:Y:S04]  /*29820*/  @P5 STL [R1+0x900], R6 ;  /* 0x0009000601005387 */ /* 0x0081e80000100800 */
[----:B------:R-:W3:Y:S04]  /*29830*/  LDL R40, [R1+0x8d8] ;  /* 0x0008d80001287983 */ /* 0x000ee80000100800 */
[----:B0-----:R-:W2:Y:S04]  /*29840*/  LDL R6, [R1+0x8dc] ;  /* 0x0008dc0001067983 */ /* 0x001ea80000100800 */
[----:B----4-:R-:W-:Y:S04]  /*29850*/  @P5 STL [R1+0x904], R71 ;  /* 0x0009044701005387 */ /* 0x010fe80000100800 */
[----:B------:R-:W4:Y:S04]  /*29860*/  LDL.LU.64 R78, [R1+0x19f8] ;  /* 0x0019f800014e7983 */ /* 0x000f280000300a00 */
[----:B------:R-:W2:Y:S01]  /*29870*/  LDL.LU.64 R2, [R1+0x19f0] ;  /* 0x0019f00001027983 */ /* 0x000ea20000300a00 */
[----:B------:R-:W-:-:S02]  /*29880*/  ISETP.GT.AND P0, PT, R65, 0x1e, PT ;  /* 0x0000001e4100780c */ /* 0x000fc40003f04270 */
[C---:B------:R-:W-:Y:S01]  /*29890*/  ISETP.GT.AND P3, PT, R65.reuse, 0x1f, PT ;  /* 0x0000001f4100780c */ /* 0x040fe20003f64270 */
[----:B------:R-:W3:Y:S01]  /*298a0*/  LDL R41, [R1+0x8d4] ;  /* 0x0008d40001297983 */ /* 0x000ee20000100800 */
[----:B------:R-:W-:-:S11]  /*298b0*/  ISETP.GT.AND P4, PT, R65, 0x20, PT ;  /* 0x000000204100780c */ /* 0x000fd60003f84270 */
[----:B------:R-:W4:Y:S04]  /*298c0*/  @P3 LDG.E.U16 R81, desc[UR20][R44.64] ;  /* 0x000000142c513981 */ /* 0x000f28000c1e1500 */
[----:B------:R0:W-:Y:S04]  /*298d0*/  @P6 STL [R1+0x8fc], R32 ;  /* 0x0008fc2001006387 */ /* 0x0001e80000100800 */
[----:B------:R-:W4:Y:S04]  /*298e0*/  @P3 LDG.E.U16 R33, desc[UR20][R30.64] ;  /* 0x000000141e213981 */ /* 0x000f28000c1e1500 */
[----:B0-----:R-:W4:Y:S04]  /*298f0*/  LDL R32, [R1+0x8d0] ;  /* 0x0008d00001207983 */ /* 0x001f280000100800 */
[----:B------:R0:W-:Y:S04]  /*29900*/  @P6 STL [R1+0x8f8], R0 ;  /* 0x0008f80001006387 */ /* 0x0001e80000100800 */
[----:B------:R-:W4:Y:S04]  /*29910*/  @P4 LDG.E.U16 R7, desc[UR20][R42.64] ;  /* 0x000000142a074981 */ /* 0x000f28000c1e1500 */
[----:B--2---:R-:W2:Y:S04]  /*29920*/  @P0 LDG.E.U16 R2, desc[UR20][R52.64] ;  /* 0x0000001434020981 */ /* 0x004ea8000c1e1500 */
[----:B------:R-:W2:Y:S01]  /*29930*/  @P0 LDG.E.U16 R3, desc[UR20][R46.64] ;  /* 0x000000142e030981 */ /* 0x000ea2000c1e1500 */
[----:B------:R-:W-:-:S03]  /*29940*/  ISETP.GT.AND P5, PT, R65, 0x21, PT ;  /* 0x000000214100780c */ /* 0x000fc60003fa4270 */
[----:B------:R-:W2:Y:S04]  /*29950*/  @P4 LDG.E.U16 R74, desc[UR20][R28.64] ;  /* 0x000000141c4a4981 */ /* 0x000ea8000c1e1500 */
[----:B------:R-:W2:Y:S04]  /*29960*/  LDL.LU.64 R52, [R1+0x19e8] ;  /* 0x0019e80001347983 */ /* 0x000ea80000300a00 */
[----:B0-----:R-:W2:Y:S01]  /*29970*/  LDL R0, [R1+0x8cc] ;  /* 0x0008cc0001007983 */ /* 0x001ea20000100800 */
[----:B------:R-:W-:-:S03]  /*29980*/  ISETP.GT.AND P6, PT, R65, 0x22, PT ;  /* 0x000000224100780c */ /* 0x000fc60003fc4270 */
[----:B------:R-:W2:Y:S04]  /*29990*/  @P5 LDG.E.U16 R75, desc[UR20][R26.64] ;  /* 0x000000141a4b5981 */ /* 0x000ea8000c1e1500 */
[----:B------:R-:W2:Y:S01]  /*299a0*/  @P5 LDG.E.U16 R70, desc[UR20][R86.64] ;  /* 0x0000001456465981 */ /* 0x000ea2000c1e1500 */
[----:B------:R-:W-:-:S05]  /*299b0*/  ISETP.GT.AND P0, PT, R65, 0x23, PT ;  /* 0x000000234100780c */ /* 0x000fca0003f04270 */
[----:B------:R-:W2:Y:S04]  /*299c0*/  @P6 LDG.E.U16 R6, desc[UR20][R24.64] ;  /* 0x0000001418066981 */ /* 0x000ea8000c1e1500 */
[----:B---3--:R-:W3:Y:S04]  /*299d0*/  @P6 LDG.E.U16 R40, desc[UR20][R14.64] ;  /* 0x000000140e286981 */ /* 0x008ee8000c1e1500 */
[----:B------:R-:W3:Y:S04]  /*299e0*/  @P0 LDG.E.U16 R41, desc[UR20][R10.64] ;  /* 0x000000140a290981 */ /* 0x000ee8000c1e1500 */
[----:B----4-:R-:W4:Y:S04]  /*299f0*/  @P0 LDG.E.U16 R32, desc[UR20][R8.64] ;  /* 0x0000001408200981 */ /* 0x010f28000c1e1500 */
[----:B--2---:R-:W-:Y:S04]  /*29a00*/  STL [R1+0x145c], R2 ;  /* 0x00145c0201007387 */ /* 0x004fe80000100800 */
[----:B------:R-:W2:Y:S04]  /*29a10*/  LDL.LU.64 R46, [R1+0x19e0] ;  /* 0x0019e000012e7983 */ /* 0x000ea80000300a00 */
[----:B------:R-:W2:Y:S04]  /*29a20*/  LDL R80, [R1+0x8c8] ;  /* 0x0008c80001507983 */ /* 0x000ea80000100800 */
[----:B------:R-:W2:Y:S04]  /*29a30*/  LDL R71, [R1+0x8c4] ;  /* 0x0008c40001477983 */ /* 0x000ea80000100800 */
[----:B------:R-:W-:Y:S04]  /*29a40*/  STL [R1+0x1460], R3 ;  /* 0x0014600301007387 */ /* 0x000fe80000100800 */
[----:B------:R-:W2:Y:S04]  /*29a50*/  LDL.LU.64 R44, [R1+0x19d8] ;  /* 0x0019d800012c7983 */ /* 0x000ea80000300a00 */
[----:B------:R0:W-:Y:S04]  /*29a60*/  @P3 STL [R1+0xe98], R81 ;  /* 0x000e985101003387 */ /* 0x0001e80000100800 */
[----:B0-----:R-:W2:Y:S04]  /*29a70*/  LDL R81, [R1+0x8c0] ;  /* 0x0008c00001517983 */ /* 0x001ea80000100800 */
[----:B------:R-:W2:Y:S04]  /*29a80*/  LDL.LU.64 R30, [R1+0x19d0] ;  /* 0x0019d000011e7983 */ /* 0x000ea80000300a00 */
[----:B------:R0:W-:Y:S01]  /*29a90*/  @P3 STL [R1+0xe94], R33 ;  /* 0x000e942101003387 */ /* 0x0001e20000100800 */
[----:B------:R-:W-:-:S03]  /*29aa0*/  ISETP.GT.AND P3, PT, R65, 0x24, PT ;  /* 0x000000244100780c */ /* 0x000fc60003f64270 */
[----:B0-----:R-:W2:Y:S04]  /*29ab0*/  LDL R33, [R1+0xe90] ;  /* 0x000e900001217983 */ /* 0x001ea80000100800 */
[----:B------:R-:W2:Y:S04]  /*29ac0*/  LDL.LU.64 R42, [R1+0x19c8] ;  /* 0x0019c800012a7983 */ /* 0x000ea80000300a00 */
[----:B------:R0:W-:Y:S04]  /*29ad0*/  @P4 STL [R1+0x8ec], R7 ;  /* 0x0008ec0701004387 */ /* 0x0001e80000100800 */
[----:B------:R-:W2:Y:S04]  /*29ae0*/  @P3 LDG.E.U16 R0, desc[UR20][R58.64] ;  /* 0x000000143a003981 */ /* 0x000ea8000c1e1500 */
[----:B0-----:R-:W2:Y:S04]  /*29af0*/  LDL R7, [R1+0xe8c] ;  /* 0x000e8c0001077983 */ /* 0x001ea80000100800 */
[----:B------:R-:W2:Y:S04]  /*29b00*/  LDL.LU.64 R28, [R1+0x19c0] ;  /* 0x0019c000011c7983 */ /* 0x000ea80000300a00 */
[----:B------:R0:W-:Y:S01]  /*29b10*/  @P4 STL [R1+0x8e8], R74 ;  /* 0x0008e84a01004387 */ /* 0x0001e20000100800 */
[----:B------:R-:W-:-:S03]  /*29b20*/  ISETP.GT.AND P4, PT, R65, 0x25, PT ;  /* 0x000000254100780c */ /* 0x000fc60003f84270 */
[----:B0-----:R-:W2:Y:S04]  /*29b30*/  LDL R74, [R1+0xe88] ;  /* 0x000e8800014a7983 */ /* 0x001ea80000100800 */
        /* <DEDUP_REMOVED lines=11> */
[----:B---3--:R0:W-:Y:S04]  /*29bf0*/  @P6 STL [R1+0x8d8], R40 ;  /* 0x0008d82801006387 */ /* 0x0081e80000100800 */
[----:B0-----:R-:W3:Y:S04]  /*29c00*/  LDL R40, [R1+0x8b4] ;  /* 0x0008b40001287983 */ /* 0x001ee80000100800 */
[----:B------:R-:W3:Y:S04]  /*29c10*/  LDL.LU.64 R10, [R1+0x1998] ;  /* 0x00199800010a7983 */ /* 0x000ee80000300a00 */
[----:B------:R0:W-:Y:S04]  /*29c20*/  @P0 STL [R1+0x8d4], R41 ;  /* 0x0008d42901000387 */ /* 0x0001e80000100800 */
[----:B0-----:R-:W3:Y:S04]  /*29c30*/  LDL R41, [R1+0x8b0] ;  /* 0x0008b00001297983 */ /* 0x001ee80000100800 */
[----:B------:R-:W3:Y:S04]  /*29c40*/  LDL.LU.64 R8, [R1+0x1990] ;  /* 0x0019900001087983 */ /* 0x000ee80000300a00 */
[----:B----4-:R0:W-:Y:S04]  /*29c50*/  @P0 STL [R1+0x8d0], R32 ;  /* 0x0008d02001000387 */ /* 0x0101e80000100800 */
[----:B------:R-:W4:Y:S04]  /*29c60*/  LDL.LU.64 R58, [R1+0x1988] ;  /* 0x00198800013a7983 */ /* 0x000f280000300a00 */
[----:B--2---:R-:W2:Y:S04]  /*29c70*/  @P3 LDG.E.U16 R80, desc[UR20][R56.64] ;  /* 0x0000001438503981 */ /* 0x004ea8000c1e1500 */
[----:B------:R-:W3:Y:S04]  /*29c80*/  @P4 LDG.E.U16 R71, desc[UR20][R38.64] ;  /* 0x0000001426474981 */ /* 0x000ee8000c1e1500 */
[----:B------:R-:W4:Y:S04]  /*29c90*/  @P4 LDG.E.U16 R81, desc[UR20][R34.64] ;  /* 0x0000001422514981 */ /* 0x000f28000c1e1500 */
[----:B------:R-:W4:Y:S04]  /*29ca0*/  @P5 LDG.E.U16 R33, desc[UR20][R76.64] ;  /* 0x000000144c215981 */ /* 0x000f28000c1e1500 */
[----:B------:R1:W-:Y:S04]  /*29cb0*/  @P3 STL [R1+0x8cc], R0 ;  /* 0x0008cc0001003387 */ /* 0x0003e80000100800 */
[----:B0-----:R-:W4:Y:S04]  /*29cc0*/  LDL R32, [R1+0x8a8] ;  /* 0x0008a80001207983 */ /* 0x001f280000100800 */
[----:B------:R-:W4:Y:S04]  /*29cd0*/  @P5 LDG.E.U16 R7, desc[UR20][R50.64] ;  /* 0x0000001432075981 */ /* 0x000f28000c1e1500 */
[----:B-1----:R-:W4:Y:S01]  /*29ce0*/  LDL R0, [R1+0x8ac] ;  /* 0x0008ac0001007983 */ /* 0x002f220000100800 */
[----:B------:R-:W-:-:S02]  /*29cf0*/  ISETP.GT.AND P6, PT, R65, 0x27, PT ;  /* 0x000000274100780c */ /* 0x000fc40003fc4270 */
[C---:B------:R-:W-:Y:S01]  /*29d00*/  ISETP.GT.AND P0, PT, R65.reuse, 0x28, PT ;  /* 0x000000284100780c */ /* 0x040fe20003f04270 */
[----:B------:R-:W4:Y:S10]  /*29d10*/  LDL.LU.64 R56, [R1+0x1980] ;  /* 0x0019800001387983 */ /* 0x000f340000300a00 */
[----:B------:R-:W4:Y:S04]  /*29d20*/  @P6 LDG.E.U16 R74, desc[UR20][R48.64] ;  /* 0x00000014304a6981 */ /* 0x000f28000c1e1500 */
[----:B------:R-:W4:Y:S04]  /*29d30*/  @P6 LDG.E.U16 R75, desc[UR20][R88.64] ;  /* 0x00000014584b6981 */ /* 0x000f28000c1e1500 */
[----:B------:R-:W4:Y:S04]  /*29d40*/  @P0 LDG.E.U16 R70, desc[UR20][R90.64] ;  /* 0x000000145a460981 */ /* 0x000f28000c1e1500 */
[----:B------:R-:W4:Y:S04]  /*29d50*/  @P0 LDG.E.U16 R6, desc[UR20][R20.64] ;  /* 0x0000001414060981 */ /* 0x000f28000c1e1500 */
[----:B--2---:R0:W-:Y:S01]  /*29d60*/  @P3 STL [R1+0x8c8], R80 ;  /* 0x0008c85001003387 */ /* 0x0041e20000100800 */
[----:B------:R-:W-:-:S03]  /*29d70*/  ISETP.GT.AND P3, PT, R65, 0x29, PT ;  /* 0x000000294100780c */ /* 0x000fc60003f64270 */
[----:B0-----:R-:W2:Y:S04]  /*29d80*/  LDL R80, [R1+0x8a4] ;  /* 0x0008a40001507983 */ /* 0x001ea80000100800 */
[----:B------:R-:W2:Y:S04]  /*29d90*/  LDL.LU.64 R38, [R1+0x1978] ;  /* 0x0019780001267983 */ /* 0x000ea80000300a00 */
[----:B---3--:R0:W-:Y:S04]  /*29da0*/  @P4 STL [R1+0x8c4], R71 ;  /* 0x0008c44701004387 */ /* 0x0081e80000100800 */
[----:B------:R-:W3:Y:S04]  /*29db0*/  @P3 LDG.E.U16 R40, desc[UR20][R18.64] ;  /* 0x0000001412283981 */ /* 0x000ee8000c1e1500 */
[----:B------:R-:W3:Y:S04]  /*29dc0*/  @P3 LDG.E.U16 R41, desc[UR20][R68.64] ;  /* 0x0000001444293981 */ /* 0x000ee8000c1e1500 */
[----:B0-----:R-:W3:Y:S04]  /*29dd0*/  LDL R71, [R1+0x8a0] ;  /* 0x0008a00001477983 */ /* 0x001ee80000100800 */
[----:B------:R-:W3:Y:S04]  /*29de0*/  LDL.LU.64 R34, [R1+0x1970] ;  /* 0x0019700001227983 */ /* 0x000ee80000300a00 */
[----:B------:R-:W3:Y:S04]  /*29df0*/  LDL R3, [R1+0x89c] ;  /* 0x00089c0001037983 */ /* 0x000ee80000100800 */
[----:B----4-:R-:W-:Y:S01]  /*29e00*/  @P4 STL [R1+0x8c0], R81 ;  /* 0x0008c05101004387 */ /* 0x010fe20000100800 */
[----:B------:R-:W-:-:S03]  /*29e10*/  ISETP.GT.AND P4, PT, R65, 0x2a, PT ;  /* 0x0000002a4100780c */ /* 0x000fc60003f84270 */
[----:B------:R-:W4:Y:S04]  /*29e20*/  LDL.LU.64 R76, [R1+0x1968] ;  /* 0x00196800014c7983 */ /* 0x000f280000300a00 */
[----:B------:R0:W-:Y:S04]  /*29e30*/  @P5 STL [R1+0xe90], R33 ;  /* 0x000e902101005387 */ /* 0x0001e80000100800 */
[----:B0-----:R-:W4:Y:S04]  /*29e40*/  LDL R33, [R1+0x898] ;  /* 0x0008980001217983 */ /* 0x001f280000100800 */
[----:B------:R-:W4:Y:S04]  /*29e50*/  LDL.LU.64 R50, [R1+0x1960] ;  /* 0x0019600001327983 */ /* 0x000f280000300a00 */
[----:B------:R0:W-:Y:S04]  /*29e60*/  @P5 STL [R1+0xe8c], R7 ;  /* 0x000e8c0701005387 */ /* 0x0001e80000100800 */
[----:B------:R-:W4:Y:S04]  /*29e70*/  @P4 LDG.E.U16 R0, desc[UR20][R66.64] ;  /* 0x0000001442004981 */ /* 0x000f28000c1e1500 */
[----:B------:R-:W4:Y:S04]  /*29e80*/  @P4 LDG.E.U16 R32, desc[UR20][R84.64] ;  /* 0x0000001454204981 */ /* 0x000f28000c1e1500 */
[----:B0-----:R-:W4:Y:S01]  /*29e90*/  LDL R7, [R1+0x894] ;  /* 0x0008940001077983 */ /* 0x001f220000100800 */
[----:B------:R-:W-:-:S03]  /*29ea0*/  ISETP.GT.AND P5, PT, R65, 0x2b, PT ;  /* 0x0000002b4100780c */ /* 0x000fc60003fa4270 */
[----:B------:R-:W4:Y:S04]  /*29eb0*/  LDL.LU.64 R48, [R1+0x1958] ;  /* 0x0019580001307983 */ /* 0x000f280000300a00 */
[----:B------:R0:W-:Y:S04]  /*29ec0*/  @P6 STL [R1+0xe88], R74 ;  /* 0x000e884a01006387 */ /* 0x0001e80000100800 */
[----:B0-----:R-:W4:Y:S04]  /*29ed0*/  LDL R74, [R1+0x890] ;  /* 0x00089000014a7983 */ /* 0x001f280000100800 */
[----:B------:R-:W4:Y:S04]  /*29ee0*/  LDL.LU.64 R88, [R1+0x1950] ;  /* 0x0019500001587983 */ /* 0x000f280000300a00 */
[----:B------:R0:W-:Y:S01]  /*29ef0*/  @P6 STL [R1+0xe84], R75 ;  /* 0x000e844b01006387 */ /* 0x0001e20000100800 */
[----:B------:R-:W-:-:S03]  /*29f00*/  ISETP.GT.AND P6, PT, R65, 0x2c, PT ;  /* 0x0000002c4100780c */ /* 0x000fc60003fc4270 */
[----:B0-----:R-:W4:Y:S04]  /*29f10*/  LDL R75, [R1+0xe80] ;  /* 0x000e8000014b7983 */ /* 0x001f280000100800 */
        /* <DEDUP_REMOVED lines=8> */
[----:B------:R-:W4:Y:S04]  /*29fa0*/  LDL R81, [R1+0xe74] ;  /* 0x000e740001517983 */ /* 0x000f280000100800 */
[----:B------:R-:W4:Y:S04]  /*29fb0*/  LDL.LU.64 R68, [R1+0x1930] ;  /* 0x0019300001447983 */ /* 0x000f280000300a00 */
[----:B--2---:R-:W2:Y:S04]  /*29fc0*/  @P5 LDG.E.U16 R80, desc[UR20][R36.64] ;  /* 0x0000001424505981 */ /* 0x004ea8000c1e1500 */
[----:B---3--:R-:W3:Y:S04]  /*29fd0*/  @P5 LDG.E.U16 R71, desc[UR20][R82.64] ;  /* 0x0000001452475981 */ /* 0x008ee8000c1e1500 */
[----:B------:R-:W3:Y:S04]  /*29fe0*/  @P6 LDG.E.U16 R3, desc[UR20][R72.64] ;  /* 0x0000001448036981 */ /* 0x000ee8000c1e1500 */
[----:B------:R0:W-:Y:S04]  /*29ff0*/  @P3 STL [R1+0x8b4], R40 ;  /* 0x0008b42801003387 */ /* 0x0001e80000100800 */
[----:B0-----:R-:W3:Y:S04]  /*2a000*/  LDL R40, [R1+0x88c] ;  /* 0x00088c0001287983 */ /* 0x001ee80000100800 */
[----:B----4-:R-:W4:Y:S04]  /*2a010*/  @P6 LDG.E.U16 R33, desc[UR20][R4.64] ;  /* 0x0000001404216981 */ /* 0x010f28000c1e1500 */
[----:B------:R0:W-:Y:S04]  /*2a020*/  @P3 STL [R1+0x8b0], R41 ;  /* 0x0008b02901003387 */ /* 0x0001e80000100800 */
[----:B0-----:R-:W4:Y:S04]  /*2a030*/  LDL R41, [R1+0x888] ;  /* 0x0008880001297983 */ /* 0x001f280000100800 */
[----:B------:R-:W4:Y:S04]  /*2a040*/  LDL.LU.64 R66, [R1+0x1928] ;  /* 0x0019280001427983 */ /* 0x000f280000300a00 */
[----:B------:R0:W-:Y:S04]  /*2a050*/  @P4 STL [R1+0x8ac], R0 ;  /* 0x0008ac0001004387 */ /* 0x0001e80000100800 */
[----:B------:R-:W4:Y:S04]  /*2a060*/  @P0 LDG.E.U16 R7, desc[UR20][R22.64] ;  /* 0x0000001416070981 */ /* 0x000f28000c1e1500 */
[----:B0-----:R-:W4:Y:S04]  /*2a070*/  LDL.LU R0, [R1+0x1920] ;  /* 0x0019200001007983 */ /* 0x001f280000300800 */
[----:B------:R-:W4:Y:S04]  /*2a080*/  LDL.LU.64 R84, [R1+0x1918] ;  /* 0x0019180001547983 */ /* 0x000f280000300a00 */
[----:B------:R0:W-:Y:S04]  /*2a090*/  @P4 STL [R1+0x8a8], R32 ;  /* 0x0008a82001004387 */ /* 0x0001e80000100800 */
[----:B------:R-:W4:Y:S04]  /*2a0a0*/  @P0 LDG.E.U16 R74, desc[UR20][R16.64] ;  /* 0x00000014104a0981 */ /* 0x000f28000c1e1500 */
[----:B0-----:R-:W4:Y:S01]  /*2a0b0*/  LDL R32, [R1+0x884] ;  /* 0x0008840001207983 */ /* 0x001f220000100800 */
[----:B------:R-:W-:-:S02]  /*2a0c0*/  ISETP.GT.AND P3, PT, R65, 0x2e, PT ;  /* 0x0000002e4100780c */ /* 0x000fc40003f64270 */
[C---:B------:R-:W-:Y:S01]  /*2a0d0*/  ISETP.GT.AND P4, PT, R65.reuse, 0x2f, PT ;  /* 0x0000002f4100780c */ /* 0x040fe20003f84270 */
[----:B------:R-:W4:Y:S10]  /*2a0e0*/  LDL.LU.64 R36, [R1+0x1910] ;  /* 0x0019100001247983 */ /* 0x000f340000300a00 */
[----:B------:R-:W4:Y:S04]  /*2a0f0*/  @P3 LDG.E.U16 R75, desc[UR20][R12.64] ;  /* 0x000000140c4b3981 */ /* 0x000f28000c1e1500 */
[----:B------:R-:W4:Y:S04]  /*2a100*/  @P3 LDG.E.U16 R70, desc[UR20][R54.64] ;  /* 0x0000001436463981 */ /* 0x000f28000c1e1500 */
[----:B------:R-:W4:Y:S04]  /*2a110*/  @P4 LDG.E.U16 R6, desc[UR20][R78.64] ;  /* 0x000000144e064981 */ /* 0x000f28000c1e1500 */
[----:B------:R-:W4:Y:S04]  /*2a120*/  @P4 LDG.E.U16 R81, desc[UR20][R52.64] ;  /* 0x0000001434514981 */ /* 0x000f28000c1e1500 */
[----:B--2---:R0:W-:Y:S04]  /*2a130*/  @P5 STL [R1+0x8a4], R80 ;  /* 0x0008a45001005387 */ /* 0x0041e80000100800 */
[----:B0-----:R-:W2:Y:S04]  /*2a140*/  LDL R80, [R1+0x880] ;  /* 0x0008800001507983 */ /* 0x001ea80000100800 */
[----:B------:R-:W2:Y:S04]  /*2a150*/  LDL.LU.64 R82, [R1+0x1908] ;  /* 0x0019080001527983 */ /* 0x000ea80000300a00 */
[----:B---3--:R0:W-:Y:S01]  /*2a160*/  @P5 STL [R1+0x8a0], R71 ;  /* 0x0008a04701005387 */ /* 0x0081e20000100800 */
[----:B------:R-:W-:-:S03]  /*2a170*/  ISETP.GT.AND P5, PT, R65, 0x30, PT ;  /* 0x000000304100780c */ /* 0x000fc60003fa4270 */
[----:B0-----:R-:W3:Y:S04]  /*2a180*/  LDL R71, [R1+0x87c] ;  /* 0x00087c0001477983 */ /* 0x001ee80000100800 */
[----:B------:R-:W3:Y:S04]  /*2a190*/  LDL.LU.64 R72, [R1+0x1900] ;  /* 0x0019000001487983 */ /* 0x000ee80000300a00 */
[----:B------:R0:W-:Y:S04]  /*2a1a0*/  @P6 STL [R1+0x89c], R3 ;  /* 0x00089c0301006387 */ /* 0x0001e80000100800 */
[----:B------:R-:W3:Y:S04]  /*2a1b0*/  @P5 LDG.E.U16 R40, desc[UR20][R46.64] ;  /* 0x000000142e285981 */ /* 0x000ee8000c1e1500 */
[----:B0-----:R-:W3:Y:S04]  /*2a1c0*/  LDL R3, [R1+0x878] ;  /* 0x0008780001037983 */ /* 0x001ee80000100800 */
[----:B------:R-:W3:Y:S04]  /*2a1d0*/  LDL.LU.64 R4, [R1+0x18f8] ;  /* 0x0018f80001047983 */ /* 0x000ee80000300a00 */
[----:B----4-:R0:W-:Y:S01]  /*2a1e0*/  @P6 STL [R1+0x898], R33 ;  /* 0x0008982101006387 */ /* 0x0101e20000100800 */
[----:B------:R-:W-:-:S03]  /*2a1f0*/  ISETP.GT.AND P6, PT, R65, 0x31, PT ;  /* 0x000000314100780c */ /* 0x000fc60003fc4270 */
[----:B------:R-:W4:Y:S04]  /*2a200*/  @P5 LDG.E.U16 R41, desc[UR20][R44.64] ;  /* 0x000000142c295981 */ /* 0x000f28000c1e1500 */
[----:B0-----:R-:W4:Y:S04]  /*2a210*/  LDL R33, [R1+0x874] ;  /* 0x0008740001217983 */ /* 0x001f280000100800 */
[----:B------:R-:W4:Y:S04]  /*2a220*/  LDL.LU.64 R22, [R1+0x18f0] ;  /* 0x0018f00001167983 */ /* 0x000f280000300a00 */
[----:B------:R0:W-:Y:S04]  /*2a230*/  @P0 STL [R1+0x894], R7 ;  /* 0x0008940701000387 */ /* 0x0001e80000100800 */
[----:B0-----:R-:W4:Y:S04]  /*2a240*/  LDL R7, [R1+0x870] ;  /* 0x0008700001077983 */ /* 0x001f280000100800 */
[----:B------:R-:W4:Y:S04]  /*2a250*/  LDL.LU.64 R16, [R1+0x18e8] ;  /* 0x0018e80001107983 */ /* 0x000f280000300a00 */
[----:B------:R-:W4:Y:S04]  /*2a260*/  @P6 LDG.E.U16 R32, desc[UR20][R30.64] ;  /* 0x000000141e206981 */ /* 0x000f28000c1e1500 */
        /* <DEDUP_REMOVED lines=9> */
[----:B------:R-:W4:Y:S04]  /*2a300*/  LDL.LU.64 R78, [R1+0x18d0] ;  /* 0x0018d000014e7983 */ /* 0x000f280000300a00 */
[----:B0-----:R-:W4:Y:S04]  /*2a310*/  LDL R70, [R1+0x864] ;  /* 0x0008640001467983 */ /* 0x001f280000100800 */
[----:B------:R0:W-:Y:S04]  /*2a320*/  @P4 STL [R1+0xe78], R6 ;  /* 0x000e780601004387 */ /* 0x0001e80000100800 */
[----:B0-----:R-:W4:Y:S04]  /*2a330*/  LDL R6, [R1+0x860] ;  /* 0x0008600001067983 */ /* 0x001f280000100800 */
[----:B------:R-:W4:Y:S04]  /*2a340*/  LDL.LU.64 R52, [R1+0x18c8] ;  /* 0x0018c80001347983 */ /* 0x000f280000300a00 */
[----:B------:R-:W-:Y:S04]  /*2a350*/  @P4 STL [R1+0xe74], R81 ;  /* 0x000e745101004387 */ /* 0x000fe80000100800 */
[----:B------:R-:W4:Y:S04]  /*2a360*/  LDL.LU.64 R46, [R1+0x18c0] ;  /* 0x0018c000012e7983 */ /* 0x000f280000300a00 */
[----:B--2---:R-:W2:Y:S04]  /*2a370*/  @P6 LDG.E.U16 R80, desc[UR20][R42.64] ;  /* 0x000000142a506981 */ /* 0x004ea8000c1e1500 */
[----:B---3--:R-:W3:Y:S04]  /*2a380*/  @P0 LDG.E.U16 R71, desc[UR20][R28.64] ;  /* 0x000000141c470981 */ /* 0x008ee8000c1e1500 */
[----:B------:R-:W3:Y:S04]  /*2a390*/  @P0 LDG.E.U16 R3, desc[UR20][R26.64] ;  /* 0x000000141a030981 */ /* 0x000ee8000c1e1500 */
[----:B------:R0:W-:Y:S04]  /*2a3a0*/  @P5 STL [R1+0x88c], R40 ;  /* 0x00088c2801005387 */ /* 0x0001e80000100800 */
[----:B0-----:R-:W3:Y:S04]  /*2a3b0*/  LDL R40, [R1+0xe70] ;  /* 0x000e700001287983 */ /* 0x001ee80000100800 */
[----:B------:R-:W3:Y:S04]  /*2a3c0*/  LDL.LU.64 R44, [R1+0x18b8] ;  /* 0x0018b800012c7983 */ /* 0x000ee80000300a00 */
[----:B----4-:R-:W4:Y:S04]  /*2a3d0*/  @P3 LDG.E.U16 R33, desc[UR20][R86.64] ;  /* 0x0000001456213981 */ /* 0x010f28000c1e1500 */
[----:B------:R0:W-:Y:S04]  /*2a3e0*/  @P5 STL [R1+0x888], R41 ;  /* 0x0008882901005387 */ /* 0x0001e80000100800 */
[----:B0-----:R-:W4:Y:S04]  /*2a3f0*/  LDL R41, [R1+0xe6c] ;  /* 0x000e6c0001297983 */ /* 0x001f280000100800 */
[----:B------:R-:W4:Y:S04]  /*2a400*/  LDL.LU.64 R30, [R1+0x18b0] ;  /* 0x0018b000011e7983 */ /* 0x000f280000300a00 */
[----:B------:R-:W4:Y:S04]  /*2a410*/  @P3 LDG.E.U16 R7, desc[UR20][R24.64] ;  /* 0x0000001418073981 */ /* 0x000f28000c1e1500 */
[----:B------:R-:W4:Y:S04]  /*2a420*/  LDL R81, [R1+0xe68] ;  /* 0x000e680001517983 */ /* 0x000f280000100800 */
[----:B------:R0:W-:Y:S04]  /*2a430*/  @P6 STL [R1+0x884], R32 ;  /* 0x0008842001006387 */ /* 0x0001e80000100800 */
        /* <DEDUP_REMOVED lines=10> */
[----:B------:R-:W2:Y:S04]  /*2a4e0*/  LDL.LU.64 R28, [R1+0x18a0] ;  /* 0x0018a000011c7983 */ /* 0x000ea80000300a00 */
[----:B0-----:R-:W2:Y:S04]  /*2a4f0*/  LDL R80, [R1+0x85c] ;  /* 0x00085c0001507983 */ /* 0x001ea80000100800 */
[----:B---3--:R0:W-:Y:S04]  /*2a500*/  @P0 STL [R1+0x87c], R71 ;  /* 0x00087c4701000387 */ /* 0x0081e80000100800 */
[----:B0-----:R-:W3:Y:S04]  /*2a510*/  LDL R71, [R1+0x858] ;  /* 0x0008580001477983 */ /* 0x001ee80000100800 */
[----:B------:R-:W3:Y:S04]  /*2a520*/  LDL.LU.64 R26, [R1+0x1898] ;  /* 0x00189800011a7983 */ /* 0x000ee80000300a00 */
[----:B------:R-:W-:Y:S01]  /*2a530*/  @P0 STL [R1+0x878], R3 ;  /* 0x0008780301000387 */ /* 0x000fe20000100800 */
[----:B------:R-:W-:-:S03]  /*2a540*/  ISETP.GT.AND P0, PT, R65, 0x37, PT ;  /* 0x000000374100780c */ /* 0x000fc60003f04270 */
[----:B------:R-:W3:Y:S04]  /*2a550*/  LDL R87, [R1+0x854] ;  /* 0x0008540001577983 */ /* 0x000ee80000100800 */
[----:B------:R-:W3:Y:S04]  /*2a560*/  @P6 LDG.E.U16 R40, desc[UR20][R56.64] ;  /* 0x0000001438286981 */ /* 0x000ee8000c1e1500 */
[----:B----4-:R0:W-:Y:S04]  /*2a570*/  @P3 STL [R1+0x874], R33 ;  /* 0x0008742101003387 */ /* 0x0101e80000100800 */
[----:B0-----:R-:W4:Y:S04]  /*2a580*/  LDL R33, [R1+0x850] ;  /* 0x0008500001217983 */ /* 0x001f280000100800 */
[----:B------:R-:W4:Y:S04]  /*2a590*/  @P6 LDG.E.U16 R41, desc[UR20][R38.64] ;  /* 0x0000001426296981 */ /* 0x000f28000c1e1500 */
[----:B------:R-:W4:Y:S04]  /*2a5a0*/  LDL.LU.64 R24, [R1+0x1890] ;  /* 0x0018900001187983 */ /* 0x000f280000300a00 */
[----:B------:R0:W-:Y:S04]  /*2a5b0*/  @P3 STL [R1+0x870], R7 ;  /* 0x0008700701003387 */ /* 0x0001e80000100800 */
[----:B------:R-:W4:Y:S04]  /*2a5c0*/  @P0 LDG.E.U16 R81, desc[UR20][R34.64] ;  /* 0x0000001422510981 */ /* 0x000f28000c1e1500 */
[----:B0-----:R-:W4:Y:S04]  /*2a5d0*/  LDL R7, [R1+0x84c] ;  /* 0x00084c0001077983 */ /* 0x001f280000100800 */
[----:B------:R-:W4:Y:S01]  /*2a5e0*/  @P0 LDG.E.U16 R32, desc[UR20][R76.64] ;  /* 0x000000144c200981 */ /* 0x000f22000c1e1500 */
[----:B------:R-:W-:-:S03]  /*2a5f0*/  ISETP.GT.AND P3, PT, R65, 0x38, PT ;  /* 0x000000384100780c */ /* 0x000fc60003f64270 */
[----:B------:R-:W4:Y:S04]  /*2a600*/  LDL.LU.64 R14, [R1+0x1888] ;  /* 0x00188800010e7983 */ /* 0x000f280000300a00 */
[----:B------:R0:W-:Y:S04]  /*2a610*/  @P4 STL [R1+0x86c], R74 ;  /* 0x00086c4a01004387 */ /* 0x0001e80000100800 */
[----:B0-----:R-:W4:Y:S04]  /*2a620*/  LDL R74, [R1+0x848] ;  /* 0x00084800014a7983 */ /* 0x001f280000100800 */
[----:B------:R-:W4:Y:S04]  /*2a630*/  LDL.LU.64 R10, [R1+0x1880] ;  /* 0x00188000010a7983 */ /* 0x000f280000300a00 */
[----:B------:R-:W4:Y:S04]  /*2a640*/  LDL R86, [R1+0x844] ;  /* 0x0008440001567983 */ /* 0x000f280000100800 */
[----:B------:R0:W-:Y:S01]  /*2a650*/  @P4 STL [R1+0x868], R75 ;  /* 0x0008684b01004387 */ /* 0x0001e20000100800 */
[----:B------:R-:W-:-:S03]  /*2a660*/  ISETP.GT.AND P4, PT, R65, 0x39, PT ;  /* 0x000000394100780c */ /* 0x000fc60003f84270 */
[----:B0-----:R-:W4:Y:S04]  /*2a670*/  LDL R75, [R1+0x840] ;  /* 0x00084000014b7983 */ /* 0x001f280000100800 */
[----:B------:R-:W4:Y:S04]  /*2a680*/  LDL.LU.64 R8, [R1+0x1878] ;  /* 0x0018780001087983 */ /* 0x000f280000300a00 */
[----:B------:R-:W4:Y:S04]  /*2a690*/  LDL.LU.64 R58, [R1+0x1870] ;  /* 0x00187000013a7983 */ /* 0x000f280000300a00 */
[----:B------:R0:W-:Y:S04]  /*2a6a0*/  @P5 STL [R1+0x864], R70 ;  /* 0x0008644601005387 */ /* 0x0001e80000100800 */
[----:B0-----:R-:W4:Y:S04]  /*2a6b0*/  LDL R70, [R1+0x83c] ;  /* 0x00083c0001467983 */ /* 0x001f280000100800 */
[----:B------:R0:W-:Y:S01]  /*2a6c0*/  @P5 STL [R1+0x860], R6 ;  /* 0x0008600601005387 */ /* 0x0001e20000100800 */
[----:B------:R-:W-:-:S03]  /*2a6d0*/  ISETP.GT.AND P5, PT, R65, 0x3a, PT ;  /* 0x0000003a4100780c */ /* 0x000fc60003fa4270 */
[----:B0-----:R-:W4:Y:S04]  /*2a6e0*/  LDL R6, [R1+0x838] ;  /* 0x0008380001067983 */ /* 0x001f280000100800 */
        /* <DEDUP_REMOVED lines=11> */
[----:B------:R-:W4:Y:S04]  /*2a7a0*/  LDL.LU.64 R76, [R1+0x1850] ;  /* 0x00185000014c7983 */ /* 0x000f280000300a00 */
[----:B------:R0:W-:Y:S04]  /*2a7b0*/  @P0 STL [R1+0xe68], R81 ;  /* 0x000e685101000387 */ /* 0x0001e80000100800 */
[----:B------:R-:W4:Y:S04]  /*2a7c0*/  @P5 LDG.E.U16 R7, desc[UR20][R18.64] ;  /* 0x0000001412075981 */ /* 0x000f28000c1e1500 */
[----:B0-----:R-:W4:Y:S04]  /*2a7d0*/  LDL R81, [R1+0xe60] ;  /* 0x000e600001517983 */ /* 0x001f280000100800 */
[----:B------:R0:W-:Y:S04]  /*2a7e0*/  @P0 STL [R1+0xe64], R32 ;  /* 0x000e642001000387 */ /* 0x0001e80000100800 */
[----:B0-----:R-:W4:Y:S01]  /*2a7f0*/  LDL R32, [R1+0xe5c] ;  /* 0x000e5c0001207983 */ /* 0x001f220000100800 */
[----:B------:R-:W-:-:S03]  /*2a800*/  ISETP.GT.AND P6, PT, R65, 0x3b, PT ;  /* 0x0000003b4100780c */ /* 0x000fc60003fc4270 */
[----:B------:R-:W4:Y:S01]  /*2a810*/  @P5 LDG.E.U16 R74, desc[UR20][R68.64] ;  /* 0x00000014444a5981 */ /* 0x000f22000c1e1500 */
[----:B------:R-:W-:-:S03]  /*2a820*/  ISETP.GT.AND P0, PT, R65, 0x3c, PT ;  /* 0x0000003c4100780c */ /* 0x000fc60003f04270 */
[----:B------:R-:W4:Y:S04]  /*2a830*/  LDL.LU.64 R50, [R1+0x1848] ;  /* 0x0018480001327983 */ /* 0x000f280000300a00 */
[----:B------:R-:W4:Y:S04]  /*2a840*/  LDL.LU.64 R48, [R1+0x1840] ;  /* 0x0018400001307983 */ /* 0x000f280000300a00 */
[----:B------:R-:W4:Y:S04]  /*2a850*/  @P6 LDG.E.U16 R86, desc[UR20][R66.64] ;  /* 0x0000001442566981 */ /* 0x000f28000c1e1500 */
[----:B------:R-:W4:Y:S04]  /*2a860*/  @P6 LDG.E.U16 R75, desc[UR20][R36.64] ;  /* 0x00000014244b6981 */ /* 0x000f28000c1e1500 */
[----:B------:R-:W4:Y:S04]  /*2a870*/  @P0 LDG.E.U16 R70, desc[UR20][R82.64] ;  /* 0x0000001452460981 */ /* 0x000f28000c1e1500 */
[----:B------:R-:W4:Y:S04]  /*2a880*/  @P0 LDG.E.U16 R6, desc[UR20][R72.64] ;  /* 0x0000001448060981 */ /* 0x000f28000c1e1500 */
[----:B--2---:R0:W-:Y:S04]  /*2a890*/  @P3 STL [R1+0x85c], R80 ;  /* 0x00085c5001003387 */ /* 0x0041e80000100800 */
[----:B0-----:R-:W2:Y:S04]  /*2a8a0*/  LDL R80, [R1+0x82c] ;  /* 0x00082c0001507983 */ /* 0x001ea80000100800 */
[----:B---3--:R0:W-:Y:S01]  /*2a8b0*/  @P3 STL [R1+0x858], R71 ;  /* 0x0008584701003387 */ /* 0x0081e20000100800 */
[----:B------:R-:W-:-:S03]  /*2a8c0*/  ISETP.GT.AND P3, PT, R65, 0x3d, PT ;  /* 0x0000003d4100780c */ /* 0x000fc60003f64270 */
[----:B0-----:R-:W3:Y:S04]  /*2a8d0*/  LDL R71, [R1+0x828] ;  /* 0x0008280001477983 */ /* 0x001ee80000100800 */
[----:B------:R-:W3:Y:S06]  /*2a8e0*/  LDL.LU.64 R20, [R1+0x1838] ;  /* 0x0018380001147983 */ /* 0x000eec0000300a00 */
[----:B------:R-:W3:Y:S04]  /*2a8f0*/  @P3 LDG.E.U16 R40, desc[UR20][R4.64] ;  /* 0x0000001404283981 */ /* 0x000ee8000c1e1500 */
[----:B----4-:R0:W-:Y:S04]  /*2a900*/  @P4 STL [R1+0x850], R33 ;  /* 0x0008502101004387 */ /* 0x0101e80000100800 */
[----:B0-----:R-:W4:Y:S04]  /*2a910*/  LDL R33, [R1+0x824] ;  /* 0x0008240001217983 */ /* 0x001f280000100800 */
[----:B------:R-:W-:Y:S01]  /*2a920*/  @P4 STL [R1+0x854], R87 ;  /* 0x0008545701004387 */ /* 0x000fe20000100800 */
[----:B------:R-:W-:-:S03]  /*2a930*/  ISETP.GT.AND P4, PT, R65, 0x3e, PT ;  /* 0x0000003e4100780c */ /* 0x000fc60003f84270 */
[----:B------:R-:W4:Y:S04]  /*2a940*/  @P3 LDG.E.U16 R41, desc[UR20][R22.64] ;  /* 0x0000001416293981 */ /* 0x000f28000c1e1500 */
[----:B------:R-:W4:Y:S04]  /*2a950*/  LDL.LU.64 R18, [R1+0x1830] ;  /* 0x0018300001127983 */ /* 0x000f280000300a00 */
[----:B------:R0:W-:Y:S04]  /*2a960*/  @P5 STL [R1+0x84c], R7 ;  /* 0x00084c0701005387 */ /* 0x0001e80000100800 */
[----:B------:R-:W4:Y:S04]  /*2a970*/  @P4 LDG.E.U16 R81, desc[UR20][R16.64] ;  /* 0x0000001410514981 */ /* 0x000f28000c1e1500 */
[----:B0-----:R-:W4:Y:S04]  /*2a980*/  LDL R7, [R1+0x820] ;  /* 0x0008200001077983 */ /* 0x001f280000100800 */
[----:B------:R-:W4:Y:S04]  /*2a990*/  LDL.LU.64 R68, [R1+0x1828] ;  /* 0x0018280001447983 */ /* 0x000f280000300a00 */
[----:B------:R-:W4:Y:S04]  /*2a9a0*/  @P4 LDG.E.U16 R32, desc[UR20][R12.64] ;  /* 0x000000140c204981 */ /* 0x000f28000c1e1500 */
[----:B------:R0:W-:Y:S01]  /*2a9b0*/  @P5 STL [R1+0x848], R74 ;  /* 0x0008484a01005387 */ /* 0x0001e20000100800 */
[----:B------:R-:W-:-:S03]  /*2a9c0*/  ISETP.GT.AND P5, PT, R65, 0x40, PT ;  /* 0x000000404100780c */ /* 0x000fc60003fa4270 */
[----:B0-----:R-:W4:Y:S04]  /*2a9d0*/  LDL R74, [R1+0x81c] ;  /* 0x00081c00014a7983 */ /* 0x001f280000100800 */
[----:B------:R-:W4:Y:S04]  /*2a9e0*/  LDL.LU.64 R66, [R1+0x1820] ;  /* 0x0018200001427983 */ /* 0x000f280000300a00 */
[----:B------:R-:W4:Y:S04]  /*2a9f0*/  LDL.LU.64 R36, [R1+0x1818] ;  /* 0x0018180001247983 */ /* 0x000f280000300a00 */
[----:B------:R0:W-:Y:S04]  /*2aa00*/  @P6 STL [R1+0x840], R75 ;  /* 0x0008404b01006387 */ /* 0x0001e80000100800 */
[----:B0-----:R-:W4:Y:S04]  /*2aa10*/  LDL R75, [R1+0x818] ;  /* 0x00081800014b7983 */ /* 0x001f280000100800 */
[----:B------:R-:W-:Y:S01]  /*2aa20*/  @P6 STL [R1+0x844], R86 ;  /* 0x0008445601006387 */ /* 0x000fe20000100800 */
[----:B------:R-:W-:-:S03]  /*2aa30*/  ISETP.GT.AND P6, PT, R65, 0x41, PT ;  /* 0x000000414100780c */ /* 0x000fc60003fc4270 */
[----:B------:R-:W4:Y:S04]  /*2aa40*/  LDL.LU.64 R72, [R1+0x1810] ;  /* 0x0018100001487983 */ /* 0x000f280000300a00 */
[----:B------:R0:W-:Y:S04]  /*2aa50*/  @P0 STL [R1+0x838], R6 ;  /* 0x0008380601000387 */ /* 0x0001e80000100800 */
[----:B0-----:R-:W4:Y:S04]  /*2aa60*/  LDL R6, [R1+0x814] ;  /* 0x0008140001067983 */ /* 0x001f280000100800 */
[----:B------:R0:W-:Y:S04]  /*2aa70*/  @P0 STL [R1+0x83c], R70 ;  /* 0x00083c4601000387 */ /* 0x0001e80000100800 */
[----:B------:R-:W4:Y:S04]  /*2aa80*/  LDL.LU.64 R4, [R1+0x1808] ;  /* 0x0018080001047983 */ /* 0x000f280000300a00 */
[----:B------:R-:W4:Y:S04]  /*2aa90*/  LDL R87, [R1+0x810] ;  /* 0x0008100001577983 */ /* 0x000f280000100800 */
[----:B------:R-:W4:Y:S04]  /*2aaa0*/  LDL.LU.64 R22, [R1+0x1800] ;  /* 0x0018000001167983 */ /* 0x000f280000300a00 */
[----:B0-----:R-:W4:Y:S04]  /*2aab0*/  LDL R70, [R1+0x80c] ;  /* 0x00080c0001467983 */ /* 0x001f280000100800 */
[----:B--2---:R-:W2:Y:S04]  /*2aac0*/  @P5 LDG.E.U16 R80, desc[UR20][R54.64] ;  /* 0x0000001436505981 */ /* 0x004ea8000c1e1500 */
[----:B---3--:R-:W3:Y:S04]  /*2aad0*/  @P5 LDG.E.U16 R71, desc[UR20][R52.64] ;  /* 0x0000001434475981 */ /* 0x008ee8000c1e1500 */
[----:B------:R0:W-:Y:S04]  /*2aae0*/  @P3 STL [R1+0x834], R40 ;  /* 0x0008342801003387 */ /* 0x0001e80000100800 */
[----:B0-----:R-:W2:Y:S04]  /*2aaf0*/  LDL R40, [R1+0x808] ;  /* 0x0008080001287983 */ /* 0x001ea80000100800 */
[----:B----4-:R-:W4:Y:S04]  /*2ab00*/  @P6 LDG.E.U16 R33, desc[UR20][R46.64] ;  /* 0x000000142e216981 */ /* 0x010f28000c1e1500 */
[----:B------:R0:W-:Y:S04]  /*2ab10*/  @P3 STL [R1+0x830], R41 ;  /* 0x0008302901003387 */ /* 0x0001e80000100800 */
[----:B0-----:R-:W4:Y:S04]  /*2ab20*/  LDL R41, [R1+0x804] ;  /* 0x0008040001297983 */ /* 0x001f280000100800 */
[----:B------:R-:W4:Y:S04]  /*2ab30*/  LDL.LU.64 R16, [R1+0x17f8] ;  /* 0x0017f80001107983 */ /* 0x000f280000300a00 */
[----:B------:R-:W4:Y:S04]  /*2ab40*/  LDL.LU.64 R12, [R1+0x17f0] ;  /* 0x0017f000010c7983 */ /* 0x000f280000300a00 */
[----:B------:R-:W4:Y:S04]  /*2ab50*/  @P6 LDG.E.U16 R7, desc[UR20][R44.64] ;  /* 0x000000142c076981 */ /* 0x000f28000c1e1500 */
[----:B------:R0:W-:Y:S04]  /*2ab60*/  @P4 STL [R1+0xe5c], R32 ;  /* 0x000e5c2001004387 */ /* 0x0001e80000100800 */
[----:B0-----:R-:W4:Y:S01]  /*2ab70*/  LDL R32, [R1+0x800] ;  /* 0x0008000001207983 */ /* 0x001f220000100800 */
[----:B------:R-:W-:-:S02]  /*2ab80*/  ISETP.GT.AND P0, PT, R65, 0x42, PT ;  /* 0x000000424100780c */ /* 0x000fc40003f04270 */
[C---:B------:R-:W-:Y:S01]  /*2ab90*/  ISETP.GT.AND P3, PT, R65.reuse, 0x43, PT ;  /* 0x000000434100780c */ /* 0x040fe20003f64270 */
[----:B------:R-:W-:Y:S01]  /*2aba0*/  @P4 STL [R1+0xe60], R81 ;  /* 0x000e605101004387 */ /* 0x000fe20000100800 */
[----:B------:R-:W-:-:S03]  /*2abb0*/  ISETP.GT.AND P4, PT, R65, 0x44, PT ;  /* 0x000000444100780c */ /* 0x000fc60003f84270 */
[----:B------:R-:W4:Y:S04]  /*2abc0*/  LDL.LU.64 R54, [R1+0x17e8] ;  /* 0x0017e80001367983 */ /* 0x000f280000300a00 */
[----:B------:R-:W4:Y:S04]  /*2abd0*/  LDL.LU.64 R52, [R1+0x17e0] ;  /* 0x0017e00001347983 */ /* 0x000f280000300a00 */
[----:B------:R-:W4:Y:S04]  /*2abe0*/  @P0 LDG.E.U16 R74, desc[UR20][R30.64] ;  /* 0x000000141e4a0981 */ /* 0x000f28000c1e1500 */
[----:B------:R-:W4:Y:S04]  /*2abf0*/  LDL R86, [R1+0x7fc] ;  /* 0x0007fc0001567983 */ /* 0x000f280000100800 */
[----:B------:R-:W4:Y:S04]  /*2ac00*/  LDL R83, [R1+0x7f8] ;  /* 0x0007f80001537983 */ /* 0x000f280000100800 */
[----:B------:R-:W4:Y:S04]  /*2ac10*/  @P0 LDG.E.U16 R75, desc[UR20][R42.64] ;  /* 0x000000142a4b0981 */ /* 0x000f28000c1e1500 */
[----:B------:R-:W4:Y:S04]  /*2ac20*/  @P3 LDG.E.U16 R6, desc[UR20][R28.64] ;  /* 0x000000141c063981 */ /* 0x000f28000c1e1500 */
[----:B------:R-:W4:Y:S04]  /*2ac30*/  @P3 LDG.E.U16 R87, desc[UR20][R26.64] ;  /* 0x000000141a573981 */ /* 0x000f28000c1e1500 */
[----:B------:R-:W4:Y:S04]  /*2ac40*/  @P4 LDG.E.U16 R70, desc[UR20][R24.64] ;  /* 0x0000001418464981 */ /* 0x000f28000c1e1500 */
[----:B---3--:R-:W-:Y:S04]  /*2ac50*/  @P5 STL [R1+0x828], R71 ;  /* 0x0008284701005387 */ /* 0x008fe80000100800 */
[----:B--2---:R-:W-:Y:S01]  /*2ac60*/  @P5 STL [R1+0x82c], R80 ;  /* 0x00082c5001005387 */ /* 0x004fe20000100800 */
[----:B------:R-:W-:-:S03]  /*2ac70*/  ISETP.GT.AND P5, PT, R65, 0x45, PT ;  /* 0x000000454100780c */ /* 0x000fc60003fa4270 */
[----:B------:R-:W2:Y:S04]  /*2ac80*/  LDL.LU.64 R46, [R1+0x17d8] ;  /* 0x0017d800012e7983 */ /* 0x000ea80000300a00 */
[----:B------:R-:W3:Y:S04]  /*2ac90*/  LDL R82, [R1+0x7cc] ;  /* 0x0007cc0001527983 */ /* 0x000ee80000100800 */
[----:B------:R-:W2:Y:S04]  /*2aca0*/  @P4 LDG.E.U16 R40, desc[UR20][R14.64] ;  /* 0x000000140e284981 */ /* 0x000ea8000c1e1500 */
[----:B----4-:R0:W-:Y:S04]  /*2acb0*/  @P6 STL [R1+0x824], R33 ;  /* 0x0008242101006387 */ /* 0x0101e80000100800 */
[----:B0-----:R-:W4:Y:S04]  /*2acc0*/  LDL R33, [R1+0x7c8] ;  /* 0x0007c80001217983 */ /* 0x001f280000100800 */
[----:B------:R-:W4:Y:S04]  /*2acd0*/  LDL.LU.64 R44, [R1+0x17d0] ;  /* 0x0017d000012c7983 */ /* 0x000f280000300a00 */
[----:B------:R-:W4:Y:S04]  /*2ace0*/  @P5 LDG.E.U16 R41, desc[UR20][R10.64] ;  /* 0x000000140a295981 */ /* 0x000f28000c1e1500 */
[----:B------:R0:W-:Y:S04]  /*2acf0*/  @P6 STL [R1+0x820], R7 ;  /* 0x0008200701006387 */ /* 0x0001e80000100800 */
[----:B0-----:R-:W4:Y:S04]  /*2ad00*/  LDL R7, [R1+0x79c] ;  /* 0x00079c0001077983 */ /* 0x001f280000100800 */
[----:B------:R-:W4:Y:S04]  /*2ad10*/  LDL.LU.64 R30, [R1+0x17c8] ;  /* 0x0017c800011e7983 */ /* 0x000f280000300a00 */
[----:B------:R-:W4:Y:S04]  /*2ad20*/  LDL R81, [R1+0x798] ;  /* 0x0007980001517983 */ /* 0x000f280000100800 */
[----:B------:R-:W4:Y:S01]  /*2ad30*/  @P5 LDG.E.U16 R32, desc[UR20][R8.64] ;  /* 0x0000001408205981 */ /* 0x000f22000c1e1500 */
[----:B------:R-:W-:-:S03]  /*2ad40*/  ISETP.GT.AND P6, PT, R65, 0x48, PT ;  /* 0x000000484100780c */ /* 0x000fc60003fc4270 */
[----:B------:R-:W4:Y:S04]  /*2ad50*/  LDL R80, [R1+0x76c] ;  /* 0x00076c0001507983 */ /* 0x000f280000100800 */
[----:B------:R-:W4:Y:S04]  /*2ad60*/  LDL R71, [R1+0x768] ;  /* 0x0007680001477983 */ /* 0x000f280000100800 */
[----:B------:R-:W4:Y:S04]  /*2ad70*/  LDL.LU.64 R42, [R1+0x17c0] ;  /* 0x0017c000012a7983 */ /* 0x000f280000300a00 */
[----:B------:R0:W-:Y:S04]  /*2ad80*/  @P0 STL [R1+0x81c], R74 ;  /* 0x00081c4a01000387 */ /* 0x0001e80000100800 */
[----:B------:R-:W4:Y:S04]  /*2ad90*/  @P6 LDG.E.U16 R86, desc[UR20][R58.64] ;  /* 0x000000143a566981 */ /* 0x000f28000c1e1500 */
[----:B------:R-:W4:Y:S04]  /*2ada0*/  @P6 LDG.E.U16 R83, desc[UR20][R56.64] ;  /* 0x0000001438536981 */ /* 0x000f28000c1e1500 */
[----:B0-----:R-:W4:Y:S04]  /*2adb0*/  LDL R74, [R1+0x73c] ;  /* 0x00073c00014a7983 */ /* 0x001f280000100800 */
[----:B------:R0:W-:Y:S01]  /*2adc0*/  @P0 STL [R1+0x818], R75 ;  /* 0x0008184b01000387 */ /* 0x0001e20000100800 */
[----:B------:R-:W-:-:S03]  /*2add0*/  ISETP.GT.AND P0, PT, R65, 0x50, PT ;  /* 0x000000504100780c */ /* 0x000fc60003f04270 */
[----:B0-----:R-:W4:Y:S04]  /*2ade0*/  LDL R75, [R1+0x738] ;  /* 0x00073800014b7983 */ /* 0x001f280000100800 */
[----:B------:R-:W4:Y:S04]  /*2adf0*/  LDL.LU.64 R28, [R1+0x17b8] ;  /* 0x0017b800011c7983 */ /* 0x000f280000300a00 */
[----:B------:R0:W-:Y:S04]  /*2ae00*/  @P3 STL [R1+0x814], R6 ;  /* 0x0008140601003387 */ /* 0x0001e80000100800 */
[----:B0-----:R-:W4:Y:S04]  /*2ae10*/  LDL R6, [R1+0x70c] ;  /* 0x00070c0001067983 */ /* 0x001f280000100800 */
[----:B------:R-:W4:Y:S04]  /*2ae20*/  LDL.LU.64 R26, [R1+0x17b0] ;  /* 0x0017b000011a7983 */ /* 0x000f280000300a00 */
[----:B------:R-:W-:Y:S01]  /*2ae30*/  @P3 STL [R1+0x810], R87 ;  /* 0x0008105701003387 */ /* 0x000fe20000100800 */
[----:B------:R-:W-:-:S03]  /*2ae40*/  ISETP.GT.AND P3, PT, R65, 0x58, PT ;  /* 0x000000584100780c */ /* 0x000fc60003f64270 */
[----:B------:R-:W4:Y:S04]  /*2ae50*/  LDL.LU.64 R24, [R1+0x17a8] ;  /* 0x0017a80001187983 */ /* 0x000f280000300a00 */
[----:B------:R-:W4:Y:S04]  /*2ae60*/  LDL.LU.64 R14, [R1+0x17a0] ;  /* 0x0017a000010e7983 */ /* 0x000f280000300a00 */
[----:B---3--:R-:W3:Y:S04]  /*2ae70*/  @P0 LDG.E.U16 R82, desc[UR20][R50.64] ;  /* 0x0000001432520981 */ /* 0x008ee8000c1e1500 */
[----:B--2---:R-:W-:Y:S04]  /*2ae80*/  @P4 STL [R1+0x808], R40 ;  /* 0x0008082801004387 */ /* 0x004fe80000100800 */
[----:B------:R-:W-:Y:S04]  /*2ae90*/  @P4 STL [R1+0x80c], R70 ;  /* 0x00080c4601004387 */ /* 0x000fe80000100800 */
[----:B------:R-:W2:Y:S04]  /*2aea0*/  LDL.LU.64 R10, [R1+0x1798] ;  /* 0x00179800010a7983 */ /* 0x000ea80000300a00 */
[----:B----4-:R-:W4:Y:S04]  /*2aeb0*/  @P0 LDG.E.U16 R33, desc[UR20][R48.64] ;  /* 0x0000001430210981 */ /* 0x010f28000c1e1500 */
[----:B------:R0:W-:Y:S04]  /*2aec0*/  @P5 STL [R1+0x804], R41 ;  /* 0x0008042901005387 */ /* 0x0001e80000100800 */
[----:B0-----:R-:W2:Y:S04]  /*2aed0*/  LDL.LU R41, [R1+0xf30] ;  /* 0x000f300001297983 */ /* 0x001ea80000300800 */
[----:B------:R-:W2:Y:S04]  /*2aee0*/  LDL.LU R40, [R1+0xf38] ;  /* 0x000f380001287983 */ /* 0x000ea80000300800 */
[----:B------:R-:W2:Y:S04]  /*2aef0*/  LDL.LU.64 R8, [R1+0x1790] ;  /* 0x0017900001087983 */ /* 0x000ea80000300a00 */
[----:B------:R-:W2:Y:S04]  /*2af00*/  LDL.LU R70, [R1+0xf34] ;  /* 0x000f340001467983 */ /* 0x000ea80000300800 */
[----:B------:R-:W2:Y:S04]  /*2af10*/  @P3 LDG.E.U16 R7, desc[UR20][R54.64] ;  /* 0x0000001436073981 */ /* 0x000ea8000c1e1500 */
[----:B------:R-:W2:Y:S04]  /*2af20*/  LDL.LU R3, [R1+0xf3c] ;  /* 0x000f3c0001037983 */ /* 0x000ea80000300800 */
[----:B------:R0:W-:Y:S04]  /*2af30*/  @P5 STL [R1+0x800], R32 ;  /* 0x0008002001005387 */ /* 0x0001e80000100800 */
[----:B------:R-:W2:Y:S04]  /*2af40*/  @P3 LDG.E.U16 R81, desc[UR20][R52.64] ;  /* 0x0000001434513981 */ /* 0x000ea8000c1e1500 */
[----:B0-----:R-:W2:Y:S04]  /*2af50*/  LDL R32, [R1+0x708] ;  /* 0x0007080001207983 */ /* 0x001ea80000100800 */
[----:B------:R-:W2:Y:S01]  /*2af60*/  LDL.LU.64 R58, [R1+0x1788] ;  /* 0x00178800013a7983 */ /* 0x000ea20000300a00 */
[----:B------:R-:W-:-:S03]  /*2af70*/  ISETP.GT.AND P4, PT, R65, 0x60, PT ;  /* 0x000000604100780c */ /* 0x000fc60003f84270 */
[----:B------:R-:W2:Y:S04]  /*2af80*/  LDL.LU.64 R56, [R1+0x1780] ;  /* 0x0017800001387983 */ /* 0x000ea80000300a00 */
[----:B------:R-:W-:Y:S04]  /*2af90*/  @P6 STL [R1+0x7f8], R83 ;  /* 0x0007f85301006387 */ /* 0x000fe80000100800 */
[----:B------:R-:W-:Y:S04]  /*2afa0*/  @P6 STL [R1+0x7fc], R86 ;  /* 0x0007fc5601006387 */ /* 0x000fe80000100800 */
[----:B------:R-:W2:Y:S04]  /*2afb0*/  LDL.LU.64 R50, [R1+0x1778] ;  /* 0x0017780001327983 */ /* 0x000ea80000300a00 */
[----:B------:R-:W2:Y:S04]  /*2afc0*/  LDL.LU.64 R48, [R1+0x1770] ;  /* 0x0017700001307983 */ /* 0x000ea80000300a00 */
[----:B----4-:R0:W-:Y:S04]  /*2afd0*/  @P0 STL [R1+0x7c8], R33 ;  /* 0x0007c82101000387 */ /* 0x0101e80000100800 */
[----:B0-----:R-:W4:Y:S04]  /*2afe0*/  LDL R33, [R1+0x7f4] ;  /* 0x0007f40001217983 */ /* 0x001f280000100800 */
[----:B---3--:R-:W-:Y:S04]  /*2aff0*/  @P0 STL [R1+0x7cc], R82 ;  /* 0x0007cc5201000387 */ /* 0x008fe80000100800 */
[----:B------:R-:W3:Y:S04]  /*2b000*/  LDL.LU.64 R54, [R1+0x1768] ;  /* 0x0017680001367983 */ /* 0x000ee80000300a00 */
[----:B--2---:R0:W-:Y:S04]  /*2b010*/  @P3 STL [R1+0x79c], R7 ;  /* 0x00079c0701003387 */ /* 0x0041e80000100800 */
[----:B0-----:R-:W2:Y:S04]  /*2b020*/  LDL R7, [R1+0x6dc] ;  /* 0x0006dc0001077983 */ /* 0x001ea80000100800 */
[----:B------:R-:W2:Y:S04]  /*2b030*/  LDL.LU.64 R52, [R1+0x1760] ;  /* 0x0017600001347983 */ /* 0x000ea80000300a00 */
[----:B------:R-:W-:Y:S04]  /*2b040*/  @P3 STL [R1+0x798], R81 ;  /* 0x0007985101003387 */ /* 0x000fe80000100800 */
[----:B------:R-:W4:Y:S01]  /*2b050*/  @P4 LDG.E.U16 R80, desc[UR20][R58.64] ;  /* 0x000000143a504981 */ /* 0x000f22000c1e1500 */
[----:B------:R-:W-:-:S03]  /*2b060*/  ISETP.GT.AND P5, PT, R65, 0x68, PT ;  /* 0x000000684100780c */ /* 0x000fc60003fa4270 */
[----:B------:R-:W4:Y:S04]  /*2b070*/  @P4 LDG.E.U16 R71, desc[UR20][R56.64] ;  /* 0x0000001438474981 */ /* 0x000f28000c1e1500 */
[----:B------:R-:W4:Y:S01]  /*2b080*/  LDL.LU.64 R58, [R1+0x1758] ;  /* 0x00175800013a7983 */ /* 0x000f220000300a00 */
[----:B------:R-:W-:-:S03]  /*2b090*/  ISETP.GT.AND P6, PT, R65, 0x70, PT ;  /* 0x000000704100780c */ /* 0x000fc60003fc4270 */
[----:B------:R-:W4:Y:S04]  /*2b0a0*/  LDL.LU.64 R56, [R1+0x1750] ;  /* 0x0017500001387983 */ /* 0x000f280000300a00 */
[----:B---3--:R-:W3:Y:S04]  /*2b0b0*/  @P5 LDG.E.U16 R74, desc[UR20][R54.64] ;  /* 0x00000014364a5981 */ /* 0x008ee8000c1e1500 */
[----:B--2---:R-:W2:Y:S04]  /*2b0c0*/  @P5 LDG.E.U16 R75, desc[UR20][R52.64] ;  /* 0x00000014344b5981 */ /* 0x004ea8000c1e1500 */
[----:B----4-:R-:W4:Y:S04]  /*2b0d0*/  @P6 LDG.E.U16 R6, desc[UR20][R58.64] ;  /* 0x000000143a066981 */ /* 0x010f28000c1e1500 */
[----:B------:R0:W-:Y:S04]  /*2b0e0*/  @P4 STL [R1+0x768], R71 ;  /* 0x0007684701004387 */ /* 0x0001e80000100800 */
[----:B------:R-:W-:Y:S04]  /*2b0f0*/  @P4 STL [R1+0x76c], R80 ;  /* 0x00076c5001004387 */ /* 0x000fe80000100800 */
[----:B------:R-:W-:Y:S04]  /*2b100*/  STL.64 [R1+0x220], R40 ;  /* 0x0002202801007387 */ /* 0x000fe80000100a00 */
[----:B------:R-:W4:Y:S01]  /*2b110*/  LDL.LU.64 R54, [R1+0x1748] ;  /* 0x0017480001367983 */ /* 0x000f220000300a00 */
[----:B0-----:R-:W-:-:S02]  /*2b120*/  IMAD.MOV.U32 R71, RZ, RZ, R70 ;  /* 0x000000ffff477224 */ /* 0x001fc400078e0046 */
[----:B------:R-:W-:Y:S01]  /*2b130*/  IMAD.MOV.U32 R70, RZ, RZ, R3 ;  /* 0x000000ffff467224 */ /* 0x000fe200078e0003 */
[----:B------:R-:W4:Y:S01]  /*2b140*/  LDL.LU.64 R52, [R1+0x1740] ;  /* 0x0017400001347983 */ /* 0x000f220000300a00 */
[----:B------:R-:W-:-:S03]  /*2b150*/  ISETP.GT.AND P3, PT, R65, 0x78, PT ;  /* 0x000000784100780c */ /* 0x000fc60003f64270 */
[----:B------:R-:W4:Y:S04]  /*2b160*/  @P6 LDG.E.U16 R32, desc[UR20][R56.64] ;  /* 0x0000001438206981 */ /* 0x000f28000c1e1500 */
[----:B--2---:R-:W-:Y:S04]  /*2b170*/  @P5 STL [R1+0x738], R75 ;  /* 0x0007384b01005387 */ /* 0x004fe80000100800 */
[----:B---3--:R-:W-:Y:S04]  /*2b180*/  @P5 STL [R1+0x73c], R74 ;  /* 0x00073c4a01005387 */ /* 0x008fe80000100800 */
[----:B------:R-:W-:Y:S04]  /*2b190*/  STL.64 [R1+0x228], R70 ;  /* 0x0002284601007387 */ /* 0x000fe80000100a00 */
[----:B----4-:R0:W-:Y:S04]  /*2b1a0*/  @P6 STL [R1+0x70c], R6 ;  /* 0x00070c0601006387 */ /* 0x0101e80000100800 */
[----:B0-----:R-:W2:Y:S01]  /*2b1b0*/  LDL R6, [R1+0x6d8] ;  /* 0x0006d80001067983 */ /* 0x001ea20000100800 */
[----:B------:R-:W-:-:S03]  /*2b1c0*/  ISETP.GT.AND P0, PT, R65, 0x49, PT ;  /* 0x000000494100780c */ /* 0x000fc60003f04270 */
[----:B------:R-:W3:Y:S10]  /*2b1d0*/  @P3 LDG.E.U16 R7, desc[UR20][R54.64] ;  /* 0x0000001436073981 */ /* 0x000ef4000c1e1500 */
[----:B------:R-:W4:Y:S04]  /*2b1e0*/  @P0 LDG.E.U16 R33, desc[UR20][R70.64] ;  /* 0x0000001446210981 */ /* 0x000f28000c1e1500 */
[----:B------:R-:W-:Y:S04]  /*2b1f0*/  STL [R1+0x11ac], R58 ;  /* 0x0011ac3a01007387 */ /* 0x000fe80000100800 */
[----:B------:R-:W-:Y:S04]  /*2b200*/  STL [R1+0x11a8], R59 ;  /* 0x0011a83b01007387 */ /* 0x000fe80000100800 */
[----:B--2---:R-:W2:Y:S04]  /*2b210*/  @P3 LDG.E.U16 R6, desc[UR20][R52.64] ;  /* 0x0000001434063981 */ /* 0x004ea8000c1e1500 */
[----:B------:R-:W-:Y:S04]  /*2b220*/  STL.64 [R1+0x1388], R58 ;  /* 0x0013883a01007387 */ /* 0x000fe80000100a00 */
        /* <DEDUP_REMOVED lines=8> */
[----:B------:R-:W-:Y:S04]  /*2b2b0*/  STL [R1+0x1468], R56 ;  /* 0x0014683801007387 */ /* 0x000fe80000100800 */
[----:B------:R-:W-:Y:S04]  /*2b2c0*/  STL [R1+0x1464], R57 ;  /* 0x0014643901007387 */ /* 0x000fe80000100800 */
[----:B------:R-:W-:Y:S04]  /*2b2d0*/  @P6 STL [R1+0x708], R32 ;  /* 0x0007082001006387 */ /* 0x000fe80000100800 */
[----:B------:R-:W4:Y:S04]  /*2b2e0*/  LDL R86, [R1+0x7f0] ;  /* 0x0007f00001567983 */ /* 0x000f280000100800 */
[----:B------:R-:W4:Y:S04]  /*2b2f0*/  LDL R81, [R1+0x7ec] ;  /* 0x0007ec0001517983 */ /* 0x000f280000100800 */
[----:B------:R-:W4:Y:S04]  /*2b300*/  LDL R80, [R1+0x7e8] ;  /* 0x0007e80001507983 */ /* 0x000f280000100800 */
[----:B------:R-:W4:Y:S04]  /*2b310*/  LDL R88, [R1+0x7e4] ;  /* 0x0007e40001587983 */ /* 0x000f280000100800 */
[----:B---3--:R0:W-:Y:S04]  /*2b320*/  @P3 STL [R1+0x6dc], R7 ;  /* 0x0006dc0701003387 */ /* 0x0081e80000100800 */
[----:B0-----:R-:W3:Y:S04]  /*2b330*/  LDL R7, [R1+0x7e0] ;  /* 0x0007e00001077983 */ /* 0x001ee80000100800 */
[----:B------:R-:W-:Y:S04]  /*2b340*/  STL [R1+0x11bc], R54 ;  /* 0x0011bc3601007387 */ /* 0x000fe80000100800 */
[----:B------:R-:W-:Y:S04]  /*2b350*/  STL [R1+0x11b8], R55 ;  /* 0x0011b83701007387 */ /* 0x000fe80000100800 */
[----:B------:R-:W-:Y:S04]  /*2b360*/  STL.64 [R1+0x1398], R54 ;  /* 0x0013983601007387 */ /* 0x000fe80000100a00 */
[----:B------:R-:W-:Y:S04]  /*2b370*/  STL [R1+0x13b0], R54 ;  /* 0x0013b03601007387 */ /* 0x000fe80000100800 */
[----:B------:R-:W-:Y:S04]  /*2b380*/  STL [R1+0x13c0], R55 ;  /* 0x0013c03701007387 */ /* 0x000fe80000100800 */
[----:B------:R-:W-:Y:S04]  /*2b390*/  STL.64 [R1+0x1408], R54 ;  /* 0x0014083601007387 */ /* 0x000fe80000100a00 */
[----:B------:R-:W-:Y:S04]  /*2b3a0*/  STL [R1+0x1470], R54 ;  /* 0x0014703601007387 */ /* 0x000fe80000100800 */
[----:B------:R0:W-:Y:S04]  /*2b3b0*/  STL [R1+0x146c], R55 ;  /* 0x00146c3701007387 */ /* 0x0001e80000100800 */
[----:B0-----:R-:W3:Y:S04]  /*2b3c0*/  LDL.LU R55, [R1+0xf84] ;  /* 0x000f840001377983 */ /* 0x001ee80000300800 */
[----:B--2---:R0:W-:Y:S04]  /*2b3d0*/  @P3 STL [R1+0x6d8], R6 ;  /* 0x0006d80601003387 */ /* 0x0041e80000100800 */
[----:B0-----:R-:W2:Y:S04]  /*2b3e0*/  LDL.LU R6, [R1+0x10ec] ;  /* 0x0010ec0001067983 */ /* 0x001ea80000300800 */
[----:B------:R-:W2:Y:S04]  /*2b3f0*/  LDL.LU R54, [R1+0xf48] ;  /* 0x000f480001367983 */ /* 0x000ea80000300800 */
[----:B----4-:R0:W-:Y:S04]  /*2b400*/  @P0 STL [R1+0x7f4], R33 ;  /* 0x0007f42101000387 */ /* 0x0101e80000100800 */
[----:B0-----:R-:W4:Y:S04]  /*2b410*/  LDL.LU R33, [R1+0xf58] ;  /* 0x000f580001217983 */ /* 0x001f280000300800 */
[----:B------:R-:W3:Y:S04]  /*2b420*/  LDL.LU R32, [R1+0xf4c] ;  /* 0x000f4c0001207983 */ /* 0x000ee80000300800 */
[----:B------:R-:W3:Y:S01]  /*2b430*/  LDL.LU R3, [R1+0xf5c] ;  /* 0x000f5c0001037983 */ /* 0x000ee20000300800 */
[----:B------:R-:W-:-:S02]  /*2b440*/  ISETP.GT.AND P4, PT, R65, 0x4a, PT ;  /* 0x0000004a4100780c */ /* 0x000fc40003f84270 */
[----:B------:R-:W-:Y:S01]  /*2b450*/  ISETP.GT.AND P5, PT, R65, 0x4b, PT ;  /* 0x0000004b4100780c */ /* 0x000fe20003fa4270 */
[----:B------:R-:W3:Y:S04]  /*2b460*/  LDL R71, [R1+0x790] ;  /* 0x0007900001477983 */ /* 0x000ee80000100800 */
[----:B------:R-:W3:Y:S04]  /*2b470*/  LDL R70, [R1+0x794] ;  /* 0x0007940001467983 */ /* 0x000ee80000100800 */
[----:B------:R-:W3:Y:S04]  /*2b480*/  LDL R83, [R1+0x7c4] ;  /* 0x0007c40001537983 */ /* 0x000ee80000100800 */
[----:B------:R-:W3:Y:S04]  /*2b490*/  @P0 LDG.E.U16 R86, desc[UR20][R40.64] ;  /* 0x0000001428560981 */ /* 0x000ee8000c1e1500 */
[----:B------:R-:W3:Y:S04]  /*2b4a0*/  @P4 LDG.E.U16 R81, desc[UR20][R38.64] ;  /* 0x0000001426514981 */ /* 0x000ee8000c1e1500 */
[----:B------:R-:W3:Y:S04]  /*2b4b0*/  @P4 LDG.E.U16 R80, desc[UR20][R34.64] ;  /* 0x0000001422504981 */ /* 0x000ee8000c1e1500 */
[----:B------:R-:W3:Y:S04]  /*2b4c0*/  LDL R75, [R1+0x760] ;  /* 0x00076000014b7983 */ /* 0x000ee80000100800 */
[----:B------:R-:W3:Y:S04]  /*2b4d0*/  LDL R82, [R1+0x7c0] ;  /* 0x0007c00001527983 */ /* 0x000ee80000100800 */
[----:B------:R-:W3:Y:S04]  /*2b4e0*/  LDL R74, [R1+0x764] ;  /* 0x00076400014a7983 */ /* 0x000ee80000100800 */
[----:B------:R-:W3:Y:S01]  /*2b4f0*/  LDL R87, [R1+0x734] ;  /* 0x0007340001577983 */ /* 0x000ee20000100800 */
[----:B--2---:R-:W-:-:S02]  /*2b500*/  IMAD.MOV.U32 R59, RZ, RZ, R54 ;  /* 0x000000ffff3b7224 */ /* 0x004fc400078e0036 */
[----:B----4-:R-:W-:Y:S02]  /*2b510*/  IMAD.MOV.U32 R58, RZ, RZ, R33 ;  /* 0x000000ffff3a7224 */ /* 0x010fe400078e0021 */
[----:B---3--:R-:W-:-:S03]  /*2b520*/  IMAD.MOV.U32 R33, RZ, RZ, R32 ;  /* 0x000000ffff217224 */ /* 0x008fc600078e0020 */
[----:B------:R-:W2:Y:S01]  /*2b530*/  @P5 LDG.E.U16 R7, desc[UR20][R58.64] ;  /* 0x000000143a075981 */ /* 0x000ea2000c1e1500 */
[----:B------:R-:W-:-:S05]  /*2b540*/  IMAD.MOV.U32 R32, RZ, RZ, R3 ;  /* 0x000000ffff207224 */ /* 0x000fca00078e0003 */
[----:B------:R-:W3:Y:S04]  /*2b550*/  @P5 LDG.E.U16 R88, desc[UR20][R32.64] ;  /* 0x0000001420585981 */ /* 0x000ee8000c1e1500 */
[----:B------:R-:W-:Y:S04]  /*2b560*/  STL [R1+0x11c4], R52 ;  /* 0x0011c43401007387 */ /* 0x000fe80000100800 */
[----:B------:R-:W-:Y:S04]  /*2b570*/  STL [R1+0x1474], R52 ;  /* 0x0014743401007387 */ /* 0x000fe80000100800 */
[----:B------:R-:W-:Y:S04]  /*2b580*/  STL [R1+0x11c0], R53 ;  /* 0x0011c03501007387 */ /* 0x000fe80000100800 */
[----:B------:R-:W4:Y:S04]  /*2b590*/  LDL.LU.64 R40, [R1+0x1738] ;  /* 0x0017380001287983 */ /* 0x000f280000300a00 */
[----:B------:R0:W-:Y:S01]  /*2b5a0*/  @P0 STL [R1+0x7f0], R86 ;  /* 0x0007f05601000387 */ /* 0x0001e20000100800 */
[----:B------:R-:W-:-:S03]  /*2b5b0*/  ISETP.GT.AND P0, PT, R65, 0x59, PT ;  /* 0x000000594100780c */ /* 0x000fc60003f04270 */
[----:B------:R-:W4:Y:S01]  /*2b5c0*/  LDL.LU.64 R38, [R1+0x1730] ;  /* 0x0017300001267983 */ /* 0x000f220000300a00 */
[----:B------:R-:W-:-:S03]  /*2b5d0*/  ISETP.GT.AND P6, PT, R65, 0x51, PT ;  /* 0x000000514100780c */ /* 0x000fc60003fc4270 */
[----:B------:R-:W4:Y:S01]  /*2b5e0*/  LDL.LU.64 R34, [R1+0x1728] ;  /* 0x0017280001227983 */ /* 0x000f220000300a00 */
[----:B------:R-:W-:-:S03]  /*2b5f0*/  ISETP.GT.AND P3, PT, R65, 0x61, PT ;  /* 0x000000614100780c */ /* 0x000fc60003f64270 */
[----:B0-----:R-:W4:Y:S04]  /*2b600*/  LDL R86, [R1+0x730] ;  /* 0x0007300001567983 */ /* 0x001f280000100800 */
[----:B------:R0:W-:Y:S04]  /*2b610*/  @P4 STL [R1+0x7e8], R80 ;  /* 0x0007e85001004387 */ /* 0x0001e80000100800 */
[----:B------:R1:W-:Y:S04]  /*2b620*/  @P4 STL [R1+0x7ec], R81 ;  /* 0x0007ec5101004387 */ /* 0x0003e80000100800 */
[----:B------:R-:W4:Y:S01]  /*2b630*/  @P0 LDG.E.U16 R71, desc[UR20][R44.64] ;  /* 0x000000142c470981 */ /* 0x000f22000c1e1500 */
[----:B0-----:R-:W-:-:S03]  /*2b640*/  IMAD.MOV.U32 R80, RZ, RZ, R6 ;  /* 0x000000ffff507224 */ /* 0x001fc600078e0006 */
[----:B------:R-:W4:Y:S04]  /*2b650*/  LDL R6, [R1+0x704] ;  /* 0x0007040001067983 */ /* 0x000f280000100800 */
[----:B------:R-:W4:Y:S01]  /*2b660*/  LDL.LU R57, [R1+0xf88] ;  /* 0x000f880001397983 */ /* 0x000f220000300800 */
[----:B-1----:R-:W-:-:S03]  /*2b670*/  IMAD.MOV.U32 R81, RZ, RZ, R55 ;  /* 0x000000ffff517224 */ /* 0x002fc600078e0037 */
[----:B------:R-:W4:Y:S04]  /*2b680*/  LDL.LU R56, [R1+0x10f0] ;  /* 0x0010f00001387983 */ /* 0x000f280000300800 */
[----:B------:R-:W-:Y:S04]  /*2b690*/  STL.64 [R1+0x200], R58 ;  /* 0x0002003a01007387 */ /* 0x000fe80000100a00 */
[----:B------:R0:W-:Y:S04]  /*2b6a0*/  STL.64 [R1+0x208], R32 ;  /* 0x0002082001007387 */ /* 0x0001e80000100a00 */
[----:B------:R-:W4:Y:S04]  /*2b6b0*/  LDL.LU R55, [R1+0xf60] ;  /* 0x000f600001377983 */ /* 0x000f280000300800 */
[----:B------:R-:W4:Y:S04]  /*2b6c0*/  LDL.LU R54, [R1+0xf98] ;  /* 0x000f980001367983 */ /* 0x000f280000300800 */
[----:B------:R-:W4:Y:S04]  /*2b6d0*/  LDL.LU R52, [R1+0xf64] ;  /* 0x000f640001347983 */ /* 0x000f280000300800 */
[----:B------:R-:W4:Y:S04]  /*2b6e0*/  LDL.LU R3, [R1+0xf9c] ;  /* 0x000f9c0001037983 */ /* 0x000f280000300800 */
[----:B0-----:R-:W4:Y:S04]  /*2b6f0*/  LDL.LU.64 R32, [R1+0x1720] ;  /* 0x0017200001207983 */ /* 0x001f280000300a00 */
[----:B------:R-:W4:Y:S04]  /*2b700*/  @P0 LDG.E.U16 R70, desc[UR20][R46.64] ;  /* 0x000000142e460981 */ /* 0x000f28000c1e1500 */
[----:B------:R-:W-:Y:S04]  /*2b710*/  STL.64 [R1+0x1c8], R80 ;  /* 0x0001c85001007387 */ /* 0x000fe80000100a00 */
[----:B------:R-:W4:Y:S04]  /*2b720*/  @P6 LDG.E.U16 R83, desc[UR20][R20.64] ;  /* 0x0000001414536981 */ /* 0x000f28000c1e1500 */
[----:B------:R-:W4:Y:S04]  /*2b730*/  @P3 LDG.E.U16 R75, desc[UR20][R48.64] ;  /* 0x00000014304b3981 */ /* 0x000f28000c1e1500 */
[----:B------:R-:W4:Y:S04]  /*2b740*/  @P6 LDG.E.U16 R82, desc[UR20][R18.64] ;  /* 0x0000001412526981 */ /* 0x000f28000c1e1500 */
[----:B------:R-:W4:Y:S04]  /*2b750*/  @P3 LDG.E.U16 R74, desc[UR20][R50.64] ;  /* 0x00000014324a3981 */ /* 0x000f28000c1e1500 */
[----:B--2---:R0:W-:Y:S04]  /*2b760*/  @P5 STL [R1+0x7e0], R7 ;  /* 0x0007e00701005387 */ /* 0x0041e80000100800 */
[----:B0-----:R-:W2:Y:S04]  /*2b770*/  LDL R7, [R1+0x700] ;  /* 0x0007000001077983 */ /* 0x001ea80000100800 */
[----:B------:R-:W2:Y:S04]  /*2b780*/  LDL.LU.64 R20, [R1+0x1718] ;  /* 0x0017180001147983 */ /* 0x000ea80000300a00 */
[----:B------:R-:W2:Y:S04]  /*2b790*/  LDL.LU.64 R18, [R1+0x1710] ;  /* 0x0017100001127983 */ /* 0x000ea80000300a00 */
[----:B---3--:R-:W-:Y:S04]  /*2b7a0*/  @P5 STL [R1+0x7e4], R88 ;  /* 0x0007e45801005387 */ /* 0x008fe80000100800 */
[----:B------:R-:W3:Y:S04]  /*2b7b0*/  LDL.LU.64 R46, [R1+0x1708] ;  /* 0x00170800012e7983 */ /* 0x000ee80000300a00 */
[----:B------:R-:W2:Y:S01]  /*2b7c0*/  LDL.LU.64 R44, [R1+0x1700] ;  /* 0x00170000012c7983 */ /* 0x000ea20000300a00 */
[----:B------:R-:W-:-:S03]  /*2b7d0*/  ISETP.GT.AND P4, PT, R65, 0x69, PT ;  /* 0x000000694100780c */ /* 0x000fc60003f84270 */
[----:B----4-:R0:W-:Y:S02]  /*2b7e0*/  @P0 STL [R1+0x790], R71 ;  /* 0x0007904701000387 */ /* 0x0101e40000100800 */
[----:B0-----:R-:W-:Y:S02]  /*2b7f0*/  IMAD.MOV.U32 R71, RZ, RZ, R55 ;  /* 0x000000ffff477224 */ /* 0x001fe400078e0037 */
[----:B------:R0:W-:Y:S04]  /*2b800*/  @P0 STL [R1+0x794], R70 ;  /* 0x0007944601000387 */ /* 0x0001e80000100800 */
[----:B------:R-:W4:Y:S04]  /*2b810*/  LDL.LU.64 R50, [R1+0x16f8] ;  /* 0x0016f80001327983 */ /* 0x000f280000300a00 */
[----:B------:R-:W4:Y:S04]  /*2b820*/  LDL.LU.64 R48, [R1+0x16f0] ;  /* 0x0016f00001307983 */ /* 0x000f280000300a00 */
[----:B------:R1:W-:Y:S01]  /*2b830*/  @P3 STL [R1+0x760], R75 ;  /* 0x0007604b01003387 */ /* 0x0003e20000100800 */
[----:B0-----:R-:W-:-:S03]  /*2b840*/  IMAD.MOV.U32 R70, RZ, RZ, R54 ;  /* 0x000000ffff467224 */ /* 0x001fc600078e0036 */
[----:B------:R0:W-:Y:S04]  /*2b850*/  @P3 STL [R1+0x764], R74 ;  /* 0x0007644a01003387 */ /* 0x0001e80000100800 */
[----:B------:R0:W-:Y:S01]  /*2b860*/  @P6 STL [R1+0x7c0], R82 ;  /* 0x0007c05201006387 */ /* 0x0001e20000100800 */
[----:B-1----:R-:W-:-:S03]  /*2b870*/  IMAD.MOV.U32 R75, RZ, RZ, R52 ;  /* 0x000000ffff4b7224 */ /* 0x002fc600078e0034 */
[----:B------:R1:W-:Y:S01]  /*2b880*/  @P6 STL [R1+0x7c4], R83 ;  /* 0x0007c45301006387 */ /* 0x0003e20000100800 */
[----:B0-----:R-:W-:Y:S02]  /*2b890*/  IMAD.MOV.U32 R74, RZ, RZ, R3 ;  /* 0x000000ffff4a7224 */ /* 0x001fe400078e0003 */
[----:B------:R-:W-:Y:S02]  /*2b8a0*/  IMAD.MOV.U32 R82, RZ, RZ, R56 ;  /* 0x000000ffff527224 */ /* 0x000fe400078e0038 */
[----:B-1----:R-:W-:Y:S01]  /*2b8b0*/  IMAD.MOV.U32 R83, RZ, RZ, R57 ;  /* 0x000000ffff537224 */ /* 0x002fe200078e0039 */
[----:B---3--:R-:W3:Y:S04]  /*2b8c0*/  @P4 LDG.E.U16 R87, desc[UR20][R46.64] ;  /* 0x000000142e574981 */ /* 0x008ee8000c1e1500 */
[----:B--2---:R-:W2:Y:S04]  /*2b8d0*/  @P4 LDG.E.U16 R86, desc[UR20][R44.64] ;  /* 0x000000142c564981 */ /* 0x004ea8000c1e1500 */
[----:B------:R-:W2:Y:S04]  /*2b8e0*/  LDL.LU.64 R46, [R1+0x16e8] ;  /* 0x0016e800012e7983 */ /* 0x000ea80000300a00 */
[----:B------:R-:W-:Y:S04]  /*2b8f0*/  STL.64 [R1+0x1d0], R82 ;  /* 0x0001d05201007387 */ /* 0x000fe80000100a00 */
[----:B------:R-:W-:Y:S04]  /*2b900*/  STL.64 [R1+0x1f0], R70 ;  /* 0x0001f04601007387 */ /* 0x000fe80000100a00 */
[----:B------:R-:W-:Y:S04]  /*2b910*/  STL.64 [R1+0x1f8], R74 ;  /* 0x0001f84a01007387 */ /* 0x000fe80000100a00 */
[----:B------:R-:W3:Y:S04]  /*2b920*/  LDL.LU R55, [R1+0x7dc] ;  /* 0x0007dc0001377983 */ /* 0x000ee80000300800 */
[----:B------:R-:W3:Y:S04]  /*2b930*/  LDL.LU R59, [R1+0x7d8] ;  /* 0x0007d800013b7983 */ /* 0x000ee80000300800 */
[----:B------:R-:W3:Y:S04]  /*2b940*/  LDL.LU R57, [R1+0x7d4] ;  /* 0x0007d40001397983 */ /* 0x000ee80000300800 */
[----:B------:R-:W3:Y:S04]  /*2b950*/  LDL.LU R3, [R1+0x7d0] ;  /* 0x0007d00001037983 */ /* 0x000ee80000300800 */
[----:B------:R-:W3:Y:S01]  /*2b960*/  LDL.LU.64 R44, [R1+0x16e0] ;  /* 0x0016e000012c7983 */ /* 0x000ee20000300a00 */
[----:B------:R-:W-:-:S02]  /*2b970*/  ISETP.GT.AND P5, PT, R65, 0x71, PT ;  /* 0x000000714100780c */ /* 0x000fc40003fa4270 */
[C---:B------:R-:W-:Y:S01]  /*2b980*/  ISETP.GT.AND P0, PT, R65.reuse, 0x79, PT ;  /* 0x000000794100780c */ /* 0x040fe20003f04270 */
[----:B------:R-:W3:Y:S10]  /*2b990*/  LDL.LU R52, [R1+0x7b0] ;  /* 0x0007b00001347983 */ /* 0x000ef40000300800 */
[----:B----4-:R-:W4:Y:S04]  /*2b9a0*/  @P5 LDG.E.U16 R6, desc[UR20][R50.64] ;  /* 0x0000001432065981 */ /* 0x010f28000c1e1500 */
[----:B------:R-:W4:Y:S04]  /*2b9b0*/  @P5 LDG.E.U16 R7, desc[UR20][R48.64] ;  /* 0x0000001430075981 */ /* 0x000f28000c1e1500 */
[----:B--2---:R-:W2:Y:S04]  /*2b9c0*/  @P0 LDG.E.U16 R0, desc[UR20][R46.64] ;  /* 0x000000142e000981 */ /* 0x004ea8000c1e1500 */
[----:B---3--:R-:W3:Y:S04]  /*2b9d0*/  @P0 LDG.E.U16 R90, desc[UR20][R44.64] ;  /* 0x000000142c5a0981 */ /* 0x008ee8000c1e1500 */
[----:B------:R-:W-:Y:S04]  /*2b9e0*/  @P4 STL [R1+0x730], R86 ;  /* 0x0007305601004387 */ /* 0x000fe80000100800 */
[----:B------:R-:W-:Y:S04]  /*2b9f0*/  @P4 STL [R1+0x734], R87 ;  /* 0x0007345701004387 */ /* 0x000fe80000100800 */
[----:B------:R-:W-:Y:S04]  /*2ba00*/  STL [R1+0x11cc], R50 ;  /* 0x0011cc3201007387 */ /* 0x000fe80000100800 */
[----:B------:R-:W-:Y:S04]  /*2ba10*/  STL [R1+0x11c8], R51 ;  /* 0x0011c83301007387 */ /* 0x000fe80000100800 */
[----:B------:R-:W-:Y:S04]  /*2ba20*/  STL.64 [R1+0x13a8], R50 ;  /* 0x0013a83201007387 */ /* 0x000fe80000100a00 */
[----:B------:R-:W-:Y:S04]  /*2ba30*/  STL.64 [R1+0x13e8], R50 ;  /* 0x0013e83201007387 */ /* 0x000fe80000100a00 */
[----:B------:R-:W-:Y:S04]  /*2ba40*/  STL.64 [R1+0x1410], R50 ;  /* 0x0014103201007387 */ /* 0x000fe80000100a00 */
[----:B------:R-:W-:Y:S04]  /*2ba50*/  STL [R1+0x1428], R51 ;  /* 0x0014283301007387 */ /* 0x000fe80000100800 */
[----:B------:R-:W3:Y:S04]  /*2ba60*/  LDL.LU R58, [R1+0xf8c] ;  /* 0x000f8c00013a7983 */ /* 0x000ee80000300800 */
[----:B------:R-:W3:Y:S04]  /*2ba70*/  LDL.LU R56, [R1+0x10f4] ;  /* 0x0010f40001387983 */ /* 0x000ee80000300800 */
[----:B------:R-:W3:Y:S04]  /*2ba80*/  LDL.LU R54, [R1+0x10f8] ;  /* 0x0010f80001367983 */ /* 0x000ee80000300800 */
[----:B------:R-:W-:Y:S04]  /*2ba90*/  STL [R1+0x11d4], R48 ;  /* 0x0011d43001007387 */ /* 0x000fe80000100800 */
[----:B------:R-:W-:Y:S04]  /*2baa0*/  STL [R1+0x11d0], R49 ;  /* 0x0011d03101007387 */ /* 0x000fe80000100800 */
[----:B------:R-:W-:Y:S04]  /*2bab0*/  STL.64 [R1+0x13b8], R48 ;  /* 0x0013b83001007387 */ /* 0x000fe80000100a00 */
[----:B------:R-:W-:Y:S04]  /*2bac0*/  STL.64 [R1+0x1420], R48 ;  /* 0x0014203001007387 */ /* 0x000fe80000100a00 */
[----:B------:R0:W-:Y:S04]  /*2bad0*/  STL [R1+0x147c], R48 ;  /* 0x00147c3001007387 */ /* 0x0001e80000100800 */
[----:B0-----:R-:W3:Y:S04]  /*2bae0*/  LDL.LU R48, [R1+0x7b4] ;  /* 0x0007b40001307983 */ /* 0x001ee80000300800 */
[----:B------:R-:W-:Y:S04]  /*2baf0*/  STL [R1+0x1478], R49 ;  /* 0x0014783101007387 */ /* 0x000fe80000100800 */
[----:B----4-:R-:W-:Y:S04]  /*2bb00*/  @P5 STL [R1+0x700], R7 ;  /* 0x0007000701005387 */ /* 0x010fe80000100800 */
[----:B------:R-:W-:Y:S04]  /*2bb10*/  @P5 STL [R1+0x704], R6 ;  /* 0x0007040601005387 */ /* 0x000fe80000100800 */
[----:B--2---:R0:W-:Y:S04]  /*2bb20*/  STL [R1+0x6d4], R0 ;  /* 0x0006d40001007387 */ /* 0x0041e80000100800 */
[----:B0-----:R-:W2:Y:S04]  /*2bb30*/  LDL.LU R0, [R1+0x16dc] ;  /* 0x0016dc0001007983 */ /* 0x001ea80000300800 */
[----:B------:R-:W4:Y:S04]  /*2bb40*/  LDL.LU R49, [R1+0xf90] ;  /* 0x000f900001317983 */ /* 0x000f280000300800 */
[----:B------:R-:W2:Y:S04]  /*2bb50*/  LDL.LU R7, [R1+0xf94] ;  /* 0x000f940001077983 */ /* 0x000ea80000300800 */
[----:B------:R-:W2:Y:S04]  /*2bb60*/  LDL.LU R6, [R1+0x10fc] ;  /* 0x0010fc0001067983 */ /* 0x000ea80000300800 */
[----:B------:R-:W-:Y:S04]  /*2bb70*/  STL [R1+0x11dc], R46 ;  /* 0x0011dc2e01007387 */ /* 0x000fe80000100800 */
[----:B------:R-:W-:Y:S04]  /*2bb80*/  STL [R1+0x11d8], R47 ;  /* 0x0011d82f01007387 */ /* 0x000fe80000100800 */
[----:B------:R-:W-:Y:S04]  /*2bb90*/  STL.64 [R1+0x13d8], R46 ;  /* 0x0013d82e01007387 */ /* 0x000fe80000100a00 */
[----:B------:R-:W-:Y:S04]  /*2bba0*/  STL [R1+0x1484], R46 ;  /* 0x0014842e01007387 */ /* 0x000fe80000100800 */
[----:B------:R0:W-:Y:S04]  /*2bbb0*/  STL [R1+0x1480], R47 ;  /* 0x0014802f01007387 */ /* 0x0001e80000100800 */
[----:B0-----:R-:W2:Y:S04]  /*2bbc0*/  LDL.LU R47, [R1+0x78c] ;  /* 0x00078c00012f7983 */ /* 0x001ea80000300800 */
[----:B---3--:R0:W-:Y:S04]  /*2bbd0*/  STL [R1+0x6d0], R90 ;  /* 0x0006d05a01007387 */ /* 0x0081e80000100800 */
[----:B0-----:R-:W3:Y:S04]  /*2bbe0*/  LDL.LU R90, [R1+0x16d8] ;  /* 0x0016d800015a7983 */ /* 0x001ee80000300800 */
[----:B------:R-:W-:Y:S04]  /*2bbf0*/  STL [R1+0x11e4], R44 ;  /* 0x0011e42c01007387 */ /* 0x000fe80000100800 */
[----:B------:R0:W-:Y:S04]  /*2bc00*/  STL [R1+0x1488], R44 ;  /* 0x0014882c01007387 */ /* 0x0001e80000100800 */
[----:B0-----:R-:W3:Y:S04]  /*2bc10*/  LDL.LU R44, [R1+0x7b8] ;  /* 0x0007b800012c7983 */ /* 0x001ee80000300800 */
[----:B------:R-:W-:Y:S04]  /*2bc20*/  STL [R1+0x11e0], R45 ;  /* 0x0011e02d01007387 */ /* 0x000fe80000100800 */
[----:B------:R0:W-:Y:S04]  /*2bc30*/  STL [R1+0x148c], R45 ;  /* 0x00148c2d01007387 */ /* 0x0001e80000100800 */
[----:B0-----:R-:W3:Y:S01]  /*2bc40*/  LDL.LU R45, [R1+0x7bc] ;  /* 0x0007bc00012d7983 */ /* 0x001ee20000300800 */
[----:B------:R-:W-:-:S02]  /*2bc50*/  ISETP.GT.AND P3, PT, R65, 0x4c, PT ;  /* 0x0000004c4100780c */ /* 0x000fc40003f64270 */
[C---:B------:R-:W-:Y:S02]  /*2bc60*/  ISETP.GT.AND P4, PT, R65.reuse, 0x4d, PT ;  /* 0x0000004d4100780c */ /* 0x040fe40003f84270 */
[----:B------:R-:W-:Y:S01]  /*2bc70*/  ISETP.GT.AND P6, PT, R65, 0x52, PT ;  /* 0x000000524100780c */ /* 0x000fe20003fc4270 */
[----:B------:R-:W-:-:S08]  /*2bc80*/  IMAD.MOV.U32 R88, RZ, RZ, R54 ;  /* 0x000000ffff587224 */ /* 0x000fd000078e0036 */
[----:B------:R-:W3:Y:S04]  /*2bc90*/  @P3 LDG.E.U16 R55, desc[UR20][R74.64] ;  /* 0x000000144a373981 */ /* 0x000ee8000c1e1500 */
[----:B------:R-:W3:Y:S01]  /*2bca0*/  @P3 LDG.E.U16 R59, desc[UR20][R70.64] ;  /* 0x00000014463b3981 */ /* 0x000ee2000c1e1500 */
[----:B------:R-:W-:-:S13]  /*2bcb0*/  ISETP.GT.AND P5, PT, R65, 0x53, PT ;  /* 0x000000534100780c */ /* 0x000fda0003fa4270 */
[----:B------:R-:W3:Y:S04]  /*2bcc0*/  @P5 LDG.E.U16 R48, desc[UR20][R36.64] ;  /* 0x0000001424305981 */ /* 0x000ee8000c1e1500 */
[----:B------:R-:W3:Y:S01]  /*2bcd0*/  @P5 LDG.E.U16 R52, desc[UR20][R72.64] ;  /* 0x0000001448345981 */ /* 0x000ee2000c1e1500 */
[----:B----4-:R-:W-:-:S05]  /*2bce0*/  IMAD.MOV.U32 R89, RZ, RZ, R49 ;  /* 0x000000ffff597224 */ /* 0x010fca00078e0031 */
[----:B------:R-:W4:Y:S04]  /*2bcf0*/  @P4 LDG.E.U16 R3, desc[UR20][R88.64] ;  /* 0x0000001458034981 */ /* 0x000f28000c1e1500 */
[----:B--2---:R-:W2:Y:S04]  /*2bd00*/  @P4 LDG.E.U16 R57, desc[UR20][R6.64] ;  /* 0x0000001406394981 */ /* 0x004ea8000c1e1500 */
[----:B---3--:R-:W3:Y:S04]  /*2bd10*/  @P6 LDG.E.U16 R44, desc[UR20][R66.64] ;  /* 0x00000014422c6981 */ /* 0x008ee8000c1e1500 */
[----:B------:R-:W3:Y:S01]  /*2bd20*/  @P6 LDG.E.U16 R45, desc[UR20][R68.64] ;  /* 0x00000014442d6981 */ /* 0x000ee2000c1e1500 */
[----:B------:R-:W-:-:S02]  /*2bd30*/  IMAD.MOV.U32 R86, RZ, RZ, R56 ;  /* 0x000000ffff567224 */ /* 0x000fc400078e0038 */
[----:B------:R-:W-:Y:S01]  /*2bd40*/  IMAD.MOV.U32 R87, RZ, RZ, R58 ;  /* 0x000000ffff577224 */ /* 0x000fe200078e003a */
[----:B------:R-:W-:Y:S04]  /*2bd50*/  STL [R1+0x14c8], R55 ;  /* 0x0014c83701007387 */ /* 0x000fe80000100800 */
[----:B------:R-:W-:Y:S04]  /*2bd60*/  STL [R1+0x14cc], R59 ;  /* 0x0014cc3b01007387 */ /* 0x000fe80000100800 */
[----:B------:R-:W3:Y:S04]  /*2bd70*/  LDL R75, [R1+0x788] ;  /* 0x00078800014b7983 */ /* 0x000ee80000100800 */
[----:B------:R-:W3:Y:S04]  /*2bd80*/  LDL R70, [R1+0x75c] ;  /* 0x00075c0001467983 */ /* 0x000ee80000100800 */
[----:B------:R0:W-:Y:S01]  /*2bd90*/  STL.64 [R1+0x1e8], R6 ;  /* 0x0001e80601007387 */ /* 0x0001e20000100a00 */
[----:B------:R-:W-:-:S03]  /*2bda0*/  ISETP.GT.AND P0, PT, R65, 0x5a, PT ;  /* 0x0000005a4100780c */ /* 0x000fc60003f04270 */
[----:B0-----:R-:W3:Y:S04]  /*2bdb0*/  LDL.LU.64 R6, [R1+0x16d0] ;  /* 0x0016d00001067983 */ /* 0x001ee80000300a00 */
[----:B------:R-:W-:Y:S04]  /*2bdc0*/  STL.64 [R1+0x1e0], R88 ;  /* 0x0001e05801007387 */ /* 0x000fe80000100a00 */
[----:B------:R-:W3:Y:S04]  /*2bdd0*/  LDL R71, [R1+0x758] ;  /* 0x0007580001477983 */ /* 0x000ee80000100800 */
[----:B------:R-:W-:Y:S04]  /*2bde0*/  STL.64 [R1+0x1d8], R86 ;  /* 0x0001d85601007387 */ /* 0x000fe80000100a00 */
[----:B------:R-:W3:Y:S04]  /*2bdf0*/  LDL.LU R46, [R1+0x6fc] ;  /* 0x0006fc00012e7983 */ /* 0x000ee80000300800 */
[----:B------:R-:W3:Y:S04]  /*2be00*/  @P0 LDG.E.U16 R47, desc[UR20][R30.64] ;  /* 0x000000141e2f0981 */ /* 0x000ee8000c1e1500 */
[----:B--2---:R-:W-:Y:S04]  /*2be10*/  STL [R1+0x1490], R57 ;  /* 0x0014903901007387 */ /* 0x004fe80000100800 */
[----:B----4-:R-:W-:Y:S04]  /*2be20*/  STL [R1+0x1494], R3 ;  /* 0x0014940301007387 */ /* 0x010fe80000100800 */
[----:B---3--:R-:W-:Y:S04]  /*2be30*/  STL [R1+0x1504], R45 ;  /* 0x0015042d01007387 */ /* 0x008fe80000100800 */
[----:B------:R-:W2:Y:S04]  /*2be40*/  LDL.LU R68, [R1+0xfa0] ;  /* 0x000fa00001447983 */ /* 0x000ea80000300800 */
[----:B------:R-:W3:Y:S04]  /*2be50*/  LDL.LU R67, [R1+0x1100] ;  /* 0x0011000001437983 */ /* 0x000ee80000300800 */
[----:B------:R-:W4:Y:S04]  /*2be60*/  LDL.LU R66, [R1+0xfa4] ;  /* 0x000fa40001427983 */ /* 0x000f280000300800 */
[----:B------:R-:W2:Y:S04]  /*2be70*/  LDL.LU R58, [R1+0x1104] ;  /* 0x00110400013a7983 */ /* 0x000ea80000300800 */
[----:B------:R-:W2:Y:S04]  /*2be80*/  LDL.LU R56, [R1+0xfa8] ;  /* 0x000fa80001387983 */ /* 0x000ea80000300800 */
[----:B------:R-:W2:Y:S04]  /*2be90*/  LDL.LU R54, [R1+0x1108] ;  /* 0x0011080001367983 */ /* 0x000ea80000300800 */
[----:B------:R-:W-:Y:S04]  /*2bea0*/  STL [R1+0x1508], R44 ;  /* 0x0015082c01007387 */ /* 0x000fe80000100800 */
[----:B------:R-:W2:Y:S04]  /*2beb0*/  LDL.LU.64 R36, [R1+0x16c8] ;  /* 0x0016c80001247983 */ /* 0x000ea80000300a00 */
[----:B------:R-:W3:Y:S04]  /*2bec0*/  LDL.LU R49, [R1+0x6cc] ;  /* 0x0006cc0001317983 */ /* 0x000ee80000300800 */
[----:B------:R-:W-:Y:S04]  /*2bed0*/  STL [R1+0x14fc], R48 ;  /* 0x0014fc3001007387 */ /* 0x000fe80000100800 */
[----:B------:R0:W-:Y:S01]  /*2bee0*/  STL [R1+0x1500], R52 ;  /* 0x0015003401007387 */ /* 0x0001e20000100800 */
[----:B------:R-:W-:-:S03]  /*2bef0*/  ISETP.GT.AND P3, PT, R65, 0x62, PT ;  /* 0x000000624100780c */ /* 0x000fc60003f64270 */
[----:B------:R-:W3:Y:S04]  /*2bf00*/  @P0 LDG.E.U16 R75, desc[UR20][R42.64] ;  /* 0x000000142a4b0981 */ /* 0x000ee8000c1e1500 */
[----:B0-----:R-:W3:Y:S04]  /*2bf10*/  LDL.LU R52, [R1+0x6f8] ;  /* 0x0006f80001347983 */ /* 0x001ee80000300800 */
[----:B------:R-:W3:Y:S01]  /*2bf20*/  LDL.LU.64 R30, [R1+0x16c0] ;  /* 0x0016c000011e7983 */ /* 0x000ee20000300a00 */
[----:B------:R-:W-:-:S03]  /*2bf30*/  ISETP.GT.AND P4, PT, R65, 0x6a, PT ;  /* 0x0000006a4100780c */ /* 0x000fc60003f84270 */
[----:B------:R-:W4:Y:S04]  /*2bf40*/  @P3 LDG.E.U16 R71, desc[UR20][R38.64] ;  /* 0x0000001426473981 */ /* 0x000f28000c1e1500 */
[----:B------:R-:W4:Y:S06]  /*2bf50*/  @P3 LDG.E.U16 R70, desc[UR20][R40.64] ;  /* 0x0000001428463981 */ /* 0x000f2c000c1e1500 */
[----:B--2---:R-:W2:Y:S04]  /*2bf60*/  @P4 LDG.E.U16 R90, desc[UR20][R36.64] ;  /* 0x00000014245a4981 */ /* 0x004ea8000c1e1500 */
[----:B---3--:R-:W3:Y:S04]  /*2bf70*/  @P4 LDG.E.U16 R0, desc[UR20][R30.64] ;  /* 0x000000141e004981 */ /* 0x008ee8000c1e1500 */
[----:B------:R-:W-:Y:S04]  /*2bf80*/  STL [R1+0x150c], R47 ;  /* 0x00150c2f01007387 */ /* 0x000fe80000100800 */
[----:B------:R-:W3:Y:S04]  /*2bf90*/  LDL.LU R48, [R1+0x6c8] ;  /* 0x0006c80001307983 */ /* 0x000ee80000300800 */
[----:B------:R-:W3:Y:S01]  /*2bfa0*/  LDL.LU.64 R42, [R1+0x16b8] ;  /* 0x0016b800012a7983 */ /* 0x000ee20000300a00 */
[----:B------:R-:W-:-:S02]  /*2bfb0*/  IMAD.MOV.U32 R88, RZ, RZ, R67 ;  /* 0x000000ffff587224 */ /* 0x000fc400078e0043 */
[----:B------:R-:W-:Y:S01]  /*2bfc0*/  IMAD.MOV.U32 R89, RZ, RZ, R68 ;  /* 0x000000ffff597224 */ /* 0x000fe200078e0044 */
[----:B------:R4:W-:Y:S01]  /*2bfd0*/  @P0 STL [R1+0x788], R75 ;  /* 0x0007884b01000387 */ /* 0x0009e20000100800 */
[----:B------:R-:W-:Y:S02]  /*2bfe0*/  IMAD.MOV.U32 R74, RZ, RZ, R58 ;  /* 0x000000ffff4a7224 */ /* 0x000fe400078e003a */
[----:B------:R-:W-:Y:S01]  /*2bff0*/  IMAD.MOV.U32 R72, RZ, RZ, R54 ;  /* 0x000000ffff487224 */ /* 0x000fe200078e0036 */
[----:B------:R-:W3:Y:S01]  /*2c000*/  LDL.LU.64 R40, [R1+0x16b0] ;  /* 0x0016b00001287983 */ /* 0x000ee20000300a00 */
[----:B------:R-:W-:Y:S02]  /*2c010*/  IMAD.MOV.U32 R73, RZ, RZ, R56 ;  /* 0x000000ffff497224 */ /* 0x000fe400078e0038 */
[----:B----4-:R-:W-:Y:S01]  /*2c020*/  IMAD.MOV.U32 R75, RZ, RZ, R66 ;  /* 0x000000ffff4b7224 */ /* 0x010fe200078e0042 */
[----:B------:R-:W-:Y:S04]  /*2c030*/  STL.64 [R1+0x240], R88 ;  /* 0x0002405801007387 */ /* 0x000fe80000100a00 */
[----:B------:R-:W-:Y:S04]  /*2c040*/  STL.64 [R1+0x248], R74 ;  /* 0x0002484a01007387 */ /* 0x000fe80000100a00 */
[----:B------:R-:W-:Y:S04]  /*2c050*/  STL.64 [R1+0x250], R72 ;  /* 0x0002504801007387 */ /* 0x000fe80000100a00 */
[----:B------:R-:W4:Y:S04]  /*2c060*/  LDL.LU.64 R38, [R1+0x16a8] ;  /* 0x0016a80001267983 */ /* 0x000f280000300a00 */
[----:B------:R-:W4:Y:S04]  /*2c070*/  LDL.LU R58, [R1+0x7ac] ;  /* 0x0007ac00013a7983 */ /* 0x000f280000300800 */
[----:B------:R-:W4:Y:S04]  /*2c080*/  LDL.LU R54, [R1+0x7a8] ;  /* 0x0007a80001367983 */ /* 0x000f280000300800 */
[----:B------:R0:W-:Y:S04]  /*2c090*/  @P3 STL [R1+0x758], R71 ;  /* 0x0007584701003387 */ /* 0x0001e80000100800 */
[----:B------:R1:W-:Y:S04]  /*2c0a0*/  @P3 STL [R1+0x75c], R70 ;  /* 0x00075c4601003387 */ /* 0x0003e80000100800 */
[----:B------:R-:W4:Y:S04]  /*2c0b0*/  LDL.LU.64 R36, [R1+0x16a0] ;  /* 0x0016a00001247983 */ /* 0x000f280000300a00 */
[----:B0-----:R-:W4:Y:S04]  /*2c0c0*/  LDL.LU R71, [R1+0xfac] ;  /* 0x000fac0001477983 */ /* 0x001f280000300800 */
[----:B-1----:R-:W4:Y:S04]  /*2c0d0*/  LDL.LU R70, [R1+0x110c] ;  /* 0x00110c0001467983 */ /* 0x002f280000300800 */
[----:B------:R-:W4:Y:S04]  /*2c0e0*/  LDL.LU R67, [R1+0xfb0] ;  /* 0x000fb00001437983 */ /* 0x000f280000300800 */
[----:B------:R-:W4:Y:S04]  /*2c0f0*/  LDL.LU R66, [R1+0x1110] ;  /* 0x0011100001427983 */ /* 0x000f280000300800 */
[----:B------:R-:W4:Y:S04]  /*2c100*/  LDL.LU R69, [R1+0xfb4] ;  /* 0x000fb40001457983 */ /* 0x000f280000300800 */
[----:B------:R-:W4:Y:S04]  /*2c110*/  LDL.LU R68, [R1+0x1114] ;  /* 0x0011140001447983 */ /* 0x000f280000300800 */
[----:B------:R-:W4:Y:S04]  /*2c120*/  LDL R30, [R1+0x784] ;  /* 0x00078400011e7983 */ /* 0x000f280000100800 */
[----:B--2---:R0:W-:Y:S04]  /*2c130*/  STL [R1+0x72c], R90 ;  /* 0x00072c5a01007387 */ /* 0x0041e80000100800 */
[----:B0-----:R-:W2:Y:S04]  /*2c140*/  LDL R90, [R1+0x780] ;  /* 0x00078000015a7983 */ /* 0x001ea80000100800 */
[----:B---3--:R0:W-:Y:S04]  /*2c150*/  STL [R1+0x728], R0 ;  /* 0x0007280001007387 */ /* 0x0081e80000100800 */
[----:B------:R-:W3:Y:S04]  /*2c160*/  LDL R31, [R1+0x724] ;  /* 0x00072400011f7983 */ /* 0x000ee80000100800 */
[----:B0-----:R-:W3:Y:S04]  /*2c170*/  LDL R0, [R1+0x778] ;  /* 0x0007780001007983 */ /* 0x001ee80000100800 */
[----:B------:R-:W3:Y:S01]  /*2c180*/  LDL.LU R56, [R1+0x77c] ;  /* 0x00077c0001387983 */ /* 0x000ee20000300800 */
[----:B------:R-:W-:-:S02]  /*2c190*/  ISETP.GT.AND P5, PT, R65, 0x72, PT ;  /* 0x000000724100780c */ /* 0x000fc40003fa4270 */
[----:B------:R-:W-:-:S11]  /*2c1a0*/  ISETP.GT.AND P3, PT, R65, 0x54, PT ;  /* 0x000000544100780c */ /* 0x000fd60003f64270 */
[----:B------:R-:W3:Y:S01]  /*2c1b0*/  @P5 LDG.E.U16 R46, desc[UR20][R42.64] ;  /* 0x000000142a2e5981 */ /* 0x000ee2000c1e1500 */
[----:B------:R-:W-:-:S03]  /*2c1c0*/  ISETP.GT.AND P4, PT, R65, 0x5b, PT ;  /* 0x0000005b4100780c */ /* 0x000fc60003f84270 */
[----:B------:R-:W3:Y:S01]  /*2c1d0*/  @P5 LDG.E.U16 R52, desc[UR20][R40.64] ;  /* 0x0000001428345981 */ /* 0x000ee2000c1e1500 */
[----:B------:R-:W-:-:S03]  /*2c1e0*/  ISETP.GT.AND P5, PT, R65, 0x5c, PT ;  /* 0x0000005c4100780c */ /* 0x000fc60003fa4270 */
[----:B----4-:R-:W4:Y:S04]  /*2c1f0*/  @P3 LDG.E.U16 R58, desc[UR20][R4.64] ;  /* 0x00000014043a3981 */ /* 0x010f28000c1e1500 */
[----:B------:R-:W4:Y:S04]  /*2c200*/  @P3 LDG.E.U16 R54, desc[UR20][R22.64] ;  /* 0x0000001416363981 */ /* 0x000f28000c1e1500 */
[----:B------:R-:W4:Y:S04]  /*2c210*/  @P4 LDG.E.U16 R30, desc[UR20][R28.64] ;  /* 0x000000141c1e4981 */ /* 0x000f28000c1e1500 */
[----:B--2---:R-:W2:Y:S04]  /*2c220*/  @P4 LDG.E.U16 R90, desc[UR20][R26.64] ;  /* 0x000000141a5a4981 */ /* 0x004ea8000c1e1500 */
[----:B---3--:R-:W3:Y:S04]  /*2c230*/  @P5 LDG.E.U16 R0, desc[UR20][R14.64] ;  /* 0x000000140e005981 */ /* 0x008ee8000c1e1500 */
[----:B------:R-:W3:Y:S04]  /*2c240*/  @P5 LDG.E.U16 R56, desc[UR20][R24.64] ;  /* 0x0000001418385981 */ /* 0x000ee8000c1e1500 */
        /* <DEDUP_REMOVED lines=16> */
[----:B------:R-:W3:Y:S04]  /*2c350*/  LDL.LU.64 R4, [R1+0x1698] ;  /* 0x0016980001047983 */ /* 0x000ee80000300a00 */
[----:B------:R-:W-:Y:S04]  /*2c360*/  STL.64 [R1+0x258], R70 ;  /* 0x0002584601007387 */ /* 0x000fe80000100a00 */
[----:B------:R-:W-:Y:S04]  /*2c370*/  STL.64 [R1+0x2c0], R66 ;  /* 0x0002c04201007387 */ /* 0x000fe80000100a00 */
[----:B------:R-:W-:Y:S04]  /*2c380*/  STL.64 [R1+0x2c8], R68 ;  /* 0x0002c84401007387 */ /* 0x000fe80000100a00 */
[----:B----4-:R-:W-:Y:S04]  /*2c390*/  STL [R1+0x14d0], R58 ;  /* 0x0014d03a01007387 */ /* 0x010fe80000100800 */
[----:B------:R-:W4:Y:S04]  /*2c3a0*/  LDL.LU.64 R22, [R1+0x1690] ;  /* 0x0016900001167983 */ /* 0x000f280000300a00 */
[----:B------:R-:W-:Y:S04]  /*2c3b0*/  STL [R1+0x14d4], R54 ;  /* 0x0014d43601007387 */ /* 0x000fe80000100800 */
[----:B------:R-:W4:Y:S04]  /*2c3c0*/  LDL.LU.64 R28, [R1+0x1688] ;  /* 0x00168800011c7983 */ /* 0x000f280000300a00 */
[----:B------:R0:W-:Y:S04]  /*2c3d0*/  @P4 STL [R1+0x784], R30 ;  /* 0x0007841e01004387 */ /* 0x0001e80000100800 */
[----:B0-----:R-:W4:Y:S04]  /*2c3e0*/  LDL.LU R30, [R1+0x1680] ;  /* 0x00168000011e7983 */ /* 0x001f280000300800 */
[----:B------:R-:W4:Y:S04]  /*2c3f0*/  LDL.LU.64 R26, [R1+0x1678] ;  /* 0x00167800011a7983 */ /* 0x000f280000300a00 */
[----:B--2---:R0:W-:Y:S04]  /*2c400*/  @P4 STL [R1+0x780], R90 ;  /* 0x0007805a01004387 */ /* 0x0041e80000100800 */
[----:B0-----:R-:W2:Y:S04]  /*2c410*/  LDL.LU R90, [R1+0x1670] ;  /* 0x00167000015a7983 */ /* 0x001ea80000300800 */
[----:B------:R-:W4:Y:S04]  /*2c420*/  LDL.LU.64 R24, [R1+0x1668] ;  /* 0x0016680001187983 */ /* 0x000f280000300a00 */
[----:B---3--:R-:W-:Y:S04]  /*2c430*/  STL [R1+0x14d8], R56 ;  /* 0x0014d83801007387 */ /* 0x008fe80000100800 */
[----:B------:R-:W3:Y:S04]  /*2c440*/  LDL.LU.64 R14, [R1+0x1660] ;  /* 0x00166000010e7983 */ /* 0x000ee80000300a00 */
[----:B------:R0:W-:Y:S04]  /*2c450*/  @P5 STL [R1+0x778], R0 ;  /* 0x0007780001005387 */ /* 0x0001e80000100800 */
[----:B0-----:R-:W3:Y:S01]  /*2c460*/  LDL.LU R0, [R1+0x1658] ;  /* 0x0016580001007983 */ /* 0x001ee20000300800 */
[----:B------:R-:W-:-:S13]  /*2c470*/  ISETP.GT.AND P0, PT, R65, 0x7a, PT ;  /* 0x0000007a4100780c */ /* 0x000fda0003f04270 */
[----:B------:R-:W4:Y:S04]  /*2c480*/  @P0 LDG.E.U16 R49, desc[UR20][R38.64] ;  /* 0x0000001426310981 */ /* 0x000f28000c1e1500 */
[----:B------:R0:W4:Y:S01]  /*2c490*/  @P0 LDG.E.U16 R48, desc[UR20][R36.64] ;  /* 0x0000001424300981 */ /* 0x000122000c1e1500 */
[----:B------:R-:W-:-:S13]  /*2c4a0*/  ISETP.GT.AND P0, PT, R65, 0x63, PT ;  /* 0x000000634100780c */ /* 0x000fda0003f04270 */
[----:B--2---:R-:W2:Y:S04]  /*2c4b0*/  @P0 LDG.E.U16 R90, desc[UR20][R32.64] ;  /* 0x00000014205a0981 */ /* 0x004ea8000c1e1500 */
[----:B---3--:R-:W3:Y:S04]  /*2c4c0*/  @P0 LDG.E.U16 R0, desc[UR20][R34.64] ;  /* 0x0000001422000981 */ /* 0x008ee8000c1e1500 */
[----:B------:R-:W2:Y:S04]  /*2c4d0*/  LDL.LU.64 R34, [R1+0x1650] ;  /* 0x0016500001227983 */ /* 0x000ea80000300a00 */
[----:B---3--:R1:W-:Y:S04]  /*2c4e0*/  STL [R1+0x754], R0 ;  /* 0x0007540001007387 */ /* 0x0083e80000100800 */
[----:B-1----:R-:W3:Y:S04]  /*2c4f0*/  LDL.LU R0, [R1+0x1648] ;  /* 0x0016480001007983 */ /* 0x002ee80000300800 */
[----:B------:R-:W3:Y:S04]  /*2c500*/  LDL.LU.64 R32, [R1+0x1640] ;  /* 0x0016400001207983 */ /* 0x000ee80000300a00 */
[----:B--2---:R1:W-:Y:S04]  /*2c510*/  STL [R1+0x750], R90 ;  /* 0x0007505a01007387 */ /* 0x0043e80000100800 */
[----:B-1----:R-:W2:Y:S01]  /*2c520*/  LDL.LU R90, [R1+0x1638] ;  /* 0x00163800015a7983 */ /* 0x002ea20000300800 */
[----:B------:R-:W-:-:S02]  /*2c530*/  ISETP.GT.AND P3, PT, R65, 0x6b, PT ;  /* 0x0000006b4100780c */ /* 0x000fc40003f64270 */
[----:B------:R-:W-:-:S11]  /*2c540*/  ISETP.GT.AND P4, PT, R65, 0x73, PT ;  /* 0x000000734100780c */ /* 0x000fd60003f84270 */
[----:B----4-:R-:W4:Y:S04]  /*2c550*/  @P3 LDG.E.U16 R31, desc[UR20][R22.64] ;  /* 0x00000014161f3981 */ /* 0x010f28000c1e1500 */
[----:B------:R-:W4:Y:S01]  /*2c560*/  LDL.LU.64 R22, [R1+0x1630] ;  /* 0x0016300001167983 */ /* 0x000f220000300a00 */
[----:B---3--:R-:W-:-:S06]  /*2c570*/  PRMT R0, RZ, 0x7610, R0 ;  /* 0x00007610ff007816 */ /* 0x008fcc0000000000 */
[----:B------:R-:W3:Y:S01]  /*2c580*/  @P3 LDG.E.U16 R0, desc[UR20][R28.64] ;  /* 0x000000141c003981 */ /* 0x000ee2000c1e1500 */
[----:B--2---:R-:W-:-:S06]  /*2c590*/  PRMT R90, RZ, 0x7610, R90 ;  /* 0x00007610ff5a7816 */ /* 0x004fcc000000005a */
[----:B------:R-:W2:Y:S04]  /*2c5a0*/  @P4 LDG.E.U16 R90, desc[UR20][R34.64] ;  /* 0x00000014225a4981 */ /* 0x000ea8000c1e1500 */
[----:B----4-:R1:W-:Y:S04]  /*2c5b0*/  @P3 STL [R1+0x724], R31 ;  /* 0x0007241f01003387 */ /* 0x0103e80000100800 */
[----:B-1----:R-:W4:Y:S04]  /*2c5c0*/  LDL.LU R31, [R1+0x1628] ;  /* 0x00162800011f7983 */ /* 0x002f280000300800 */
[----:B------:R-:W4:Y:S04]  /*2c5d0*/  LDL.LU.64 R28, [R1+0x1620] ;  /* 0x00162000011c7983 */ /* 0x000f280000300a00 */
[----:B---3--:R1:W-:Y:S04]  /*2c5e0*/  STL [R1+0x720], R0 ;  /* 0x0007200001007387 */ /* 0x0083e80000100800 */
[----:B-1----:R-:W3:Y:S04]  /*2c5f0*/  LDL.LU R0, [R1+0x161c] ;  /* 0x00161c0001007983 */ /* 0x002ee80000300800 */
[----:B--2---:R1:W-:Y:S04]  /*2c600*/  STL [R1+0x6f4], R90 ;  /* 0x0006f45a01007387 */ /* 0x0043e80000100800 */
[----:B-1----:R-:W2:Y:S01]  /*2c610*/  LDL.LU R90, [R1+0x1618] ;  /* 0x00161800015a7983 */ /* 0x002ea20000300800 */
[----:B------:R-:W-:-:S02]  /*2c620*/  ISETP.GT.AND P0, PT, R65, 0x7b, PT ;  /* 0x0000007b4100780c */ /* 0x000fc40003f04270 */
[----:B------:R-:W-:-:S11]  /*2c630*/  PRMT R56, RZ, 0x7610, R56 ;  /* 0x00007610ff387816 */ /* 0x000fd60000000038 */
[----:B----4-:R-:W4:Y:S01]  /*2c640*/  @P0 LDG.E.U16 R56, desc[UR20][R28.64] ;  /* 0x000000141c380981 */ /* 0x010f22000c1e1500 */
[----:B---3--:R-:W-:-:S06]  /*2c650*/  PRMT R0, RZ, 0x7610, R0 ;  /* 0x00007610ff007816 */ /* 0x008fcc0000000000 */
[----:B------:R-:W3:Y:S01]  /*2c660*/  @P4 LDG.E.U16 R0, desc[UR20][R32.64] ;  /* 0x0000001420004981 */ /* 0x000ee2000c1e1500 */
[----:B--2---:R-:W-:-:S06]  /*2c670*/  PRMT R90, RZ, 0x7610, R90 ;  /* 0x00007610ff5a7816 */ /* 0x004fcc000000005a */
[----:B------:R-:W2:Y:S01]  /*2c680*/  @P0 LDG.E.U16 R90, desc[UR20][R30.64] ;  /* 0x000000141e5a0981 */ /* 0x000ea2000c1e1500 */
[----:B------:R-:W-:-:S03]  /*2c690*/  ISETP.GT.AND P5, PT, R65, 0x64, PT ;  /* 0x000000644100780c */ /* 0x000fc60003fa4270 */
[----:B------:R-:W-:Y:S04]  /*2c6a0*/  STL [R1+0x120c], R34 ;  /* 0x00120c2201007387 */ /* 0x000fe80000100800 */
[----:B------:R-:W-:Y:S04]  /*2c6b0*/  STL [R1+0x14b4], R34 ;  /* 0x0014b42201007387 */ /* 0x000fe80000100800 */
[----:B------:R-:W-:Y:S01]  /*2c6c0*/  STL [R1+0x1208], R35 ;  /* 0x0012082301007387 */ /* 0x000fe20000100800 */
[----:B------:R-:W-:-:S03]  /*2c6d0*/  ISETP.GT.AND P3, PT, R65, 0x6c, PT ;  /* 0x0000006c4100780c */ /* 0x000fc60003f64270 */
[----:B------:R1:W-:Y:S02]  /*2c6e0*/  STL [R1+0x14b8], R35 ;  /* 0x0014b82301007387 */ /* 0x0003e40000100800 */
[----:B-1----:R-:W-:-:S08]  /*2c6f0*/  PRMT R35, RZ, 0x7610, R35 ;  /* 0x00007610ff237816 */ /* 0x002fd00000000023 */
[----:B------:R-:W4:Y:S04]  /*2c700*/  @P3 LDG.E.U16 R35, desc[UR20][R26.64] ;  /* 0x000000141a233981 */ /* 0x000f28000c1e1500 */
[----:B---3--:R1:W-:Y:S04]  /*2c710*/  STL [R1+0x6f0], R0 ;  /* 0x0006f00001007387 */ /* 0x0083e80000100800 */
[----:B-1----:R-:W3:Y:S04]  /*2c720*/  LDL.LU R0, [R1+0x1614] ;  /* 0x0016140001007983 */ /* 0x002ee80000300800 */
[----:B------:R-:W-:Y:S04]  /*2c730*/  STL [R1+0x1214], R32 ;  /* 0x0012142001007387 */ /* 0x000fe80000100800 */
[----:B------:R1:W-:Y:S04]  /*2c740*/  STL [R1+0x14bc], R32 ;  /* 0x0014bc2001007387 */ /* 0x0003e80000100800 */
[----:B------:R-:W-:Y:S04]  /*2c750*/  STL [R1+0x1210], R33 ;  /* 0x0012102101007387 */ /* 0x000fe80000100800 */
[----:B------:R0:W-:Y:S01]  /*2c760*/  STL [R1+0x14c0], R33 ;  /* 0x0014c02101007387 */ /* 0x0001e20000100800 */
[----:B-1----:R-:W-:-:S03]  /*2c770*/  PRMT R32, RZ, 0x7610, R32 ;  /* 0x00007610ff207816 */ /* 0x002fc60000000020 */
[----:B--2---:R1:W-:Y:S04]  /*2c780*/  STL [R1+0x6c4], R90 ;  /* 0x0006c45a01007387 */ /* 0x0043e80000100800 */
[----:B------:R-:W2:Y:S01]  /*2c790*/  @P5 LDG.E.U16 R32, desc[UR20][R18.64] ;  /* 0x0000001412205981 */ /* 0x000ea2000c1e1500 */
[----:B0-----:R-:W-:-:S03]  /*2c7a0*/  PRMT R33, RZ, 0x7610, R33 ;  /* 0x00007610ff217816 */ /* 0x001fc60000000021 */
[----:B-1----:R-:W2:Y:S04]  /*2c7b0*/  LDL.LU R90, [R1+0x1610] ;  /* 0x00161000015a7983 */ /* 0x002ea80000300800 */
[----:B------:R-:W2:Y:S04]  /*2c7c0*/  @P5 LDG.E.U16 R33, desc[UR20][R20.64] ;  /* 0x0000001414215981 */ /* 0x000ea8000c1e1500 */
[----:B------:R-:W-:Y:S04]  /*2c7d0*/  STL [R1+0x121c], R30 ;  /* 0x00121c1e01007387 */ /* 0x000fe80000100800 */
[----:B------:R-:W-:Y:S04]  /*2c7e0*/  STL [R1+0x14c4], R30 ;  /* 0x0014c41e01007387 */ /* 0x000fe80000100800 */
[----:B------:R-:W-:Y:S04]  /*2c7f0*/  STL [R1+0x1218], R31 ;  /* 0x0012181f01007387 */ /* 0x000fe80000100800 */
[----:B------:R-:W-:Y:S04]  /*2c800*/  STL [R1+0x14dc], R31 ;  /* 0x0014dc1f01007387 */ /* 0x000fe80000100800 */
[----:B----4-:R-:W-:Y:S04]  /*2c810*/  STL [R1+0x14e0], R56 ;  /* 0x0014e03801007387 */ /* 0x010fe80000100800 */
[----:B------:R-:W-:Y:S04]  /*2c820*/  STL [R1+0x1224], R28 ;  /* 0x0012241c01007387 */ /* 0x000fe80000100800 */
[----:B------:R-:W-:Y:S04]  /*2c830*/  STL [R1+0x14e4], R28 ;  /* 0x0014e41c01007387 */ /* 0x000fe80000100800 */
[----:B------:R-:W-:Y:S04]  /*2c840*/  STL [R1+0x1220], R29 ;  /* 0x0012201d01007387 */ /* 0x000fe80000100800 */
[----:B------:R-:W-:Y:S04]  /*2c850*/  STL [R1+0x14e8], R29 ;  /* 0x0014e81d01007387 */ /* 0x000fe80000100800 */
[----:B------:R-:W4:Y:S01]  /*2c860*/  LDL.LU.64 R20, [R1+0x1608] ;  /* 0x0016080001147983 */ /* 0x000f220000300a00 */
[----:B------:R-:W-:-:S02]  /*2c870*/  ISETP.GT.AND P4, PT, R65, 0x55, PT ;  /* 0x000000554100780c */ /* 0x000fc40003f84270 */
[----:B------:R-:W-:-:S11]  /*2c880*/  PRMT R2, RZ, 0x7610, R2 ;  /* 0x00007610ff027816 */ /* 0x000fd60000000002 */
[----:B------:R-:W3:Y:S04]  /*2c890*/  @P4 LDG.E.U16 R2, desc[UR20][R16.64] ;  /* 0x0000001410024981 */ /* 0x000ee8000c1e1500 */
[----:B--2---:R-:W-:Y:S04]  /*2c8a0*/  STL [R1+0x14ec], R33 ;  /* 0x0014ec2101007387 */ /* 0x004fe80000100800 */
[----:B------:R-:W2:Y:S04]  /*2c8b0*/  LDL.LU.64 R18, [R1+0x1600] ;  /* 0x0016000001127983 */ /* 0x000ea80000300a00 */
        /* <DEDUP_REMOVED lines=9> */
[----:B----4-:R-:W-:Y:S04]  /*2c950*/  STL [R1+0x1244], R20 ;  /* 0x0012441401007387 */ /* 0x010fe80000100800 */
[----:B------:R-:W-:Y:S04]  /*2c960*/  STL [R1+0x1240], R21 ;  /* 0x0012401501007387 */ /* 0x000fe80000100800 */
[----:B------:R-:W4:Y:S01]  /*2c970*/  LDL.LU.64 R16, [R1+0x15f8] ;  /* 0x0015f80001107983 */ /* 0x000f220000300a00 */
[----:B------:R-:W-:-:S02]  /*2c980*/  ISETP.GT.AND P0, PT, R65, 0x74, PT ;  /* 0x000000744100780c */ /* 0x000fc40003f04270 */
[----:B------:R-:W-:Y:S02]  /*2c990*/  PRMT R34, RZ, 0x7610, R34 ;  /* 0x00007610ff227816 */ /* 0x000fe40000000022 */
[----:B------:R-:W-:Y:S02]  /*2c9a0*/  PRMT R36, RZ, 0x7610, R36 ;  /* 0x00007610ff247816 */ /* 0x000fe40000000024 */
[----:B------:R-:W-:Y:S02]  /*2c9b0*/  PRMT R37, RZ, 0x7610, R37 ;  /* 0x00007610ff257816 */ /* 0x000fe40000000025 */
[----:B------:R-:W3:Y:S01]  /*2c9c0*/  @P3 LDG.E.U16 R34, desc[UR20][R24.64] ;  /* 0x0000001418223981 */ /* 0x000ee2000c1e1500 */
[C---:B------:R-:W-:Y:S02]  /*2c9d0*/  ISETP.GT.AND P3, PT, R65.reuse, 0x5d, PT ;  /* 0x0000005d4100780c */ /* 0x040fe40003f64270 */
[----:B------:R-:W-:Y:S02]  /*2c9e0*/  PRMT R93, RZ, 0x7610, R93 ;  /* 0x00007610ff5d7816 */ /* 0x000fe4000000005d */
[----:B------:R-:W3:Y:S04]  /*2c9f0*/  @P0 LDG.E.U16 R36, desc[UR20][R22.64] ;  /* 0x0000001416240981 */ /* 0x000ee8000c1e1500 */
[----:B------:R-:W3:Y:S01]  /*2ca00*/  @P0 LDG.E.U16 R37, desc[UR20][R20.64] ;  /* 0x0000001414250981 */ /* 0x000ee2000c1e1500 */
[----:B------:R-:W-:-:S02]  /*2ca10*/  ISETP.GT.AND P0, PT, R65, 0x65, PT ;  /* 0x000000654100780c */ /* 0x000fc40003f04270 */
[----:B------:R-:W-:Y:S01]  /*2ca20*/  PRMT R64, RZ, 0x7610, R64 ;  /* 0x00007610ff407816 */ /* 0x000fe20000000040 */
[----:B------:R-:W3:Y:S01]  /*2ca30*/  @P4 LDG.E.U16 R93, desc[UR20][R12.64] ;  /* 0x000000140c5d4981 */ /* 0x000ee2000c1e1500 */
[----:B------:R-:W-:Y:S02]  /*2ca40*/  PRMT R60, RZ, 0x7610, R60 ;  /* 0x00007610ff3c7816 */ /* 0x000fe4000000003c */
[----:B------:R-:W-:Y:S02]  /*2ca50*/  PRMT R61, RZ, 0x7610, R61 ;  /* 0x00007610ff3d7816 */ /* 0x000fe4000000003d */
[----:B------:R-:W3:Y:S01]  /*2ca60*/  @P3 LDG.E.U16 R64, desc[UR20][R10.64] ;  /* 0x000000140a403981 */ /* 0x000ee2000c1e1500 */
[----:B------:R-:W-:Y:S02]  /*2ca70*/  PRMT R63, RZ, 0x7610, R63 ;  /* 0x00007610ff3f7816 */ /* 0x000fe4000000003f */
[----:B------:R-:W-:Y:S01]  /*2ca80*/  ISETP.GT.AND P4, PT, R65, 0x3f, PT ;  /* 0x0000003f4100780c */ /* 0x000fe20003f84270 */
[----:B------:R-:W3:Y:S04]  /*2ca90*/  @P3 LDG.E.U16 R60, desc[UR20][R8.64] ;  /* 0x00000014083c3981 */ /* 0x000ee8000c1e1500 */
[----:B------:R-:W3:Y:S01]  /*2caa0*/  @P0 LDG.E.U16 R61, desc[UR20][R6.64] ;  /* 0x00000014063d0981 */ /* 0x000ee2000c1e1500 */
[----:B------:R-:W-:-:S03]  /*2cab0*/  PRMT R90, RZ, 0x7610, R90 ;  /* 0x00007610ff5a7816 */ /* 0x000fc6000000005a */
[----:B------:R-:W3:Y:S04]  /*2cac0*/  @P0 LDG.E.U16 R63, desc[UR20][R4.64] ;  /* 0x00000014043f0981 */ /* 0x000ee8000c1e1500 */
[----:B------:R-:W3:Y:S04]  /*2cad0*/  @P4 LDG.E.U16 R90, desc[UR20][R68.64] ;  /* 0x00000014445a4981 */ /* 0x000ee8000c1e1500 */
[----:B--2---:R-:W-:Y:S04]  /*2cae0*/  STL [R1+0x124c], R18 ;  /* 0x00124c1201007387 */ /* 0x004fe80000100800 */
[----:B------:R-:W-:Y:S04]  /*2caf0*/  STL [R1+0x1248], R19 ;  /* 0x0012481301007387 */ /* 0x000fe80000100800 */
[----:B----4-:R-:W-:Y:S04]  /*2cb00*/  STL [R1+0x1254], R16 ;  /* 0x0012541001007387 */ /* 0x010fe80000100800 */
[----:B------:R-:W-:Y:S04]  /*2cb10*/  STL [R1+0x1250], R17 ;  /* 0x0012501101007387 */ /* 0x000fe80000100800 */
[----:B------:R-:W2:Y:S04]  /*2cb20*/  LDL.LU.64 R12, [R1+0x15f0] ;  /* 0x0015f000010c7983 */ /* 0x000ea80000300a00 */
[----:B------:R-:W4:Y:S04]  /*2cb30*/  LDL.LU.64 R10, [R1+0x15e8] ;  /* 0x0015e800010a7983 */ /* 0x000f280000300a00 */
[----:B------:R-:W3:Y:S04]  /*2cb40*/  LDL.LU.64 R8, [R1+0x15e0] ;  /* 0x0015e00001087983 */ /* 0x000ee80000300a00 */
[----:B------:R-:W3:Y:S04]  /*2cb50*/  LDL.LU.64 R6, [R1+0x15d8] ;  /* 0x0015d80001067983 */ /* 0x000ee80000300a00 */
[----:B------:R-:W3:Y:S04]  /*2cb60*/  LDL.LU.64 R4, [R1+0x15d0] ;  /* 0x0015d00001047983 */ /* 0x000ee80000300a00 */
[----:B------:R-:W-:Y:S04]  /*2cb70*/  STL [R1+0x125c], R14 ;  /* 0x00125c0e01007387 */ /* 0x000fe80000100800 */
[----:B------:R-:W-:Y:S04]  /*2cb80*/  STL [R1+0x1258], R15 ;  /* 0x0012580f01007387 */ /* 0x000fe80000100800 */
[----:B--2---:R-:W-:Y:S04]  /*2cb90*/  STL [R1+0x1264], R12 ;  /* 0x0012640c01007387 */ /* 0x004fe80000100800 */
[----:B------:R-:W-:Y:S04]  /*2cba0*/  STL [R1+0x1260], R13 ;  /* 0x0012600d01007387 */ /* 0x000fe80000100800 */
[----:B----4-:R-:W-:Y:S04]  /*2cbb0*/  STL [R1+0x126c], R10 ;  /* 0x00126c0a01007387 */ /* 0x010fe80000100800 */
[----:B------:R-:W-:Y:S04]  /*2cbc0*/  STL [R1+0x1268], R11 ;  /* 0x0012680b01007387 */ /* 0x000fe80000100800 */
[----:B---3--:R-:W-:Y:S04]  /*2cbd0*/  STL [R1+0x1274], R8 ;  /* 0x0012740801007387 */ /* 0x008fe80000100800 */
[----:B------:R-:W-:Y:S04]  /*2cbe0*/  STL [R1+0x1270], R9 ;  /* 0x0012700901007387 */ /* 0x000fe80000100800 */
[----:B------:R-:W-:Y:S04]  /*2cbf0*/  STL [R1+0x127c], R6 ;  /* 0x00127c0601007387 */ /* 0x000fe80000100800 */
[----:B------:R-:W-:Y:S04]  /*2cc00*/  STL [R1+0x1278], R7 ;  /* 0x0012780701007387 */ /* 0x000fe80000100800 */
[----:B------:R-:W-:Y:S04]  /*2cc10*/  STL [R1+0x1284], R4 ;  /* 0x0012840401007387 */ /* 0x000fe80000100800 */
[----:B------:R-:W-:Y:S04]  /*2cc20*/  STL [R1+0x1280], R5 ;  /* 0x0012800501007387 */ /* 0x000fe80000100800 */
[----:B------:R-:W2:Y:S04]  /*2cc30*/  LDL.LU.64 R68, [R1+0x15c8] ;  /* 0x0015c80001447983 */ /* 0x000ea80000300a00 */
[----:B------:R0:W-:Y:S04]  /*2cc40*/  STL [R1+0xe58], R90 ;  /* 0x000e585a01007387 */ /* 0x0001e80000100800 */
[----:B0-----:R-:W3:Y:S01]  /*2cc50*/  LDL.LU R90, [R1+0x15c0] ;  /* 0x0015c000015a7983 */ /* 0x001ee20000300800 */
[----:B------:R-:W-:-:S02]  /*2cc60*/  ISETP.GT.AND P5, PT, R65, 0x7c, PT ;  /* 0x0000007c4100780c */ /* 0x000fc40003fa4270 */
[----:B------:R-:W-:Y:S02]  /*2cc70*/  PRMT R39, RZ, 0x7610, R39 ;  /* 0x00007610ff277816 */ /* 0x000fe40000000027 */
[----:B------:R-:W-:-:S09]  /*2cc80*/  PRMT R38, RZ, 0x7610, R38 ;  /* 0x00007610ff267816 */ /* 0x000fd20000000026 */
[----:B------:R0:W4:Y:S04]  /*2cc90*/  @P5 LDG.E.U16 R39, desc[UR20][R18.64] ;  /* 0x0000001412275981 */ /* 0x000128000c1e1500 */
[----:B------:R-:W4:Y:S01]  /*2cca0*/  @P5 LDG.E.U16 R38, desc[UR20][R16.64] ;  /* 0x0000001410265981 */ /* 0x000f22000c1e1500 */
[----:B------:R-:W-:Y:S02]  /*2ccb0*/  ISETP.GT.AND P5, PT, R65, 0x46, PT ;  /* 0x000000464100780c */ /* 0x000fe40003fa4270 */
[----:B------:R-:W-:-:S11]  /*2ccc0*/  PRMT R0, RZ, 0x7610, R0 ;  /* 0x00007610ff007816 */ /* 0x000fd60000000000 */
[----:B------:R-:W4:Y:S01]  /*2ccd0*/  @P5 LDG.E.U16 R0, desc[UR20][R70.64] ;  /* 0x0000001446005981 */ /* 0x000f22000c1e1500 */
[----:B--2---:R-:W-:-:S06]  /*2cce0*/  PRMT R69, RZ, 0x7610, R69 ;  /* 0x00007610ff457816 */ /* 0x004fcc0000000045 */
[----:B------:R-:W2:Y:S01]  /*2ccf0*/  @P4 LDG.E.U16 R69, desc[UR20][R66.64] ;  /* 0x0000001442454981 */ /* 0x000ea2000c1e1500 */
[----:B---3--:R-:W-:-:S03]  /*2cd00*/  PRMT R90, RZ, 0x7610, R90 ;  /* 0x00007610ff5a7816 */ /* 0x008fc6000000005a */
[----:B------:R-:W3:Y:S04]  /*2cd10*/  LDL.LU.64 R66, [R1+0x15b8] ;  /* 0x0015b80001427983 */ /* 0x000ee80000300a00 */
[----:B------:R-:W3:Y:S04]  /*2cd20*/  @P5 LDG.E.U16 R90, desc[UR20][R72.64] ;  /* 0x00000014485a5981 */ /* 0x000ee8000c1e1500 */
[----:B--2---:R1:W-:Y:S04]  /*2cd30*/  STL [R1+0xe54], R69 ;  /* 0x000e544501007387 */ /* 0x0043e80000100800 */
[----:B-1----:R-:W2:Y:S04]  /*2cd40*/  LDL.LU R69, [R1+0x15b0] ;  /* 0x0015b00001457983 */ /* 0x002ea80000300800 */
[----:B------:R-:W2:Y:S04]  /*2cd50*/  LDL.LU.64 R70, [R1+0x15a8] ;  /* 0x0015a80001467983 */ /* 0x000ea80000300a00 */
[----:B----4-:R1:W-:Y:S04]  /*2cd60*/  STL [R1+0xe50], R0 ;  /* 0x000e500001007387 */ /* 0x0103e80000100800 */
[----:B-1----:R-:W4:Y:S04]  /*2cd70*/  LDL.LU R0, [R1+0x15a0] ;  /* 0x0015a00001007983 */ /* 0x002f280000300800 */
[----:B------:R-:W2:Y:S04]  /*2cd80*/  LDL.LU.64 R72, [R1+0x1598] ;  /* 0x0015980001487983 */ /* 0x000ea80000300a00 */
[----:B---3--:R1:W-:Y:S04]  /*2cd90*/  STL [R1+0xe4c], R90 ;  /* 0x000e4c5a01007387 */ /* 0x0083e80000100800 */
[----:B-1----:R-:W3:Y:S01]  /*2cda0*/  LDL.LU R90, [R1+0x1590] ;  /* 0x00159000015a7983 */ /* 0x002ee20000300800 */
[----:B------:R-:W-:-:S02]  /*2cdb0*/  ISETP.GT.AND P3, PT, R65, 0x75, PT ;  /* 0x000000754100780c */ /* 0x000fc40003f64270 */
[----:B------:R-:W-:Y:S02]  /*2cdc0*/  PRMT R51, RZ, 0x7610, R51 ;  /* 0x00007610ff337816 */ /* 0x000fe40000000033 */
[----:B------:R-:W-:-:S09]  /*2cdd0*/  PRMT R50, RZ, 0x7610, R50 ;  /* 0x00007610ff327816 */ /* 0x000fd20000000032 */
[----:B------:R-:W2:Y:S04]  /*2cde0*/  @P3 LDG.E.U16 R51, desc[UR20][R10.64] ;  /* 0x000000140a333981 */ /* 0x000ea8000c1e1500 */
[----:B------:R-:W2:Y:S01]  /*2cdf0*/  @P3 LDG.E.U16 R50, desc[UR20][R8.64] ;  /* 0x0000001408323981 */ /* 0x000ea2000c1e1500 */
[----:B------:R-:W-:Y:S02]  /*2ce00*/  ISETP.GT.AND P3, PT, R65, 0x47, PT ;  /* 0x000000474100780c */ /* 0x000fe40003f64270 */
[----:B---3--:R-:W-:-:S11]  /*2ce10*/  PRMT R90, RZ, 0x7610, R90 ;  /* 0x00007610ff5a7816 */ /* 0x008fd6000000005a */
[----:B------:R-:W3:Y:S01]  /*2ce20*/  @P3 LDG.E.U16 R90, desc[UR20][R74.64] ;  /* 0x000000144a5a3981 */ /* 0x000ee2000c1e1500 */
[C---:B------:R-:W-:Y:S02]  /*2ce30*/  ISETP.GT.AND P0, PT, R65.reuse, 0x7d, PT ;  /* 0x0000007d4100780c */ /* 0x040fe40003f04270 */
[----:B------:R-:W-:Y:S02]  /*2ce40*/  ISETP.GT.AND P6, PT, R65, 0x6d, PT ;  /* 0x0000006d4100780c */ /* 0x000fe40003fc4270 */
[----:B------:R-:W-:Y:S02]  /*2ce50*/  PRMT R92, RZ, 0x7610, R92 ;  /* 0x00007610ff5c7816 */ /* 0x000fe4000000005c */
[----:B------:R-:W-:Y:S02]  /*2ce60*/  PRMT R91, RZ, 0x7610, R91 ;  /* 0x00007610ff5b7816 */ /* 0x000fe4000000005b */
[----:B------:R-:W-:Y:S01]  /*2ce70*/  PRMT R62, RZ, 0x7610, R62 ;  /* 0x00007610ff3e7816 */ /* 0x000fe2000000003e */
[----:B------:R-:W2:Y:S01]  /*2ce80*/  LDL.LU.64 R74, [R1+0x1588] ;  /* 0x00158800014a7983 */ /* 0x000ea20000300a00 */
[----:B------:R-:W-:-:S03]  /*2ce90*/  PRMT R53, RZ, 0x7610, R53 ;  /* 0x00007610ff357816 */ /* 0x000fc60000000035 */
[----:B------:R-:W2:Y:S04]  /*2cea0*/  @P0 LDG.E.U16 R92, desc[UR20][R6.64] ;  /* 0x00000014065c0981 */ /* 0x000ea8000c1e1500 */
[----:B------:R-:W2:Y:S01]  /*2ceb0*/  @P0 LDG.E.U16 R91, desc[UR20][R4.64] ;  /* 0x00000014045b0981 */ /* 0x000ea2000c1e1500 */
[C---:B------:R-:W-:Y:S02]  /*2cec0*/  ISETP.GT.AND P0, PT, R65.reuse, 0x4f, PT ;  /* 0x0000004f4100780c */ /* 0x040fe40003f04270 */
[C---:B------:R-:W-:Y:S01]  /*2ced0*/  ISETP.GT.AND P4, PT, R65.reuse, 0x56, PT ;  /* 0x000000564100780c */ /* 0x040fe20003f84270 */
[----:B------:R-:W2:Y:S04]  /*2cee0*/  @P6 LDG.E.U16 R62, desc[UR20][R14.64] ;  /* 0x000000140e3e6981 */ /* 0x000ea8000c1e1500 */
[----:B------:R-:W2:Y:S01]  /*2cef0*/  @P6 LDG.E.U16 R53, desc[UR20][R12.64] ;  /* 0x000000140c356981 */ /* 0x000ea2000c1e1500 */
[----:B------:R-:W-:-:S02]  /*2cf00*/  ISETP.GT.AND P6, PT, R65, 0x4e, PT ;  /* 0x0000004e4100780c */ /* 0x000fc40003fc4270 */
[----:B------:R-:W-:Y:S02]  /*2cf10*/  PRMT R59, RZ, 0x7610, R59 ;  /* 0x00007610ff3b7816 */ /* 0x000fe4000000003b */
[----:B------:R-:W-:Y:S02]  /*2cf20*/  PRMT R85, RZ, 0x7610, R85 ;  /* 0x00007610ff557816 */ /* 0x000fe40000000055 */
[----:B------:R-:W-:Y:S02]  /*2cf30*/  PRMT R58, RZ, 0x7610, R58 ;  /* 0x00007610ff3a7816 */ /* 0x000fe4000000003a */
[----:B------:R-:W-:Y:S01]  /*2cf40*/  PRMT R84, RZ, 0x7610, R84 ;  /* 0x00007610ff547816 */ /* 0x000fe20000000054 */
[----:B------:R-:W4:Y:S04]  /*2cf50*/  @P0 LDG.E.U16 R59, desc[UR20][R76.64] ;  /* 0x000000144c3b0981 */ /* 0x000f28000c1e1500 */
[----:B------:R-:W4:Y:S04]  /*2cf60*/  @P3 LDG.E.U16 R85, desc[UR20][R88.64] ;  /* 0x0000001458553981 */ /* 0x000f28000c1e1500 */
[----:B------:R-:W4:Y:S04]  /*2cf70*/  @P4 LDG.E.U16 R58, desc[UR20][R66.64] ;  /* 0x00000014423a4981 */ /* 0x000f28000c1e1500 */
[----:B------:R-:W4:Y:S04]  /*2cf80*/  @P6 LDG.E.U16 R84, desc[UR20][R86.64] ;  /* 0x0000001456546981 */ /* 0x000f28000c1e1500 */
[----:B---3--:R1:W-:Y:S04]  /*2cf90*/  STL [R1+0xe48], R90 ;  /* 0x000e485a01007387 */ /* 0x0083e80000100800 */
[----:B-1----:R-:W3:Y:S04]  /*2cfa0*/  LDL.LU R90, [R1+0x1580] ;  /* 0x00158000015a7983 */ /* 0x002ee80000300800 */
[----:B------:R-:W3:Y:S04]  /*2cfb0*/  LDL.LU.64 R76, [R1+0x1578] ;  /* 0x00157800014c7983 */ /* 0x000ee80000300a00 */
[----:B------:R-:W4:Y:S01]  /*2cfc0*/  LDL.LU.64 R66, [R1+0x1570] ;  /* 0x0015700001427983 */ /* 0x000f220000300a00 */
[----:B------:R-:W-:-:S02]  /*2cfd0*/  ISETP.GT.AND P3, PT, R65, 0x57, PT ;  /* 0x000000574100780c */ /* 0x000fc40003f64270 */
[----:B------:R-:W-:Y:S02]  /*2cfe0*/  PRMT R78, RZ, 0x7610, R78 ;  /* 0x00007610ff4e7816 */ /* 0x000fe4000000004e */
[C---:B------:R-:W-:Y:S02]  /*2cff0*/  ISETP.GT.AND P5, PT, R65.reuse, 0x5e, PT ;  /* 0x0000005e4100780c */ /* 0x040fe40003fa4270 */
[----:B------:R-:W-:Y:S02]  /*2d000*/  PRMT R47, RZ, 0x7610, R47 ;  /* 0x00007610ff2f7816 */ /* 0x000fe4000000002f */
[----:B------:R-:W4:Y:S01]  /*2d010*/  @P0 LDG.E.U16 R78, desc[UR20][R80.64] ;  /* 0x00000014504e0981 */ /* 0x000f22000c1e1500 */
[----:B------:R-:W-:Y:S02]  /*2d020*/  PRMT R46, RZ, 0x7610, R46 ;  /* 0x00007610ff2e7816 */ /* 0x000fe4000000002e */
[----:B------:R-:W-:Y:S01]  /*2d030*/  ISETP.GT.AND P0, PT, R65, 0x5f, PT ;  /* 0x0000005f4100780c */ /* 0x000fe20003f04270 */
[----:B--2---:R-:W2:Y:S01]  /*2d040*/  @P4 LDG.E.U16 R47, desc[UR20][R68.64] ;  /* 0x00000014442f4981 */ /* 0x004ea2000c1e1500 */
[----:B------:R-:W-:-:S02]  /*2d050*/  PRMT R45, RZ, 0x7610, R45 ;  /* 0x00007610ff2d7816 */ /* 0x000fc4000000002d */
[----:B------:R-:W-:Y:S01]  /*2d060*/  PRMT R44, RZ, 0x7610, R44 ;  /* 0x00007610ff2c7816 */ /* 0x000fe2000000002c */
[----:B------:R-:W2:Y:S01]  /*2d070*/  @P3 LDG.E.U16 R46, desc[UR20][R70.64] ;  /* 0x00000014462e3981 */ /* 0x000ea2000c1e1500 */
[----:B------:R-:W-:Y:S02]  /*2d080*/  PRMT R43, RZ, 0x7610, R43 ;  /* 0x00007610ff2b7816 */ /* 0x000fe4000000002b */
[----:B------:R-:W-:Y:S01]  /*2d090*/  PRMT R42, RZ, 0x7610, R42 ;  /* 0x00007610ff2a7816 */ /* 0x000fe2000000002a */
[----:B------:R-:W2:Y:S04]  /*2d0a0*/  @P3 LDG.E.U16 R45, desc[UR20][R72.64] ;  /* 0x00000014482d3981 */ /* 0x000ea8000c1e1500 */
[----:B------:R-:W2:Y:S04]  /*2d0b0*/  LDL.LU.64 R68, [R1+0x1568] ;  /* 0x0015680001447983 */ /* 0x000ea80000300a00 */
[----:B------:R-:W2:Y:S04]  /*2d0c0*/  LDL.LU.64 R70, [R1+0x1560] ;  /* 0x0015600001467983 */ /* 0x000ea80000300a00 */
[----:B------:R-:W2:Y:S04]  /*2d0d0*/  LDL.LU.64 R72, [R1+0x1558] ;  /* 0x0015580001487983 */ /* 0x000ea80000300a00 */
[----:B------:R-:W2:Y:S04]  /*2d0e0*/  @P5 LDG.E.U16 R44, desc[UR20][R74.64] ;  /* 0x000000144a2c5981 */ /* 0x000ea8000c1e1500 */
[----:B------:R-:W2:Y:S04]  /*2d0f0*/  LDL.LU.64 R74, [R1+0x1550] ;  /* 0x00155000014a7983 */ /* 0x000ea80000300a00 */
[----:B---3--:R-:W3:Y:S04]  /*2d100*/  @P5 LDG.E.U16 R43, desc[UR20][R76.64] ;  /* 0x000000144c2b5981 */ /* 0x008ee8000c1e1500 */
[----:B----4-:R-:W4:Y:S04]  /*2d110*/  @P0 LDG.E.U16 R42, desc[UR20][R66.64] ;  /* 0x00000014422a0981 */ /* 0x010f28000c1e1500 */
[----:B------:R-:W3:Y:S04]  /*2d120*/  LDL.LU.64 R76, [R1+0x1548] ;  /* 0x00154800014c7983 */ /* 0x000ee80000300a00 */
[----:B------:R-:W-:Y:S04]  /*2d130*/  STL [R1+0xe44], R85 ;  /* 0x000e445501007387 */ /* 0x000fe80000100800 */
[----:B------:R-:W-:Y:S04]  /*2d140*/  STL [R1+0xe40], R84 ;  /* 0x000e405401007387 */ /* 0x000fe80000100800 */
[----:B------:R-:W4:Y:S01]  /*2d150*/  LDL.LU.64 R66, [R1+0x1540] ;  /* 0x0015400001427983 */ /* 0x000f220000300a00 */
[----:B------:R-:W-:-:S06]  /*2d160*/  PRMT R79, RZ, 0x7610, R79 ;  /* 0x00007610ff4f7816 */ /* 0x000fcc000000004f */
[----:B------:R-:W4:Y:S01]  /*2d170*/  @P6 LDG.E.U16 R79, desc[UR20][R82.64] ;  /* 0x00000014524f6981 */ /* 0x000f22000c1e1500 */
[C---:B------:R-:W-:Y:S02]  /*2d180*/  ISETP.GT.AND P4, PT, R65.reuse, 0x66, PT ;  /* 0x000000664100780c */ /* 0x040fe40003f84270 */
[C---:B------:R-:W-:Y:S02]  /*2d190*/  ISETP.GT.AND P3, PT, R65.reuse, 0x67, PT ;  /* 0x000000674100780c */ /* 0x040fe40003f64270 */
[----:B------:R-:W-:Y:S02]  /*2d1a0*/  PRMT R40, RZ, 0x7610, R40 ;  /* 0x00007610ff287816 */ /* 0x000fe40000000028 */
[----:B------:R-:W-:Y:S02]  /*2d1b0*/  PRMT R35, RZ, 0x7610, R35 ;  /* 0x00007610ff237816 */ /* 0x000fe40000000023 */
[----:B------:R-:W-:Y:S02]  /*2d1c0*/  ISETP.GT.AND P5, PT, R65, 0x6e, PT ;  /* 0x0000006e4100780c */ /* 0x000fe40003fa4270 */
[----:B------:R-:W-:Y:S01]  /*2d1d0*/  PRMT R33, RZ, 0x7610, R33 ;  /* 0x00007610ff217816 */ /* 0x000fe20000000021 */
[----:B--2---:R-:W2:Y:S01]  /*2d1e0*/  @P0 LDG.E.U16 R40, desc[UR20][R68.64] ;  /* 0x0000001444280981 */ /* 0x004ea2000c1e1500 */
[----:B------:R-:W-:-:S02]  /*2d1f0*/  PRMT R32, RZ, 0x7610, R32 ;  /* 0x00007610ff207816 */ /* 0x000fc40000000020 */
[----:B------:R-:W-:Y:S01]  /*2d200*/  PRMT R31, RZ, 0x7610, R31 ;  /* 0x00007610ff1f7816 */ /* 0x000fe2000000001f */
[----:B------:R-:W2:Y:S01]  /*2d210*/  @P4 LDG.E.U16 R35, desc[UR20][R70.64] ;  /* 0x0000001446234981 */ /* 0x000ea2000c1e1500 */
[----:B------:R-:W-:-:S03]  /*2d220*/  PRMT R30, RZ, 0x7610, R30 ;  /* 0x00007610ff1e7816 */ /* 0x000fc6000000001e */
[----:B------:R-:W2:Y:S04]  /*2d230*/  @P4 LDG.E.U16 R33, desc[UR20][R72.64] ;  /* 0x0000001448214981 */ /* 0x000ea8000c1e1500 */
[----:B------:R-:W2:Y:S04]  /*2d240*/  @P3 LDG.E.U16 R32, desc[UR20][R74.64] ;  /* 0x000000144a203981 */ /* 0x000ea8000c1e1500 */
[----:B---3--:R-:W3:Y:S04]  /*2d250*/  @P3 LDG.E.U16 R31, desc[UR20][R76.64] ;  /* 0x000000144c1f3981 */ /* 0x008ee8000c1e1500 */
[----:B----4-:R-:W4:Y:S04]  /*2d260*/  @P5 LDG.E.U16 R30, desc[UR20][R66.64] ;  /* 0x00000014421e5981 */ /* 0x010f28000c1e1500 */
[----:B------:R-:W-:Y:S04]  /*2d270*/  STL [R1+0xe3c], R79 ;  /* 0x000e3c4f01007387 */ /* 0x000fe80000100800 */
[----:B------:R-:W4:Y:S04]  /*2d280*/  LDL.LU.64 R68, [R1+0x1538] ;  /* 0x0015380001447983 */ /* 0x000f280000300a00 */
[----:B------:R-:W-:Y:S04]  /*2d290*/  STL [R1+0xe38], R78 ;  /* 0x000e384e01007387 */ /* 0x000fe80000100800 */
[----:B------:R-:W-:Y:S04]  /*2d2a0*/  STL [R1+0xe34], R59 ;  /* 0x000e343b01007387 */ /* 0x000fe80000100800 */
[----:B------:R-:W4:Y:S04]  /*2d2b0*/  LDL.LU.64 R70, [R1+0x1530] ;  /* 0x0015300001467983 */ /* 0x000f280000300a00 */
[----:B------:R-:W4:Y:S04]  /*2d2c0*/  LDL.LU.64 R72, [R1+0x1528] ;  /* 0x0015280001487983 */ /* 0x000f280000300a00 */
[----:B------:R-:W-:Y:S04]  /*2d2d0*/  STL [R1+0xe30], R58 ;  /* 0x000e303a01007387 */ /* 0x000fe80000100800 */
[----:B------:R1:W-:Y:S04]  /*2d2e0*/  STL [R1+0xe2c], R47 ;  /* 0x000e2c2f01007387 */ /* 0x0003e80000100800 */
[----:B------:R-:W4:Y:S04]  /*2d2f0*/  LDL.LU.64 R74, [R1+0x1520] ;  /* 0x00152000014a7983 */ /* 0x000f280000300a00 */
[----:B------:R-:W4:Y:S04]  /*2d300*/  LDL.LU.64 R76, [R1+0x1518] ;  /* 0x00151800014c7983 */ /* 0x000f280000300a00 */
[----:B------:R0:W-:Y:S04]  /*2d310*/  STL [R1+0xe28], R46 ;  /* 0x000e282e01007387 */ /* 0x0001e80000100800 */
[----:B------:R2:W-:Y:S04]  /*2d320*/  STL [R1+0xe24], R45 ;  /* 0x000e242d01007387 */ /* 0x0005e80000100800 */
[----:B-1----:R-:W4:Y:S04]  /*2d330*/  LDL.LU R47, [R1+0x1150] ;  /* 0x00115000012f7983 */ /* 0x002f280000300800 */
[----:B0-----:R-:W4:Y:S04]  /*2d340*/  LDL.LU R46, [R1+0x1160] ;  /* 0x00116000012e7983 */ /* 0x001f280000300800 */
[----:B--2---:R-:W2:Y:S04]  /*2d350*/  LDL.LU R45, [R1+0x1154] ;  /* 0x00115400012d7983 */ /* 0x004ea80000300800 */
[----:B------:R0:W-:Y:S04]  /*2d360*/  STL [R1+0xe20], R44 ;  /* 0x000e202c01007387 */ /* 0x0001e80000100800 */
[----:B0-----:R-:W2:Y:S04]  /*2d370*/  LDL.LU R44, [R1+0x1164] ;  /* 0x00116400012c7983 */ /* 0x001ea80000300800 */
        /* <DEDUP_REMOVED lines=12> */
[----:B---3--:R0:W-:Y:S04]  /*2d440*/  STL [R1+0xe04], R31 ;  /* 0x000e041f01007387 */ /* 0x0081e80000100800 */
[----:B0-----:R-:W3:Y:S04]  /*2d450*/  LDL.LU R31, [R1+0x1174] ;  /* 0x00117400011f7983 */ /* 0x001ee80000300800 */
[----:B----4-:R0:W-:Y:S04]  /*2d460*/  STL [R1+0xe00], R30 ;  /* 0x000e001e01007387 */ /* 0x0101e80000100800 */
[----:B0-----:R-:W4:Y:S01]  /*2d470*/  LDL.LU R30, [R1+0x117c] ;  /* 0x00117c00011e7983 */ /* 0x001f220000300800 */
[----:B------:R-:W-:-:S02]  /*2d480*/  ISETP.GT.AND P0, PT, R65, 0x6f, PT ;  /* 0x0000006f4100780c */ /* 0x000fc40003f04270 */
[----:B------:R-:W-:Y:S02]  /*2d490*/  PRMT R54, RZ, 0x7610, R54 ;  /* 0x00007610ff367816 */ /* 0x000fe40000000036 */
[----:B------:R-:W-:Y:S02]  /*2d4a0*/  PRMT R57, RZ, 0x7610, R57 ;  /* 0x00007610ff397816 */ /* 0x000fe40000000039 */
[----:B------:R-:W-:-:S04]  /*2d4b0*/  PRMT R56, RZ, 0x7610, R56 ;  /* 0x00007610ff387816 */ /* 0x000fc80000000038 */
[----:B------:R-:W4:Y:S04]  /*2d4c0*/  @P5 LDG.E.U16 R57, desc[UR20][R68.64] ;  /* 0x0000001444395981 */ /* 0x000f28000c1e1500 */
[----:B------:R-:W4:Y:S01]  /*2d4d0*/  @P0 LDG.E.U16 R54, desc[UR20][R72.64] ;  /* 0x0000001448360981 */ /* 0x000f22000c1e1500 */
[C---:B------:R-:W-:Y:S02]  /*2d4e0*/  ISETP.GT.AND P5, PT, R65.reuse, 0x7e, PT ;  /* 0x0000007e4100780c */ /* 0x040fe40003fa4270 */
[C---:B------:R-:W-:Y:S01]  /*2d4f0*/  ISETP.GT.AND P4, PT, R65.reuse, 0x76, PT ;  /* 0x000000764100780c */ /* 0x040fe20003f84270 */
[----:B------:R-:W4:Y:S01]  /*2d500*/  @P0 LDG.E.U16 R56, desc[UR20][R70.64] ;  /* 0x0000001446380981 */ /* 0x000f22000c1e1500 */
[----:B------:R-:W-:Y:S02]  /*2d510*/  PRMT R19, RZ, 0x7610, R19 ;  /* 0x00007610ff137816 */ /* 0x000fe40000000013 */
[----:B------:R-:W-:-:S02]  /*2d520*/  ISETP.GT.AND P3, PT, R65, 0x77, PT ;  /* 0x000000774100780c */ /* 0x000fc40003f64270 */
[----:B------:R-:W-:Y:S02]  /*2d530*/  PRMT R26, RZ, 0x7610, R26 ;  /* 0x00007610ff1a7816 */ /* 0x000fe4000000001a */
[----:B------:R-:W-:Y:S02]  /*2d540*/  PRMT R55, RZ, 0x7610, R55 ;  /* 0x00007610ff377816 */ /* 0x000fe40000000037 */
[----:B------:R-:W-:Y:S02]  /*2d550*/  PRMT R29, RZ, 0x7610, R29 ;  /* 0x00007610ff1d7816 */ /* 0x000fe4000000001d */
[----:B------:R-:W-:Y:S02]  /*2d560*/  PRMT R28, RZ, 0x7610, R28 ;  /* 0x00007610ff1c7816 */ /* 0x000fe4000000001c */
[----:B------:R-:W4:Y:S01]  /*2d570*/  @P4 LDG.E.U16 R55, desc[UR20][R76.64] ;  /* 0x000000144c374981 */ /* 0x000f22000c1e1500 */
[----:B------:R-:W-:Y:S02]  /*2d580*/  ISETP.GT.AND P0, PT, R65, 0x7f, PT ;  /* 0x0000007f4100780c */ /* 0x000fe40003f04270 */
[----:B------:R-:W-:Y:S01]  /*2d590*/  PRMT R41, RZ, 0x7610, R41 ;  /* 0x00007610ff297816 */ /* 0x000fe20000000029 */
[----:B--2---:R-:W-:-:S02]  /*2d5a0*/  IMAD.MOV.U32 R87, RZ, RZ, R45 ;  /* 0x000000ffff577224 */ /* 0x004fc400078e002d */
[----:B------:R-:W-:Y:S02]  /*2d5b0*/  IMAD.MOV.U32 R85, RZ, RZ, R43 ;  /* 0x000000ffff557224 */ /* 0x000fe400078e002b */
[----:B------:R-:W-:-:S05]  /*2d5c0*/  IMAD.MOV.U32 R84, RZ, RZ, R42 ;  /* 0x000000ffff547224 */ /* 0x000fca00078e002a */
[----:B------:R-:W2:Y:S01]  /*2d5d0*/  @P5 LDG.E.U16 R19, desc[UR20][R84.64] ;  /* 0x0000001454135981 */ /* 0x000ea2000c1e1500 */
[----:B------:R-:W-:Y:S02]  /*2d5e0*/  IMAD.MOV.U32 R83, RZ, RZ, R40 ;  /* 0x000000ffff537224 */ /* 0x000fe400078e0028 */
[----:B------:R-:W-:-:S05]  /*2d5f0*/  IMAD.MOV.U32 R82, RZ, RZ, R35 ;  /* 0x000000ffff527224 */ /* 0x000fca00078e0023 */
[----:B------:R-:W2:Y:S01]  /*2d600*/  @P5 LDG.E.U16 R26, desc[UR20][R82.64] ;  /* 0x00000014521a5981 */ /* 0x000ea2000c1e1500 */
[----:B------:R-:W-:Y:S02]  /*2d610*/  IMAD.MOV.U32 R81, RZ, RZ, R33 ;  /* 0x000000ffff517224 */ /* 0x000fe400078e0021 */
[----:B------:R-:W-:-:S05]  /*2d620*/  IMAD.MOV.U32 R80, RZ, RZ, R32 ;  /* 0x000000ffff507224 */ /* 0x000fca00078e0020 */
[----:B------:R-:W2:Y:S01]  /*2d630*/  @P3 LDG.E.U16 R28, desc[UR20][R80.64] ;  /* 0x00000014501c3981 */ /* 0x000ea2000c1e1500 */
[----:B------:R-:W-:-:S05]  /*2d640*/  IMAD.MOV.U32 R86, RZ, RZ, R44 ;  /* 0x000000ffff567224 */ /* 0x000fca00078e002c */
[----:B------:R-:W2:Y:S01]  /*2d650*/  @P0 LDG.E.U16 R41, desc[UR20][R86.64] ;  /* 0x0000001456290981 */ /* 0x000ea2000c1e1500 */
[----:B---3--:R-:W-:Y:S02]  /*2d660*/  IMAD.MOV.U32 R79, RZ, RZ, R31 ;  /* 0x000000ffff4f7224 */ /* 0x008fe400078e001f */
[----:B----4-:R-:W-:-:S05]  /*2d670*/  IMAD.MOV.U32 R78, RZ, RZ, R30 ;  /* 0x000000ffff4e7224 */ /* 0x010fca00078e001e */
        /* <DEDUP_REMOVED lines=11> */
[----:B------:R0:W-:Y:S02]  /*2d730*/  STL [R1+0xdf4], R54 ;  /* 0x000df43601007387 */ /* 0x0001e40000100800 */
[----:B0-----:R-:W0:Y:S02]  /*2d740*/  S2R R54, SR_TID.X ;  /* 0x0000000000367919 */ /* 0x001e240000002100 */
        /* <DEDUP_REMOVED lines=10> */
[----:B--2---:R1:W-:Y:S01]  /*2d7f0*/  STL [R1+0xddc], R19 ;  /* 0x000ddc1301007387 */ /* 0x0043e20000100800 */
[----:B------:R-:W-:-:S02]  /*2d800*/  PRMT R0, RZ, 0x7610, R0 ;  /* 0x00007610ff007816 */ /* 0x000fc40000000000 */
[----:B0-----:R-:W-:Y:S01]  /*2d810*/  LOP3.LUT R54, R54, 0x7f, RZ, 0xc0, !PT ;  /* 0x0000007f36367812 */ /* 0x001fe200078ec0ff */
[----:B------:R-:W-:Y:S01]  /*2d820*/  IMAD.MOV.U32 R88, RZ, RZ, R46 ;  /* 0x000000ffff587224 */ /* 0x000fe200078e002e */
[----:B------:R-:W-:Y:S02]  /*2d830*/  PRMT R3, RZ, 0x7610, R3 ;  /* 0x00007610ff037816 */ /* 0x000fe40000000003 */
[----:B------:R-:W2:Y:S04]  /*2d840*/  @P4 LDG.E.U16 R0, desc[UR20][R74.64] ;  /* 0x000000144a004981 */ /* 0x000ea8000c1e1500 */
[----:B-1----:R-:W4:Y:S01]  /*2d850*/  LDL.LU R19, [R1+0x9cc] ;  /* 0x0009cc0001137983 */ /* 0x002f220000300800 */
[----:B------:R-:W-:Y:S02]  /*2d860*/  MOV R89, R47 ;  /* 0x0000002f00597202 */ /* 0x000fe40000000f00 */
[----:B------:R-:W-:-:S03]  /*2d870*/  ISETP.GE.AND P4, PT, R54, R65, PT ;  /* 0x000000413600720c */ /* 0x000fc60003f86270 */
[----:B------:R-:W2:Y:S01]  /*2d880*/  @P0 LDG.E.U16 R3, desc[UR20][R88.64] ;  /* 0x0000001458030981 */ /* 0x000ea2000c1e1500 */
[----:B------:R-:W-:Y:S06]  /*2d890*/  BAR.SYNC.DEFER_BLOCKING 0x0 ;  /* 0x0000000000007b1d */ /* 0x000fec0000010000 */
[----:B------:R0:W-:Y:S04]  /*2d8a0*/  STL [R1+0xde0], R26 ;  /* 0x000de01a01007387 */ /* 0x0001e80000100800 */
[----:B0-----:R-:W4:Y:S04]  /*2d8b0*/  LDL.LU R26, [R1+0x9c8] ;  /* 0x0009c800011a7983 */ /* 0x001f280000300800 */
[----:B------:R-:W4:Y:S04]  /*2d8c0*/  LDL.LU R35, [R1+0x994] ;  /* 0x0009940001237983 */ /* 0x000f280000300800 */
[----:B------:R-:W4:Y:S04]  /*2d8d0*/  LDL.LU R32, [R1+0x990] ;  /* 0x0009900001207983 */ /* 0x000f280000300800 */
[----:B------:R-:W-:Y:S04]  /*2d8e0*/  STL [R1+0xdec], R55 ;  /* 0x000dec3701007387 */ /* 0x000fe80000100800 */
[----:B------:R-:W4:Y:S04]  /*2d8f0*/  LDL.LU R33, [R1+0x95c] ;  /* 0x00095c0001217983 */ /* 0x000f280000300800 */
[----:B---3--:R0:W-:Y:S04]  /*2d900*/  STL [R1+0xde8], R29 ;  /* 0x000de81d01007387 */ /* 0x0081e80000100800 */
[----:B0-----:R-:W3:Y:S04]  /*2d910*/  LDL.LU R29, [R1+0x958] ;  /* 0x00095800011d7983 */ /* 0x001ee80000300800 */
[----:B------:R0:W-:Y:S04]  /*2d920*/  STL [R1+0xde4], R28 ;  /* 0x000de41c01007387 */ /* 0x0001e80000100800 */
[----:B0-----:R-:W3:Y:S04]  /*2d930*/  LDL.LU R28, [R1+0x924] ;  /* 0x00092400011c7983 */ /* 0x001ee80000300800 */
[----:B------:R-:W3:Y:S04]  /*2d940*/  LDL.LU R56, [R1+0x920] ;  /* 0x0009200001387983 */ /* 0x000ee80000300800 */
[----:B------:R-:W3:Y:S04]  /*2d950*/  LDL.LU R31, [R1+0x8ec] ;  /* 0x0008ec00011f7983 */ /* 0x000ee80000300800 */
[----:B------:R-:W3:Y:S04]  /*2d960*/  LDL.LU R30, [R1+0x8e8] ;  /* 0x0008e800011e7983 */ /* 0x000ee80000300800 */
[----:B------:R-:W3:Y:S04]  /*2d970*/  LDL.LU R54, [R1+0x8bc] ;  /* 0x0008bc0001367983 */ /* 0x000ee80000300800 */
[----:B------:R-:W3:Y:S04]  /*2d980*/  LDL.LU R58, [R1+0x8b8] ;  /* 0x0008b800013a7983 */ /* 0x000ee80000300800 */
[----:B------:R-:W3:Y:S04]  /*2d990*/  LDL.LU R40, [R1+0x88c] ;  /* 0x00088c0001287983 */ /* 0x000ee80000300800 */
[----:B------:R-:W4:Y:S04]  /*2d9a0*/  LDL.LU R43, [R1+0x888] ;  /* 0x00088800012b7983 */ /* 0x000f280000300800 */
[----:B------:R-:W4:Y:S04]  /*2d9b0*/  LDL.LU R46, [R1+0x85c] ;  /* 0x00085c00012e7983 */ /* 0x000f280000300800 */
[----:B------:R-:W4:Y:S04]  /*2d9c0*/  LDL.LU R47, [R1+0x858] ;  /* 0x00085800012f7983 */ /* 0x000f280000300800 */
[----:B------:R-:W4:Y:S04]  /*2d9d0*/  LDL.LU R45, [R1+0x82c] ;  /* 0x00082c00012d7983 */ /* 0x000f280000300800 */
[----:B------:R-:W-:Y:S04]  /*2d9e0*/  STL [R1+0x12d4], R84 ;  /* 0x0012d45401007387 */ /* 0x000fe80000100800 */
[----:B------:R-:W-:Y:S04]  /*2d9f0*/  STL [R1+0x12d0], R85 ;  /* 0x0012d05501007387 */ /* 0x000fe80000100800 */
[----:B------:R-:W-:Y:S04]  /*2da00*/  STL [R1+0x12dc], R86 ;  /* 0x0012dc5601007387 */ /* 0x000fe80000100800 */
[----:B------:R-:W-:Y:S04]  /*2da10*/  STL [R1+0x12d8], R87 ;  /* 0x0012d85701007387 */ /* 0x000fe80000100800 */
[----:B------:R0:W-:Y:S04]  /*2da20*/  STL [R1+0xdd8], R41 ;  /* 0x000dd82901007387 */ /* 0x0001e80000100800 */
[----:B0-----:R-:W4:Y:S04]  /*2da30*/  LDL.LU R41, [R1+0x828] ;  /* 0x0008280001297983 */ /* 0x001f280000300800 */
[----:B------:R-:W4:Y:S04]  /*2da40*/  LDL.LU R42, [R1+0x7fc] ;  /* 0x0007fc00012a7983 */ /* 0x000f280000300800 */
[----:B------:R-:W4:Y:S04]  /*2da50*/  LDL.LU R44, [R1+0x7f8] ;  /* 0x0007f800012c7983 */ /* 0x000f280000300800 */
[----:B--2---:R0:W-:Y:S04]  /*2da60*/  STL [R1+0xdd4], R3 ;  /* 0x000dd40301007387 */ /* 0x0041e80000100800 */
[----:B0-----:R-:W2:Y:S04]  /*2da70*/  LDL.LU R3, [R1+0x7cc] ;  /* 0x0007cc0001037983 */ /* 0x001ea80000300800 */
[----:B------:R-:W2:Y:S04]  /*2da80*/  LDL.LU R57, [R1+0x7c8] ;  /* 0x0007c80001397983 */ /* 0x000ea80000300800 */
[----:B------:R-:W2:Y:S04]  /*2da90*/  LDL.LU R59, [R1+0x79c] ;  /* 0x00079c00013b7983 */ /* 0x000ea80000300800 */
[----:B------:R-:W2:Y:S04]  /*2daa0*/  LDL.LU R55, [R1+0x798] ;  /* 0x0007980001377983 */ /* 0x000ea80000300800 */
[----:B------:R-:W-:Y:S04]  /*2dab0*/  STL [R1+0x12e4], R88 ;  /* 0x0012e45801007387 */ /* 0x000fe80000100800 */
[----:B------:R-:W-:Y:S04]  /*2dac0*/  STL [R1+0x12e0], R89 ;  /* 0x0012e05901007387 */ /* 0x000fe80000100800 */
[----:B---3--:R0:W-:Y:S04]  /*2dad0*/  STS.U16 [R90+UR4+0x11800], R40 ;  /* 0x011800285a007988 */ /* 0x0081e80008000404 */
[----:B----4-:R1:W-:Y:S04]  /*2dae0*/  STS.U16 [R90+UR4+0x19800], R43 ;  /* 0x0198002b5a007988 */ /* 0x0103e80008000404 */
[----:B------:R3:W-:Y:S04]  /*2daf0*/  STS.U16 [R90+UR4+0x11c00], R46 ;  /* 0x011c002e5a007988 */ /* 0x0007e80008000404 */
[----:B0-----:R-:W4:Y:S04]  /*2db00*/  LDL.LU R40, [R1+0x76c] ;  /* 0x00076c0001287983 */ /* 0x001f280000300800 */
[----:B-1----:R-:W4:Y:S04]  /*2db10*/  LDL.LU R43, [R1+0x768] ;  /* 0x00076800012b7983 */ /* 0x002f280000300800 */
[----:B------:R0:W-:Y:S04]  /*2db20*/  STS.U16 [R90+UR4+0x19c00], R47 ;  /* 0x019c002f5a007988 */ /* 0x0001e80008000404 */
[----:B---3--:R-:W3:Y:S04]  /*2db30*/  LDL.LU R46, [R1+0x73c] ;  /* 0x00073c00012e7983 */ /* 0x008ee80000300800 */
[----:B------:R1:W-:Y:S04]  /*2db40*/  STS.U16 [R90+UR4+0x12000], R45 ;  /* 0x0120002d5a007988 */ /* 0x0003e80008000404 */
[----:B0-----:R-:W3:Y:S04]  /*2db50*/  LDL.LU R47, [R1+0x738] ;  /* 0x00073800012f7983 */ /* 0x001ee80000300800 */
[----:B-1----:R-:W3:Y:S04]  /*2db60*/  LDL.LU R45, [R1+0x70c] ;  /* 0x00070c00012d7983 */ /* 0x002ee80000300800 */
[----:B------:R0:W-:Y:S04]  /*2db70*/  STS.U16 [R90+UR4+0x1a400], R44 ;  /* 0x01a4002c5a007988 */ /* 0x0001e80008000404 */
[----:B0-----:R-:W3:Y:S04]  /*2db80*/  LDL.LU R44, [R1+0x708] ;  /* 0x00070800012c7983 */ /* 0x001ee80000300800 */
[----:B------:R0:W-:Y:S04]  /*2db90*/  STS.U16 [R90+UR4+0x10000], R19 ;  /* 0x010000135a007988 */ /* 0x0001e80008000404 */
[----:B------:R-:W3:Y:S04]  /*2dba0*/  LDL.LU R66, [R1+0x6dc] ;  /* 0x0006dc0001427983 */ /* 0x000ee80000300800 */
[----:B------:R1:W-:Y:S04]  /*2dbb0*/  STS.U16 [R90+UR4+0x18000], R26 ;  /* 0x0180001a5a007988 */ /* 0x0003e80008000404 */
[----:B0-----:R-:W3:Y:S04]  /*2dbc0*/  LDL.LU R19, [R1+0x6d8] ;  /* 0x0006d80001137983 */ /* 0x001ee80000300800 */
[----:B------:R0:W-:Y:S04]  /*2dbd0*/  STS.U16 [R90+UR4+0x10400], R35 ;  /* 0x010400235a007988 */ /* 0x0001e80008000404 */
[----:B-1----:R-:W3:Y:S04]  /*2dbe0*/  LDL.LU R26, [R1+0x9c4] ;  /* 0x0009c400011a7983 */ /* 0x002ee80000300800 */
        /* <DEDUP_REMOVED lines=20> */
[----:B--2---:R1:W-:Y:S04]  /*2dd30*/  STS.U16 [R90+UR4+0x12800], R3 ;  /* 0x012800035a007988 */ /* 0x0043e80008000404 */
[----:B0-----:R-:W2:Y:S04]  /*2dd40*/  LDL.LU R42, [R1+0x8b0] ;  /* 0x0008b000012a7983 */ /* 0x001ea80000300800 */
[----:B------:R0:W-:Y:S04]  /*2dd50*/  STS.U16 [R90+UR4+0x1a800], R57 ;  /* 0x01a800395a007988 */ /* 0x0001e80008000404 */
[----:B-1----:R-:W2:Y:S04]  /*2dd60*/  LDL.LU R3, [R1+0x884] ;  /* 0x0008840001037983 */ /* 0x002ea80000300800 */
[----:B------:R1:W-:Y:S04]  /*2dd70*/  STS.U16 [R90+UR4+0x12c00], R59 ;  /* 0x012c003b5a007988 */ /* 0x0003e80008000404 */
[----:B0-----:R-:W2:Y:S04]  /*2dd80*/  LDL.LU R57, [R1+0x880] ;  /* 0x0008800001397983 */ /* 0x001ea80000300800 */
[----:B------:R0:W-:Y:S04]  /*2dd90*/  STS.U16 [R90+UR4+0x1ac00], R55 ;  /* 0x01ac00375a007988 */ /* 0x0001e80008000404 */
[----:B-1----:R-:W2:Y:S04]  /*2dda0*/  LDL.LU R59, [R1+0x854] ;  /* 0x00085400013b7983 */ /* 0x002ea80000300800 */
[----:B------:R1:W-:Y:S04]  /*2ddb0*/  STS.U16 [R90+UR4+0x1a000], R41 ;  /* 0x01a000295a007988 */ /* 0x0003e80008000404 */
[----:B0-----:R-:W2:Y:S04]  /*2ddc0*/  LDL.LU R55, [R1+0x850] ;  /* 0x0008500001377983 */ /* 0x001ea80000300800 */
[----:B-1----:R-:W2:Y:S04]  /*2ddd0*/  LDL.LU R41, [R1+0x824] ;  /* 0x0008240001297983 */ /* 0x002ea80000300800 */
[----:B----4-:R0:W-:Y:S04]  /*2dde0*/  STS.U16 [R90+UR4+0x13000], R40 ;  /* 0x013000285a007988 */ /* 0x0101e80008000404 */
[----:B------:R1:W-:Y:S04]  /*2ddf0*/  STS.U16 [R90+UR4+0x1b000], R43 ;  /* 0x01b0002b5a007988 */ /* 0x0003e80008000404 */
[----:B0-----:R-:W4:Y:S04]  /*2de00*/  LDL.LU R40, [R1+0x820] ;  /* 0x0008200001287983 */ /* 0x001f280000300800 */
[----:B---3--:R0:W-:Y:S04]  /*2de10*/  STS.U16 [R90+UR4+0x13400], R46 ;  /* 0x0134002e5a007988 */ /* 0x0081e80008000404 */
[----:B-1----:R-:W3:Y:S04]  /*2de20*/  LDL.LU R43, [R1+0x7f4] ;  /* 0x0007f400012b7983 */ /* 0x002ee80000300800 */
[----:B------:R1:W-:Y:S04]  /*2de30*/  STS.U16 [R90+UR4+0x1b400], R47 ;  /* 0x01b4002f5a007988 */ /* 0x0003e80008000404 */
[----:B0-----:R-:W3:Y:S04]  /*2de40*/  LDL.LU R46, [R1+0x7f0] ;  /* 0x0007f000012e7983 */ /* 0x001ee80000300800 */
[----:B-1----:R-:W3:Y:S04]  /*2de50*/  LDL.LU R47, [R1+0x7c4] ;  /* 0x0007c400012f7983 */ /* 0x002ee80000300800 */
[----:B------:R0:W-:Y:S04]  /*2de60*/  STS.U16 [R90+UR4+0x1b800], R44 ;  /* 0x01b8002c5a007988 */ /* 0x0001e80008000404 */
[----:B0-----:R-:W3:Y:S04]  /*2de70*/  LDL.LU R44, [R1+0x7c0] ;  /* 0x0007c000012c7983 */ /* 0x001ee80000300800 */
[----:B------:R0:W-:Y:S04]  /*2de80*/  STS.U16 [R90+UR4+0x13800], R45 ;  /* 0x0138002d5a007988 */ /* 0x0001e80008000404 */
[----:B------:R-:W-:Y:S01]  /*2de90*/  STS.U16 [R90+UR4+0x13c00], R66 ;  /* 0x013c00425a007988 */ /* 0x000fe20008000404 */
[----:B0-----:R-:W-:-:S03]  /*2dea0*/  LOP3.LUT R45, R90, 0x10, RZ, 0x3c, !PT ;  /* 0x000000105a2d7812 */ /* 0x001fc600078e3cff */
        /* <DEDUP_REMOVED lines=13> */
[----:B------:R1:W-:Y:S04]  /*2df80*/  STS.U16 [R45+UR4+0x11880], R3 ;  /* 0x011880032d007988 */ /* 0x0003e80008000404 */
[----:B0-----:R-:W2:Y:S04]  /*2df90*/  LDL.LU R42, [R1+0x794] ;  /* 0x00079400012a7983 */ /* 0x001ea80000300800 */
[----:B------:R0:W-:Y:S04]  /*2dfa0*/  STS.U16 [R45+UR4+0x19880], R57 ;  /* 0x019880392d007988 */ /* 0x0001e80008000404 */
[----:B-1----:R-:W2:Y:S04]  /*2dfb0*/  LDL.LU R3, [R1+0x790] ;  /* 0x0007900001037983 */ /* 0x002ea80000300800 */
[----:B------:R1:W-:Y:S04]  /*2dfc0*/  STS.U16 [R45+UR4+0x11c80], R59 ;  /* 0x011c803b2d007988 */ /* 0x0003e80008000404 */
[----:B0-----:R-:W2:Y:S04]  /*2dfd0*/  LDL.LU R57, [R1+0x764] ;  /* 0x0007640001397983 */ /* 0x001ea80000300800 */
[----:B------:R0:W-:Y:S04]  /*2dfe0*/  STS.U16 [R45+UR4+0x19c80], R55 ;  /* 0x019c80372d007988 */ /* 0x0001e80008000404 */
[----:B-1----:R-:W2:Y:S04]  /*2dff0*/  LDL.LU R59, [R1+0x760] ;  /* 0x00076000013b7983 */ /* 0x002ea80000300800 */
[----:B------:R-:W-:Y:S04]  /*2e000*/  STS.U16 [R45+UR4+0x12080], R41 ;  /* 0x012080292d007988 */ /* 0x000fe80008000404 */
[----:B0-----:R-:W2:Y:S04]  /*2e010*/  LDL.LU R55, [R1+0x734] ;  /* 0x0007340001377983 */ /* 0x001ea80000300800 */
[----:B----4-:R-:W-:Y:S04]  /*2e020*/  STS.U16 [R45+UR4+0x1a080], R40 ;  /* 0x01a080282d007988 */ /* 0x010fe80008000404 */
[----:B---3--:R-:W-:Y:S04]  /*2e030*/  STS.U16 [R45+UR4+0x12480], R43 ;  /* 0x0124802b2d007988 */ /* 0x008fe80008000404 */
[----:B------:R0:W-:Y:S04]  /*2e040*/  STS.U16 [R45+UR4+0x1a480], R46 ;  /* 0x01a4802e2d007988 */ /* 0x0001e80008000404 */
[----:B------:R1:W-:Y:S04]  /*2e050*/  STS.U16 [R45+UR4+0x12880], R47 ;  /* 0x0128802f2d007988 */ /* 0x0003e80008000404 */
[----:B0-----:R-:W3:Y:S04]  /*2e060*/  LDL.LU R46, [R1+0x730] ;  /* 0x00073000012e7983 */ /* 0x001ee80000300800 */
[----:B------:R-:W4:Y:S04]  /*2e070*/  LDL.LU R85, [R1+0x704] ;  /* 0x0007040001557983 */ /* 0x000f280000300800 */
[----:B-1----:R-:W4:Y:S04]  /*2e080*/  LDL.LU R47, [R1+0x700] ;  /* 0x00070000012f7983 */ /* 0x002f280000300800 */
[----:B------:R0:W-:Y:S04]  /*2e090*/  STS.U16 [R45+UR4+0x1a880], R44 ;  /* 0x01a8802c2d007988 */ /* 0x0001e80008000404 */
        /* <DEDUP_REMOVED lines=26> */
[----:B0-----:R-:W2:Y:S04]  /*2e240*/  LDL.LU R55, [R1+0x7e8] ;  /* 0x0007e80001377983 */ /* 0x001ea80000300800 */
[----:B---3--:R0:W-:Y:S04]  /*2e250*/  STS.U16 [R45+UR4+0x1b480], R46 ;  /* 0x01b4802e2d007988 */ /* 0x0081e80008000404 */
[----:B----4-:R1:W-:Y:S04]  /*2e260*/  STS.U16 [R45+UR4+0x13880], R85 ;  /* 0x013880552d007988 */ /* 0x0103e80008000404 */
[----:B------:R3:W-:Y:S04]  /*2e270*/  STS.U16 [R45+UR4+0x1b880], R47 ;  /* 0x01b8802f2d007988 */ /* 0x0007e80008000404 */
[----:B0-----:R-:W4:Y:S01]  /*2e280*/  LDL.LU R46, [R1+0x1510] ;  /* 0x00151000012e7983 */ /* 0x001f220000300800 */
[----:B-1----:R-:W-:-:S03]  /*2e290*/  LOP3.LUT R85, R90, 0x20, RZ, 0x3c, !PT ;  /* 0x000000205a557812 */ /* 0x002fc600078e3cff */
[----:B---3--:R-:W3:Y:S04]  /*2e2a0*/  LDL.LU R47, [R1+0x150c] ;  /* 0x00150c00012f7983 */ /* 0x008ee80000300800 */
[----:B------:R0:W-:Y:S04]  /*2e2b0*/  STS.U16 [R45+UR4+0x13c80], R44 ;  /* 0x013c802c2d007988 */ /* 0x0001e80008000404 */
[----:B------:R1:W-:Y:S04]  /*2e2c0*/  STS.U16 [R45+UR4+0x1bc80], R66 ;  /* 0x01bc80422d007988 */ /* 0x0003e80008000404 */
[----:B0-----:R-:W3:Y:S04]  /*2e2d0*/  LDL.LU R44, [R1+0x1508] ;  /* 0x00150800012c7983 */ /* 0x001ee80000300800 */
[----:B-1----:R-:W3:Y:S04]  /*2e2e0*/  LDL.LU R45, [R1+0x1504] ;  /* 0x00150400012d7983 */ /* 0x002ee80000300800 */
[----:B------:R0:W-:Y:S04]  /*2e2f0*/  STS.U16 [R85+UR4+0x10100], R19 ;  /* 0x0101001355007988 */ /* 0x0001e80008000404 */
[----:B------:R1:W-:Y:S04]  /*2e300*/  STS.U16 [R85+UR4+0x18100], R26 ;  /* 0x0181001a55007988 */ /* 0x0003e80008000404 */
[----:B------:R1:W-:Y:S04]  /*2e310*/  STS.U16 [R85+UR4+0x10500], R35 ;  /* 0x0105002355007988 */ /* 0x0003e80008000404 */
[----:B0-----:R-:W4:Y:S04]  /*2e320*/  LDL.LU R19, [R1+0x788] ;  /* 0x0007880001137983 */ /* 0x001f280000300800 */
[----:B-1----:R-:W4:Y:S04]  /*2e330*/  LDL.LU R26, [R1+0x75c] ;  /* 0x00075c00011a7983 */ /* 0x002f280000300800 */
[----:B------:R0:W-:Y:S04]  /*2e340*/  STS.U16 [R85+UR4+0x18500], R32 ;  /* 0x0185002055007988 */ /* 0x0001e80008000404 */
[----:B------:R-:W4:Y:S04]  /*2e350*/  LDL.LU R35, [R1+0x758] ;  /* 0x0007580001237983 */ /* 0x000f280000300800 */
[----:B------:R1:W-:Y:S04]  /*2e360*/  STS.U16 [R85+UR4+0x10900], R33 ;  /* 0x0109002155007988 */ /* 0x0003e80008000404 */
[----:B0-----:R-:W4:Y:S04]  /*2e370*/  LDL.LU R32, [R1+0x72c] ;  /* 0x00072c0001207983 */ /* 0x001f280000300800 */
[----:B-1----:R-:W4:Y:S04]  /*2e380*/  LDL.LU R33, [R1+0x728] ;  /* 0x0007280001217983 */ /* 0x002f280000300800 */
[----:B------:R0:W-:Y:S04]  /*2e390*/  STS.U16 [R85+UR4+0x18900], R29 ;  /* 0x0189001d55007988 */ /* 0x0001e80008000404 */
[----:B------:R1:W-:Y:S04]  /*2e3a0*/  STS.U16 [R85+UR4+0x10d00], R28 ;  /* 0x010d001c55007988 */ /* 0x0003e80008000404 */
[----:B------:R1:W-:Y:S04]  /*2e3b0*/  STS.U16 [R85+UR4+0x18d00], R56 ;  /* 0x018d003855007988 */ /* 0x0003e80008000404 */
[----:B0-----:R-:W4:Y:S04]  /*2e3c0*/  LDL.LU R29, [R1+0x9b4] ;  /* 0x0009b400011d7983 */ /* 0x001f280000300800 */
[----:B-1----:R-:W4:Y:S04]  /*2e3d0*/  LDL.LU R28, [R1+0x9b0] ;  /* 0x0009b000011c7983 */ /* 0x002f280000300800 */
[----:B------:R-:W4:Y:S04]  /*2e3e0*/  LDL.LU R56, [R1+0x97c] ;  /* 0x00097c0001387983 */ /* 0x000f280000300800 */
        /* <DEDUP_REMOVED lines=13> */
[----:B--2---:R0:W-:Y:S04]  /*2e4c0*/  STS.U16 [R85+UR4+0x19d00], R42 ;  /* 0x019d002a55007988 */ /* 0x0041e80008000404 */
[----:B-1----:R-:W2:Y:S04]  /*2e4d0*/  LDL.LU R43, [R1+0x8d0] ;  /* 0x0008d000012b7983 */ /* 0x002ea80000300800 */
        /* <DEDUP_REMOVED lines=8> */
[----:B0-----:R-:W2:Y:S01]  /*2e560*/  LDL.LU R55, [R1+0x844] ;  /* 0x0008440001377983 */ /* 0x001ea20000300800 */
[----:B------:R-:W-:-:S03]  /*2e570*/  LOP3.LUT R66, R90, 0x30, RZ, 0x3c, !PT ;  /* 0x000000305a427812 */ /* 0x000fc600078e3cff */
[----:B---3--:R0:W-:Y:S04]  /*2e580*/  STS.U16 [R85+UR4+0x12900], R45 ;  /* 0x0129002d55007988 */ /* 0x0081e80008000404 */
[----:B------:R1:W-:Y:S04]  /*2e590*/  STS.U16 [R85+UR4+0x1a900], R44 ;  /* 0x01a9002c55007988 */ /* 0x0003e80008000404 */
[----:B------:R3:W-:Y:S04]  /*2e5a0*/  STS.U16 [R85+UR4+0x12d00], R47 ;  /* 0x012d002f55007988 */ /* 0x0007e80008000404 */
[----:B0-----:R-:W2:Y:S04]  /*2e5b0*/  LDL.LU R45, [R1+0x840] ;  /* 0x00084000012d7983 */ /* 0x001ea80000300800 */
[----:B----4-:R-:W-:Y:S04]  /*2e5c0*/  STS.U16 [R85+UR4+0x1ad00], R19 ;  /* 0x01ad001355007988 */ /* 0x010fe80008000404 */
[----:B------:R-:W-:Y:S04]  /*2e5d0*/  STS.U16 [R85+UR4+0x13100], R26 ;  /* 0x0131001a55007988 */ /* 0x000fe80008000404 */
[----:B-1----:R-:W4:Y:S04]  /*2e5e0*/  LDL.LU R44, [R1+0x814] ;  /* 0x00081400012c7983 */ /* 0x002f280000300800 */
[----:B------:R-:W-:Y:S04]  /*2e5f0*/  STS.U16 [R85+UR4+0x1b100], R35 ;  /* 0x01b1002355007988 */ /* 0x000fe80008000404 */
[----:B---3--:R-:W3:Y:S04]  /*2e600*/  LDL.LU R47, [R1+0x810] ;  /* 0x00081000012f7983 */ /* 0x008ee80000300800 */
[----:B------:R-:W-:Y:S04]  /*2e610*/  STS.U16 [R85+UR4+0x13500], R32 ;  /* 0x0135002055007988 */ /* 0x000fe80008000404 */
[----:B------:R-:W-:Y:S04]  /*2e620*/  STS.U16 [R85+UR4+0x1b500], R33 ;  /* 0x01b5002155007988 */ /* 0x000fe80008000404 */
[----:B------:R0:W-:Y:S04]  /*2e630*/  STS.U16 [R85+UR4+0x13900], R46 ;  /* 0x0139002e55007988 */ /* 0x0001e80008000404 */
[----:B------:R1:W-:Y:S04]  /*2e640*/  STS.U16 [R85+UR4+0x1b900], R52 ;  /* 0x01b9003455007988 */ /* 0x0003e80008000404 */
[----:B------:R1:W-:Y:S04]  /*2e650*/  STS.U16 [R85+UR4+0x13d00], R49 ;  /* 0x013d003155007988 */ /* 0x0003e80008000404 */
[----:B0-----:R-:W3:Y:S04]  /*2e660*/  LDL.LU R46, [R1+0x7e4] ;  /* 0x0007e400012e7983 */ /* 0x001ee80000300800 */
[----:B-1----:R-:W3:Y:S04]  /*2e670*/  LDL.LU R52, [R1+0x1500] ;  /* 0x0015000001347983 */ /* 0x002ee80000300800 */
[----:B------:R-:W3:Y:S04]  /*2e680*/  LDL.LU R49, [R1+0x7e0] ;  /* 0x0007e00001317983 */ /* 0x000ee80000300800 */
[----:B------:R0:W-:Y:S04]  /*2e690*/  STS.U16 [R85+UR4+0x1bd00], R48 ;  /* 0x01bd003055007988 */ /* 0x0001e80008000404 */
[----:B------:R1:W-:Y:S04]  /*2e6a0*/  STS.U16 [R66+UR4+0x10180], R29 ;  /* 0x0101801d42007988 */ /* 0x0003e80008000404 */
[----:B0-----:R-:W3:Y:S04]  /*2e6b0*/  LDL.LU R48, [R1+0x14fc] ;  /* 0x0014fc0001307983 */ /* 0x001ee80000300800 */
[----:B------:R-:W-:Y:S04]  /*2e6c0*/  STL [R1+0x1310], R85 ;  /* 0x0013105501007387 */ /* 0x000fe80000100800 */
[----:B------:R-:W3:Y:S04]  /*2e6d0*/  LDL.LU R26, [R1+0x784] ;  /* 0x00078400011a7983 */ /* 0x000ee80000300800 */
[----:B------:R-:W3:Y:S04]  /*2e6e0*/  LDL.LU R35, [R1+0x780] ;  /* 0x0007800001237983 */ /* 0x000ee80000300800 */
[----:B------:R-:W3:Y:S04]  /*2e6f0*/  LDL.LU R32, [R1+0x754] ;  /* 0x0007540001207983 */ /* 0x000ee80000300800 */
[----:B------:R-:W3:Y:S04]  /*2e700*/  LDL.LU R33, [R1+0x750] ;  /* 0x0007500001217983 */ /* 0x000ee80000300800 */
[----:B------:R0:W-:Y:S04]  /*2e710*/  STS.U16 [R66+UR4+0x18180], R28 ;  /* 0x0181801c42007988 */ /* 0x0001e80008000404 */
[----:B-1----:R-:W3:Y:S04]  /*2e720*/  LDL.LU R29, [R1+0x724] ;  /* 0x00072400011d7983 */ /* 0x002ee80000300800 */
[----:B------:R1:W-:Y:S04]  /*2e730*/  STS.U16 [R66+UR4+0x10580], R56 ;  /* 0x0105803842007988 */ /* 0x0003e80008000404 */
[----:B0-----:R-:W3:Y:S04]  /*2e740*/  LDL.LU R28, [R1+0x720] ;  /* 0x00072000011c7983 */ /* 0x001ee80000300800 */
[----:B------:R-:W3:Y:S04]  /*2e750*/  LDL.LU R19, [R1+0x6f4] ;  /* 0x0006f40001137983 */ /* 0x000ee80000300800 */
[----:B-1----:R-:W3:Y:S04]  /*2e760*/  LDL.LU R56, [R1+0x6f0] ;  /* 0x0006f00001387983 */ /* 0x002ee80000300800 */
[----:B------:R0:W-:Y:S04]  /*2e770*/  STS.U16 [R66+UR4+0x18580], R31 ;  /* 0x0185801f42007988 */ /* 0x0001e80008000404 */
[----:B------:R-:W-:Y:S04]  /*2e780*/  STS.U16 [R66+UR4+0x10980], R30 ;  /* 0x0109801e42007988 */ /* 0x000fe80008000404 */
[----:B------:R1:W-:Y:S04]  /*2e790*/  STS.U16 [R66+UR4+0x18980], R54 ;  /* 0x0189803642007988 */ /* 0x0003e80008000404 */
[----:B------:R0:W-:Y:S04]  /*2e7a0*/  STS.U16 [R66+UR4+0x10d80], R58 ;  /* 0x010d803a42007988 */ /* 0x0001e80008000404 */
[----:B------:R-:W-:Y:S04]  /*2e7b0*/  STS.U16 [R66+UR4+0x18d80], R41 ;  /* 0x018d802942007988 */ /* 0x000fe80008000404 */
[----:B------:R-:W-:Y:S04]  /*2e7c0*/  STS.U16 [R66+UR4+0x11180], R40 ;  /* 0x0111802842007988 */ /* 0x000fe80008000404 */
[----:B--2---:R-:W-:Y:S04]  /*2e7d0*/  STS.U16 [R66+UR4+0x19180], R43 ;  /* 0x0191802b42007988 */ /* 0x004fe80008000404 */
[----:B------:R-:W-:Y:S04]  /*2e7e0*/  STS.U16 [R66+UR4+0x11580], R42 ;  /* 0x0115802a42007988 */ /* 0x000fe80008000404 */
[----:B------:R-:W-:Y:S04]  /*2e7f0*/  STS.U16 [R66+UR4+0x19580], R3 ;  /* 0x0195800342007988 */ /* 0x000fe80008000404 */
[----:B0-----:R-:W2:Y:S04]  /*2e800*/  LDL.LU R31, [R1+0x6c4] ;  /* 0x0006c400011f7983 */ /* 0x001ea80000300800 */
[----:B------:R-:W-:Y:S04]  /*2e810*/  STS.U16 [R66+UR4+0x11980], R57 ;  /* 0x0119803942007988 */ /* 0x000fe80008000404 */
[----:B-1----:R-:W2:Y:S04]  /*2e820*/  LDL.LU R54, [R1+0x9ac] ;  /* 0x0009ac0001367983 */ /* 0x002ea80000300800 */
[----:B------:R0:W-:Y:S04]  /*2e830*/  STS.U16 [R66+UR4+0x19980], R59 ;  /* 0x0199803b42007988 */ /* 0x0001e80008000404 */
[----:B------:R-:W2:Y:S04]  /*2e840*/  LDL.LU R58, [R1+0x9a8] ;  /* 0x0009a800013a7983 */ /* 0x000ea80000300800 */
[----:B------:R1:W-:Y:S04]  /*2e850*/  STS.U16 [R66+UR4+0x11d80], R55 ;  /* 0x011d803742007988 */ /* 0x0003e80008000404 */
[----:B0-----:R-:W2:Y:S04]  /*2e860*/  LDL.LU R59, [R1+0x974] ;  /* 0x00097400013b7983 */ /* 0x001ea80000300800 */
[----:B-1----:R-:W2:Y:S04]  /*2e870*/  LDL.LU R55, [R1+0x970] ;  /* 0x0009700001377983 */ /* 0x002ea80000300800 */
[----:B------:R-:W2:Y:S04]  /*2e880*/  LDL.LU R30, [R1+0x93c] ;  /* 0x00093c00011e7983 */ /* 0x000ea80000300800 */
[----:B------:R-:W2:Y:S04]  /*2e890*/  LDL.LU R41, [R1+0x938] ;  /* 0x0009380001297983 */ /* 0x000ea80000300800 */
[----:B------:R-:W2:Y:S04]  /*2e8a0*/  LDL.LU R40, [R1+0x904] ;  /* 0x0009040001287983 */ /* 0x000ea80000300800 */
[----:B------:R-:W2:Y:S04]  /*2e8b0*/  LDL.LU R43, [R1+0x900] ;  /* 0x00090000012b7983 */ /* 0x000ea80000300800 */
[----:B------:R-:W2:Y:S04]  /*2e8c0*/  LDL.LU R42, [R1+0x8cc] ;  /* 0x0008cc00012a7983 */ /* 0x000ea80000300800 */
[----:B------:R-:W2:Y:S04]  /*2e8d0*/  LDL.LU R3, [R1+0x8c8] ;  /* 0x0008c80001037983 */ /* 0x000ea80000300800 */
[----:B------:R-:W2:Y:S04]  /*2e8e0*/  LDL.LU R57, [R1+0x89c] ;  /* 0x00089c0001397983 */ /* 0x000ea80000300800 */
[----:B------:R0:W-:Y:S04]  /*2e8f0*/  STS.U16 [R66+UR4+0x19d80], R45 ;  /* 0x019d802d42007988 */ /* 0x0001e80008000404 */
[----:B0-----:R-:W2:Y:S04]  /*2e900*/  LDL.LU R45, [R1+0x898] ;  /* 0x00089800012d7983 */ /* 0x001ea80000300800 */
[----:B----4-:R0:W-:Y:S04]  /*2e910*/  STS.U16 [R66+UR4+0x12180], R44 ;  /* 0x0121802c42007988 */ /* 0x0101e80008000404 */
[----:B---3--:R1:W-:Y:S04]  /*2e920*/  STS.U16 [R66+UR4+0x1a180], R47 ;  /* 0x01a1802f42007988 */ /* 0x0083e80008000404 */
[----:B0-----:R-:W3:Y:S04]  /*2e930*/  LDL.LU R44, [R1+0x86c] ;  /* 0x00086c00012c7983 */ /* 0x001ee80000300800 */
[----:B-1----:R-:W4:Y:S04]  /*2e940*/  LDL.LU R47, [R1+0x868] ;  /* 0x00086800012f7983 */ /* 0x002f280000300800 */
[----:B------:R0:W-:Y:S04]  /*2e950*/  STS.U16 [R66+UR4+0x12580], R46 ;  /* 0x0125802e42007988 */ /* 0x0001e80008000404 */
[----:B------:R1:W-:Y:S04]  /*2e960*/  STS.U16 [R66+UR4+0x1a580], R49 ;  /* 0x01a5803142007988 */ /* 0x0003e80008000404 */
[----:B0-----:R-:W3:Y:S04]  /*2e970*/  LDL.LU R46, [R1+0x83c] ;  /* 0x00083c00012e7983 */ /* 0x001ee80000300800 */
[----:B-1----:R-:W3:Y:S04]  /*2e980*/  LDL.LU R49, [R1+0x838] ;  /* 0x0008380001317983 */ /* 0x002ee80000300800 */
[----:B------:R0:W-:Y:S04]  /*2e990*/  STS.U16 [R66+UR4+0x12980], R48 ;  /* 0x0129803042007988 */ /* 0x0001e80008000404 */
[----:B------:R1:W-:Y:S04]  /*2e9a0*/  STS.U16 [R66+UR4+0x1a980], R52 ;  /* 0x01a9803442007988 */ /* 0x0003e80008000404 */
[----:B------:R1:W-:Y:S04]  /*2e9b0*/  STS.U16 [R66+UR4+0x12d80], R26 ;  /* 0x012d801a42007988 */ /* 0x0003e80008000404 */
[----:B0-----:R-:W3:Y:S04]  /*2e9c0*/  LDL.LU R48, [R1+0x80c] ;  /* 0x00080c0001307983 */ /* 0x001ee80000300800 */
[----:B-1----:R-:W3:Y:S04]  /*2e9d0*/  LDL.LU R52, [R1+0x808] ;  /* 0x0008080001347983 */ /* 0x002ee80000300800 */
        /* <DEDUP_REMOVED lines=10> */
[----:B------:R-:W-:Y:S04]  /*2ea80*/  STS.U16 [R66+UR4+0x13980], R19 ;  /* 0x0139801342007988 */ /* 0x000fe80008000404 */
[----:B0-----:R-:W3:Y:S04]  /*2ea90*/  LDL.LU R28, [R1+0x14e4] ;  /* 0x0014e400011c7983 */ /* 0x001ee80000300800 */
[----:B------:R0:W-:Y:S04]  /*2eaa0*/  STS.U16 [R66+UR4+0x1b980], R56 ;  /* 0x01b9803842007988 */ /* 0x0001e80008000404 */
[----:B0-----:R-:W3:Y:S01]  /*2eab0*/  LDL.LU R56, [R1+0x14e0] ;  /* 0x0014e00001387983 */ /* 0x001ee20000300800 */
[----:B------:R-:W-:-:S03]  /*2eac0*/  LOP3.LUT R19, R90, 0x40, RZ, 0x3c, !PT ;  /* 0x000000405a137812 */ /* 0x000fc600078e3cff */
[----:B--2---:R0:W-:Y:S04]  /*2ead0*/  STS.U16 [R66+UR4+0x13d80], R31 ;  /* 0x013d801f42007988 */ /* 0x0041e80008000404 */
[----:B0-----:R-:W2:Y:S04]  /*2eae0*/  LDL.LU R31, [R1+0x14dc] ;  /* 0x0014dc00011f7983 */ /* 0x001ea80000300800 */
[----:B---3--:R0:W-:Y:S04]  /*2eaf0*/  STS.U16 [R66+UR4+0x1bd80], R56 ;  /* 0x01bd803842007988 */ /* 0x0081e80008000404 */
[----:B------:R1:W-:Y:S04]  /*2eb00*/  STS.U16 [R19+UR4+0x10200], R54 ;  /* 0x0102003613007988 */ /* 0x0003e80008000404 */
[----:B------:R3:W-:Y:S04]  /*2eb10*/  STS.U16 [R19+UR4+0x18200], R58 ;  /* 0x0182003a13007988 */ /* 0x0007e80008000404 */
[----:B0-----:R-:W2:Y:S04]  /*2eb20*/  LDL.LU R56, [R1+0x14d8] ;  /* 0x0014d80001387983 */ /* 0x001ea80000300800 */
[----:B------:R-:W-:Y:S04]  /*2eb30*/  STL [R1+0x12e8], R66 ;  /* 0x0012e84201007387 */ /* 0x000fe80000100800 */
[----:B-1----:R-:W2:Y:S04]  /*2eb40*/  LDL.LU R54, [R1+0x14d4] ;  /* 0x0014d40001367983 */ /* 0x002ea80000300800 */
[----:B---3--:R-:W3:Y:S04]  /*2eb50*/  LDL.LU R58, [R1+0x14d0] ;  /* 0x0014d000013a7983 */ /* 0x008ee80000300800 */
[----:B------:R0:W-:Y:S04]  /*2eb60*/  STS.U16 [R19+UR4+0x10600], R59 ;  /* 0x0106003b13007988 */ /* 0x0001e80008000404 */
[----:B------:R1:W-:Y:S04]  /*2eb70*/  STS.U16 [R19+UR4+0x18600], R55 ;  /* 0x0186003713007988 */ /* 0x0003e80008000404 */
[----:B0-----:R-:W2:Y:S04]  /*2eb80*/  LDL.LU R59, [R1+0x14cc] ;  /* 0x0014cc00013b7983 */ /* 0x001ea80000300800 */
[----:B-1----:R-:W2:Y:S04]  /*2eb90*/  LDL.LU R55, [R1+0x14c8] ;  /* 0x0014c80001377983 */ /* 0x002ea80000300800 */
[----:B------:R0:W-:Y:S04]  /*2eba0*/  STS.U16 [R19+UR4+0x10a00], R30 ;  /* 0x010a001e13007988 */ /* 0x0001e80008000404 */
[----:B------:R1:W-:Y:S04]  /*2ebb0*/  STS.U16 [R19+UR4+0x18a00], R41 ;  /* 0x018a002913007988 */ /* 0x0003e80008000404 */
[----:B------:R1:W-:Y:S04]  /*2ebc0*/  STS.U16 [R19+UR4+0x10e00], R40 ;  /* 0x010e002813007988 */ /* 0x0003e80008000404 */
[----:B0-----:R-:W3:Y:S04]  /*2ebd0*/  LDL.LU R30, [R1+0x778] ;  /* 0x00077800011e7983 */ /* 0x001ee80000300800 */
[----:B------:R0:W-:Y:S04]  /*2ebe0*/  STS.U16 [R19+UR4+0x18e00], R43 ;  /* 0x018e002b13007988 */ /* 0x0001e80008000404 */
[----:B------:R0:W-:Y:S04]  /*2ebf0*/  STS.U16 [R19+UR4+0x11200], R42 ;  /* 0x0112002a13007988 */ /* 0x0001e80008000404 */
[----:B------:R0:W-:Y:S04]  /*2ec00*/  STS.U16 [R19+UR4+0x19200], R3 ;  /* 0x0192000313007988 */ /* 0x0001e80008000404 */
[----:B------:R-:W-:Y:S04]  /*2ec10*/  STS.U16 [R19+UR4+0x11600], R57 ;  /* 0x0116003913007988 */ /* 0x000fe80008000404 */
[----:B------:R-:W-:Y:S04]  /*2ec20*/  STS.U16 [R19+UR4+0x19600], R45 ;  /* 0x0196002d13007988 */ /* 0x000fe80008000404 */
[----:B------:R-:W-:Y:S04]  /*2ec30*/  STS.U16 [R19+UR4+0x11a00], R44 ;  /* 0x011a002c13007988 */ /* 0x000fe80008000404 */
[----:B----4-:R-:W-:Y:S04]  /*2ec40*/  STS.U16 [R19+UR4+0x19a00], R47 ;  /* 0x019a002f13007988 */ /* 0x010fe80008000404 */
[----:B------:R-:W-:Y:S04]  /*2ec50*/  STS.U16 [R19+UR4+0x11e00], R46 ;  /* 0x011e002e13007988 */ /* 0x000fe80008000404 */
[----:B------:R-:W-:Y:S04]  /*2ec60*/  STS.U16 [R19+UR4+0x19e00], R49 ;  /* 0x019e003113007988 */ /* 0x000fe80008000404 */
[----:B-1----:R-:W4:Y:S04]  /*2ec70*/  LDL.LU R41, [R1+0x9a4] ;  /* 0x0009a40001297983 */ /* 0x002f280000300800 */
[----:B------:R-:W-:Y:S04]  /*2ec80*/  STS.U16 [R19+UR4+0x12200], R48 ;  /* 0x0122003013007988 */ /* 0x000fe80008000404 */
[----:B------:R-:W4:Y:S04]  /*2ec90*/  LDL.LU R40, [R1+0x9a0] ;  /* 0x0009a00001287983 */ /* 0x000f280000300800 */
[----:B------:R-:W-:Y:S04]  /*2eca0*/  STS.U16 [R19+UR4+0x1a200], R52 ;  /* 0x01a2003413007988 */ /* 0x000fe80008000404 */
[----:B0-----:R-:W4:Y:S04]  /*2ecb0*/  LDL.LU R43, [R1+0x96c] ;  /* 0x00096c00012b7983 */ /* 0x001f280000300800 */
[----:B------:R-:W4:Y:S04]  /*2ecc0*/  LDL.LU R42, [R1+0x968] ;  /* 0x00096800012a7983 */ /* 0x000f280000300800 */
[----:B------:R-:W4:Y:S04]  /*2ecd0*/  LDL.LU R3, [R1+0x934] ;  /* 0x0009340001037983 */ /* 0x000f280000300800 */
[----:B--2---:R-:W-:Y:S04]  /*2ece0*/  STS.U16 [R19+UR4+0x12600], R55 ;  /* 0x0126003713007988 */ /* 0x004fe80008000404 */
[----:B------:R0:W-:Y:S04]  /*2ecf0*/  STS.U16 [R19+UR4+0x1a600], R59 ;  /* 0x01a6003b13007988 */ /* 0x0001e80008000404 */
[----:B---3--:R1:W-:Y:S04]  /*2ed00*/  STS.U16 [R19+UR4+0x12a00], R58 ;  /* 0x012a003a13007988 */ /* 0x0083e80008000404 */
[----:B0-----:R-:W2:Y:S04]  /*2ed10*/  LDL.LU R59, [R1+0x930] ;  /* 0x00093000013b7983 */ /* 0x001ea80000300800 */
[----:B-1----:R-:W3:Y:S04]  /*2ed20*/  LDL.LU R58, [R1+0x8fc] ;  /* 0x0008fc00013a7983 */ /* 0x002ee80000300800 */
[----:B------:R-:W3:Y:S04]  /*2ed30*/  LDL.LU R57, [R1+0x8f8] ;  /* 0x0008f80001397983 */ /* 0x000ee80000300800 */
[----:B------:R-:W3:Y:S04]  /*2ed40*/  LDL.LU R45, [R1+0x8c4] ;  /* 0x0008c400012d7983 */ /* 0x000ee80000300800 */
[----:B------:R-:W3:Y:S04]  /*2ed50*/  LDL.LU R44, [R1+0x8c0] ;  /* 0x0008c000012c7983 */ /* 0x000ee80000300800 */
[----:B------:R-:W3:Y:S04]  /*2ed60*/  LDL.LU R46, [R1+0x894] ;  /* 0x00089400012e7983 */ /* 0x000ee80000300800 */
[----:B------:R-:W3:Y:S04]  /*2ed70*/  LDL.LU R47, [R1+0x890] ;  /* 0x00089000012f7983 */ /* 0x000ee80000300800 */
[----:B------:R-:W3:Y:S04]  /*2ed80*/  LDL.LU R48, [R1+0x864] ;  /* 0x0008640001307983 */ /* 0x000ee80000300800 */
[----:B------:R0:W-:Y:S04]  /*2ed90*/  STS.U16 [R19+UR4+0x1aa00], R54 ;  /* 0x01aa003613007988 */ /* 0x0001e80008000404 */
[----:B------:R-:W3:Y:S04]  /*2eda0*/  LDL.LU R49, [R1+0x860] ;  /* 0x0008600001317983 */ /* 0x000ee80000300800 */
[----:B------:R1:W-:Y:S04]  /*2edb0*/  STS.U16 [R19+UR4+0x12e00], R56 ;  /* 0x012e003813007988 */ /* 0x0003e80008000404 */
[----:B------:R-:W3:Y:S04]  /*2edc0*/  LDL.LU R52, [R1+0x834] ;  /* 0x0008340001347983 */ /* 0x000ee80000300800 */
[----:B0-----:R-:W3:Y:S04]  /*2edd0*/  LDL.LU R54, [R1+0x830] ;  /* 0x0008300001367983 */ /* 0x001ee80000300800 */
[----:B------:R0:W-:Y:S04]  /*2ede0*/  STS.U16 [R19+UR4+0x1ae00], R30 ;  /* 0x01ae001e13007988 */ /* 0x0001e80008000404 */
[----:B------:R-:W3:Y:S04]  /*2edf0*/  LDL.LU R55, [R1+0x804] ;  /* 0x0008040001377983 */ /* 0x000ee80000300800 */
[----:B------:R0:W-:Y:S04]  /*2ee00*/  STS.U16 [R19+UR4+0x13200], R33 ;  /* 0x0132002113007988 */ /* 0x0001e80008000404 */
[----:B-1----:R-:W3:Y:S04]  /*2ee10*/  LDL.LU R56, [R1+0x800] ;  /* 0x0008000001387983 */ /* 0x002ee80000300800 */
[----:B------:R1:W-:Y:S04]  /*2ee20*/  STS.U16 [R19+UR4+0x1b200], R32 ;  /* 0x01b2002013007988 */ /* 0x0003e80008000404 */
[----:B0-----:R-:W3:Y:S04]  /*2ee30*/  LDL.LU R30, [R1+0x14c4] ;  /* 0x0014c400011e7983 */ /* 0x001ee80000300800 */
[----:B------:R0:W-:Y:S04]  /*2ee40*/  STS.U16 [R19+UR4+0x13600], R35 ;  /* 0x0136002313007988 */ /* 0x0001e80008000404 */
[----:B------:R-:W3:Y:S04]  /*2ee50*/  LDL.LU R33, [R1+0x14c0] ;  /* 0x0014c00001217983 */ /* 0x000ee80000300800 */
[----:B------:R0:W-:Y:S04]  /*2ee60*/  STS.U16 [R19+UR4+0x1b600], R34 ;  /* 0x01b6002213007988 */ /* 0x0001e80008000404 */
[----:B-1----:R-:W3:Y:S04]  /*2ee70*/  LDL.LU R32, [R1+0x14bc] ;  /* 0x0014bc0001207983 */ /* 0x002ee80000300800 */
[----:B------:R1:W-:Y:S04]  /*2ee80*/  STS.U16 [R19+UR4+0x13a00], R36 ;  /* 0x013a002413007988 */ /* 0x0003e80008000404 */
[----:B0-----:R-:W3:Y:S04]  /*2ee90*/  LDL.LU R35, [R1+0x14b8] ;  /* 0x0014b80001237983 */ /* 0x001ee80000300800 */
[----:B------:R-:W3:Y:S01]  /*2eea0*/  LDL.LU R34, [R1+0x14b4] ;  /* 0x0014b40001227983 */ /* 0x000ee20000300800 */
[----:B-1----:R-:W-:-:S03]  /*2eeb0*/  LOP3.LUT R36, R90, 0x50, RZ, 0x3c, !PT ;  /* 0x000000505a247812 */ /* 0x002fc600078e3cff */
[----:B------:R0:W-:Y:S04]  /*2eec0*/  STS.U16 [R19+UR4+0x1ba00], R37 ;  /* 0x01ba002513007988 */ /* 0x0001e80008000404 */
[----:B------:R1:W-:Y:S04]  /*2eed0*/  STS.U16 [R19+UR4+0x13e00], R39 ;  /* 0x013e002713007988 */ /* 0x0003e80008000404 */
[----:B------:R4:W-:Y:S04]  /*2eee0*/  STS.U16 [R19+UR4+0x1be00], R38 ;  /* 0x01be002613007988 */ /* 0x0009e80008000404 */
[----:B0-----:R-:W3:Y:S04]  /*2eef0*/  LDL.LU R37, [R1+0x14b0] ;  /* 0x0014b00001257983 */ /* 0x001ee80000300800 */
[----:B-1----:R-:W3:Y:S04]  /*2ef00*/  LDL.LU R39, [R1+0x14ac] ;  /* 0x0014ac0001277983 */ /* 0x002ee80000300800 */
[----:B----4-:R-:W4:Y:S04]  /*2ef10*/  LDL.LU R38, [R1+0x14a8] ;  /* 0x0014a80001267983 */ /* 0x010f280000300800 */
[----:B------:R-:W-:Y:S04]  /*2ef20*/  STL [R1+0x12ec], R19 ;  /* 0x0012ec1301007387 */ /* 0x000fe80000100800 */
        /* <DEDUP_REMOVED lines=8> */
[----:B0-----:R-:W4:Y:S04]  /*2efb0*/  LDL.LU R42, [R1+0x1498] ;  /* 0x00149800012a7983 */ /* 0x001f280000300800 */
[----:B-1----:R-:W4:Y:S04]  /*2efc0*/  LDL.LU R3, [R1+0x1494] ;  /* 0x0014940001037983 */ /* 0x002f280000300800 */
[----:B--2---:R0:W-:Y:S04]  /*2efd0*/  STS.U16 [R36+UR4+0x18a80], R59 ;  /* 0x018a803b24007988 */ /* 0x0041e80008000404 */
[----:B---3--:R1:W-:Y:S04]  /*2efe0*/  STS.U16 [R36+UR4+0x10e80], R58 ;  /* 0x010e803a24007988 */ /* 0x0083e80008000404 */
[----:B------:R2:W-:Y:S04]  /*2eff0*/  STS.U16 [R36+UR4+0x18e80], R57 ;  /* 0x018e803924007988 */ /* 0x0005e80008000404 */
[----:B0-----:R-:W3:Y:S04]  /*2f000*/  LDL.LU R59, [R1+0x99c] ;  /* 0x00099c00013b7983 */ /* 0x001ee80000300800 */
[----:B-1----:R-:W3:Y:S04]  /*2f010*/  LDL.LU R58, [R1+0x998] ;  /* 0x00099800013a7983 */ /* 0x002ee80000300800 */
[----:B--2---:R-:W2:Y:S04]  /*2f020*/  LDL.LU R57, [R1+0x1490] ;  /* 0x0014900001397983 */ /* 0x004ea80000300800 */
        /* <DEDUP_REMOVED lines=19> */
[----:B0-----:R-:W3:Y:S04]  /*2f160*/  LDL.LU R56, [R1+0x1468] ;  /* 0x0014680001387983 */ /* 0x001ee80000300800 */
[----:B--2---:R0:W-:Y:S04]  /*2f170*/  STS.U16 [R36+UR4+0x12680], R57 ;  /* 0x0126803924007988 */ /* 0x0041e80008000404 */
[----:B----4-:R1:W-:Y:S04]  /*2f180*/  STS.U16 [R36+UR4+0x1a680], R3 ;  /* 0x01a6800324007988 */ /* 0x0103e80008000404 */
[----:B------:R2:W-:Y:S04]  /*2f190*/  STS.U16 [R36+UR4+0x12a80], R2 ;  /* 0x012a800224007988 */ /* 0x0005e80008000404 */
[----:B0-----:R-:W4:Y:S04]  /*2f1a0*/  LDL.LU R57, [R1+0x1464] ;  /* 0x0014640001397983 */ /* 0x001f280000300800 */
[----:B-1----:R-:W4:Y:S04]  /*2f1b0*/  LDL.LU R3, [R1+0x1460] ;  /* 0x0014600001037983 */ /* 0x002f280000300800 */
[----:B--2---:R-:W2:Y:S04]  /*2f1c0*/  LDL.LU R2, [R1+0x145c] ;  /* 0x00145c0001027983 */ /* 0x004ea80000300800 */
[----:B------:R0:W-:Y:S04]  /*2f1d0*/  STS.U16 [R36+UR4+0x1aa80], R93 ;  /* 0x01aa805d24007988 */ /* 0x0001e80008000404 */
[----:B------:R1:W-:Y:S04]  /*2f1e0*/  STS.U16 [R36+UR4+0x12e80], R64 ;  /* 0x012e804024007988 */ /* 0x0003e80008000404 */
[----:B------:R1:W-:Y:S04]  /*2f1f0*/  STS.U16 [R36+UR4+0x1ae80], R60 ;  /* 0x01ae803c24007988 */ /* 0x0003e80008000404 */
[----:B0-----:R-:W2:Y:S04]  /*2f200*/  LDL.LU R93, [R1+0x1458] ;  /* 0x00145800015d7983 */ /* 0x001ea80000300800 */
[----:B-1----:R-:W2:Y:S04]  /*2f210*/  LDL.LU R64, [R1+0x1454] ;  /* 0x0014540001407983 */ /* 0x002ea80000300800 */
[----:B------:R-:W2:Y:S04]  /*2f220*/  LDL.LU R60, [R1+0x1450] ;  /* 0x00145000013c7983 */ /* 0x000ea80000300800 */
[----:B------:R0:W-:Y:S04]  /*2f230*/  STS.U16 [R36+UR4+0x13280], R61 ;  /* 0x0132803d24007988 */ /* 0x0001e80008000404 */
[----:B0-----:R-:W2:Y:S04]  /*2f240*/  LDL.LU R61, [R1+0x144c] ;  /* 0x00144c00013d7983 */ /* 0x001ea80000300800 */
        /* <DEDUP_REMOVED lines=8> */
[----:B---3--:R-:W-:Y:S04]  /*2f2d0*/  STS.U16 [R53+UR4+0x10300], R59 ;  /* 0x0103003b35007988 */ /* 0x008fe80008000404 */
[----:B------:R-:W3:Y:S04]  /*2f2e0*/  LDL R63, [R1+0xbbc] ;  /* 0x000bbc00013f7983 */ /* 0x000ee80000100800 */
[----:B------:R-:W3:Y:S04]  /*2f2f0*/  LDL R62, [R1+0xbc0] ;  /* 0x000bc000013e7983 */ /* 0x000ee80000100800 */
[----:B------:R-:W-:Y:S04]  /*2f300*/  STS.U16 [R53+UR4+0x18300], R58 ;  /* 0x0183003a35007988 */ /* 0x000fe80008000404 */
[----:B------:R-:W-:Y:S04]  /*2f310*/  STL [R1+0x12f0], R36 ;  /* 0x0012f02401007387 */ /* 0x000fe80000100800 */
[----:B--2---:R0:W-:Y:S04]  /*2f320*/  STS.U16 [R53+UR4+0x10700], R61 ;  /* 0x0107003d35007988 */ /* 0x0041e80008000404 */
[----:B0-----:R-:W2:Y:S04]  /*2f330*/  LDL.LU R61, [R1+0x1448] ;  /* 0x00144800013d7983 */ /* 0x001ea80000300800 */
[----:B------:R-:W3:Y:S04]  /*2f340*/  LDL R59, [R1+0xbfc] ;  /* 0x000bfc00013b7983 */ /* 0x000ee80000100800 */
[----:B------:R-:W3:Y:S04]  /*2f350*/  LDL R58, [R1+0xc00] ;  /* 0x000c0000013a7983 */ /* 0x000ee80000100800 */
[----:B------:R0:W-:Y:S04]  /*2f360*/  STS.U16 [R53+UR4+0x18700], R60 ;  /* 0x0187003c35007988 */ /* 0x0001e80008000404 */
[----:B------:R1:W-:Y:S04]  /*2f370*/  STS.U16 [R53+UR4+0x10b00], R64 ;  /* 0x010b004035007988 */ /* 0x0003e80008000404 */
[----:B------:R4:W-:Y:S04]  /*2f380*/  STS.U16 [R53+UR4+0x18b00], R93 ;  /* 0x018b005d35007988 */ /* 0x0009e80008000404 */
[----:B0-----:R-:W3:Y:S04]  /*2f390*/  LDL.LU R60, [R1+0x1444] ;  /* 0x00144400013c7983 */ /* 0x001ee80000300800 */
[----:B-1----:R-:W3:Y:S04]  /*2f3a0*/  LDL.LU R64, [R1+0x1440] ;  /* 0x0014400001407983 */ /* 0x002ee80000300800 */
[----:B----4-:R-:W4:Y:S04]  /*2f3b0*/  LDL.LU R93, [R1+0x143c] ;  /* 0x00143c00015d7983 */ /* 0x010f280000300800 */
[----:B------:R-:W4:Y:S04]  /*2f3c0*/  LDL R51, [R1+0xc3c] ;  /* 0x000c3c0001337983 */ /* 0x000f280000100800 */
[----:B------:R-:W4:Y:S04]  /*2f3d0*/  LDL R50, [R1+0xc40] ;  /* 0x000c400001327983 */ /* 0x000f280000100800 */
[----:B------:R0:W-:Y:S04]  /*2f3e0*/  STS.U16 [R53+UR4+0x10f00], R2 ;  /* 0x010f000235007988 */ /* 0x0001e80008000404 */
[----:B------:R1:W-:Y:S04]  /*2f3f0*/  STS.U16 [R53+UR4+0x18f00], R3 ;  /* 0x018f000335007988 */ /* 0x0003e80008000404 */
[----:B0-----:R-:W4:Y:S04]  /*2f400*/  LDL R2, [R1+0xc80] ;  /* 0x000c800001027983 */ /* 0x001f280000100800 */
[----:B-1----:R-:W4:Y:S01]  /*2f410*/  LDL R3, [R1+0xc7c] ;  /* 0x000c7c0001037983 */ /* 0x002f220000100800 */
[----:B--2---:R-:W-:-:S06]  /*2f420*/  PRMT R61, RZ, 0x7610, R61 ;  /* 0x00007610ff3d7816 */ /* 0x004fcc000000003d */
[----:B---3--:R-:W2:Y:S01]  /*2f430*/  @!P4 LDG.E.U16 R61, desc[UR20][R62.64] ;  /* 0x000000143e3dc981 */ /* 0x008ea2000c1e1500 */
[----:B------:R-:W-:-:S06]  /*2f440*/  PRMT R57, RZ, 0x7610, R57 ;  /* 0x00007610ff397816 */ /* 0x000fcc0000000039 */
[----:B------:R-:W3:Y:S04]  /*2f450*/  @!P4 LDG.E.U16 R57, desc[UR20][R58.64] ;  /* 0x000000143a39c981 */ /* 0x000ee8000c1e1500 */
[----:B------:R-:W3:Y:S01]  /*2f460*/  LDL R62, [R1+0xcbc] ;  /* 0x000cbc00013e7983 */ /* 0x000ee20000100800 */
[----:B------:R-:W-:Y:S02]  /*2f470*/  PRMT R49, RZ, 0x7610, R49 ;  /* 0x00007610ff317816 */ /* 0x000fe40000000031 */
[----:B------:R-:W-:-:S04]  /*2f480*/  PRMT R48, RZ, 0x7610, R48 ;  /* 0x00007610ff307816 */ /* 0x000fc80000000030 */
[----:B----4-:R-:W4:Y:S04]  /*2f490*/  @!P4 LDG.E.U16 R49, desc[UR20][R50.64] ;  /* 0x000000143231c981 */ /* 0x010f28000c1e1500 */
[----:B------:R-:W4:Y:S04]  /*2f4a0*/  @!P4 LDG.E.U16 R48, desc[UR20][R2.64] ;  /* 0x000000140230c981 */ /* 0x000f28000c1e1500 */
[----:B--2---:R0:W-:Y:S04]  /*2f4b0*/  STL [R1+0x8b0], R61 ;  /* 0x0008b03d01007387 */ /* 0x0041e80000100800 */
[----:B0-----:R-:W2:Y:S04]  /*2f4c0*/  LDL R61, [R1+0xcc0] ;  /* 0x000cc000013d7983 */ /* 0x001ea80000100800 */
[----:B------:R-:W2:Y:S01]  /*2f4d0*/  LDL.LU R59, [R1+0x1438] ;  /* 0x00143800013b7983 */ /* 0x000ea20000300800 */
[----:B---3--:R-:W-:-:S03]  /*2f4e0*/  @!P4 IMAD.MOV.U32 R63, RZ, RZ, R62 ;  /* 0x000000ffff3fc224 */ /* 0x008fc600078e003e */
[----:B------:R-:W3:Y:S04]  /*2f4f0*/  LDL R58, [R1+0xcfc] ;  /* 0x000cfc00013a7983 */ /* 0x000ee80000100800 */
[----:B------:R0:W-:Y:S04]  /*2f500*/  STL [R1+0x8ac], R57 ;  /* 0x0008ac3901007387 */ /* 0x0001e80000100800 */
[----:B------:R-:W3:Y:S04]  /*2f510*/  LDL R51, [R1+0xd3c] ;  /* 0x000d3c0001337983 */ /* 0x000ee80000100800 */
[----:B------:R-:W3:Y:S04]  /*2f520*/  LDL R50, [R1+0xd40] ;  /* 0x000d400001327983 */ /* 0x000ee80000100800 */
[----:B0-----:R-:W3:Y:S04]  /*2f530*/  LDL R57, [R1+0xd00] ;  /* 0x000d000001397983 */ /* 0x001ee80000100800 */
[----:B------:R-:W3:Y:S04]  /*2f540*/  LDL.LU.64 R2, [R1+0x1430] ;  /* 0x0014300001027983 */ /* 0x000ee80000300a00 */
[----:B----4-:R0:W-:Y:S04]  /*2f550*/  STL [R1+0x8a8], R49 ;  /* 0x0008a83101007387 */ /* 0x0101e80000100800 */
[----:B0-----:R-:W4:Y:S04]  /*2f560*/  LDL R49, [R1+0xd7c] ;  /* 0x000d7c0001317983 */ /* 0x001f280000100800 */
[----:B------:R0:W-:Y:S04]  /*2f570*/  STL [R1+0x8a4], R48 ;  /* 0x0008a43001007387 */ /* 0x0001e80000100800 */
[----:B0-----:R-:W4:Y:S01]  /*2f580*/  LDL R48, [R1+0xd80] ;  /* 0x000d800001307983 */ /* 0x001f220000100800 */
[----:B--2---:R-:W-:-:S03]  /*2f590*/  @!P4 IMAD.MOV.U32 R62, RZ, RZ, R61 ;  /* 0x000000ffff3ec224 */ /* 0x004fc600078e003d */
[----:B------:R-:W2:Y:S01]  /*2f5a0*/  LDL R61, [R1+0xdc0] ;  /* 0x000dc000013d7983 */ /* 0x000ea20000100800 */
[----:B------:R-:W-:-:S06]  /*2f5b0*/  PRMT R59, RZ, 0x7610, R59 ;  /* 0x00007610ff3b7816 */ /* 0x000fcc000000003b */
[----:B------:R-:W2:Y:S04]  /*2f5c0*/  @!P4 LDG.E.U16 R59, desc[UR20][R62.64] ;  /* 0x000000143e3bc981 */ /* 0x000ea8000c1e1500 */
[----:B------:R-:W2:Y:S01]  /*2f5d0*/  LDL R62, [R1+0xdbc] ;  /* 0x000dbc00013e7983 */ /* 0x000ea20000100800 */
[----:B------:R-:W-:Y:S02]  /*2f5e0*/  PRMT R55, RZ, 0x7610, R55 ;  /* 0x00007610ff377816 */ /* 0x000fe40000000037 */
[----:B---3--:R-:W-:Y:S02]  /*2f5f0*/  PRMT R3, RZ, 0x7610, R3 ;  /* 0x00007610ff037816 */ /* 0x008fe40000000003 */
[----:B------:R-:W-:-:S04]  /*2f600*/  PRMT R54, RZ, 0x7610, R54 ;  /* 0x00007610ff367816 */ /* 0x000fc80000000036 */
[----:B------:R-:W3:Y:S01]  /*2f610*/  @!P4 LDG.E.U16 R3, desc[UR20][R50.64] ;  /* 0x000000143203c981 */ /* 0x000ee2000c1e1500 */
[----:B------:R-:W-:-:S03]  /*2f620*/  PRMT R60, RZ, 0x7610, R60 ;  /* 0x00007610ff3c7816 */ /* 0x000fc6000000003c */
[----:B----4-:R-:W4:Y:S04]  /*2f630*/  @!P4 LDG.E.U16 R54, desc[UR20][R48.64] ;  /* 0x000000143036c981 */ /* 0x010f28000c1e1500 */
[----:B--2---:R0:W-:Y:S02]  /*2f640*/  STL [R1+0x8a0], R59 ;  /* 0x0008a03b01007387 */ /* 0x0041e40000100800 */
[----:B0-----:R-:W-:Y:S02]  /*2f650*/  @!P4 IMAD.MOV.U32 R59, RZ, RZ, R58 ;  /* 0x000000ffff3bc224 */ /* 0x001fe400078e003a */
[----:B------:R-:W-:-:S05]  /*2f660*/  @!P4 IMAD.MOV.U32 R58, RZ, RZ, R57 ;  /* 0x000000ffff3ac224 */ /* 0x000fca00078e0039 */
[----:B------:R-:W2:Y:S01]  /*2f670*/  @!P4 LDG.E.U16 R55, desc[UR20][R58.64] ;  /* 0x000000143a37c981 */ /* 0x000ea2000c1e1500 */
[----:B------:R-:W-:Y:S02]  /*2f680*/  @!P4 IMAD.MOV.U32 R63, RZ, RZ, R62 ;  /* 0x000000ffff3fc224 */ /* 0x000fe400078e003e */
[----:B------:R-:W-:-:S05]  /*2f690*/  @!P4 IMAD.MOV.U32 R62, RZ, RZ, R61 ;  /* 0x000000ffff3ec224 */ /* 0x000fca00078e003d */
[----:B------:R0:W4:Y:S04]  /*2f6a0*/  @!P4 LDG.E.U16 R60, desc[UR20][R62.64] ;  /* 0x000000143e3cc981 */ /* 0x000128000c1e1500 */
[----:B------:R-:W4:Y:S04]  /*2f6b0*/  LDL.LU R59, [R1+0x142c] ;  /* 0x00142c00013b7983 */ /* 0x000f280000300800 */
[----:B------:R-:W0:Y:S04]  /*2f6c0*/  LDL R58, [R1+0xa0c] ;  /* 0x000a0c00013a7983 */ /* 0x000e280000100800 */
[----:B------:R-:W4:Y:S04]  /*2f6d0*/  LDL R57, [R1+0xa10] ;  /* 0x000a100001397983 */ /* 0x000f280000100800 */
[----:B------:R-:W4:Y:S04]  /*2f6e0*/  LDL.LU R51, [R1+0x1428] ;  /* 0x0014280001337983 */ /* 0x000f280000300800 */
[----:B------:R-:W4:Y:S04]  /*2f6f0*/  LDL R50, [R1+0xa4c] ;  /* 0x000a4c0001327983 */ /* 0x000f280000100800 */
[----:B---3--:R1:W-:Y:S04]  /*2f700*/  STL [R1+0x898], R3 ;  /* 0x0008980301007387 */ /* 0x0083e80000100800 */
[----:B-1----:R-:W3:Y:S04]  /*2f710*/  LDL R3, [R1+0xa50] ;  /* 0x000a500001037983 */ /* 0x002ee80000100800 */
[----:B------:R-:W3:Y:S04]  /*2f720*/  LDL.LU.64 R48, [R1+0x1420] ;  /* 0x0014200001307983 */ /* 0x000ee80000300a00 */
[----:B--2---:R1:W-:Y:S04]  /*2f730*/  STL [R1+0x89c], R55 ;  /* 0x00089c3701007387 */ /* 0x0043e80000100800 */
[----:B-1----:R-:W2:Y:S01]  /*2f740*/  LDL R55, [R1+0xa8c] ;  /* 0x000a8c0001377983 */ /* 0x002ea20000100800 */
[----:B0-----:R-:W-:-:S02]  /*2f750*/  @!P4 IMAD.MOV.U32 R63, RZ, RZ, R58 ;  /* 0x000000ffff3fc224 */ /* 0x001fc400078e003a */
[----:B----4-:R-:W-:Y:S01]  /*2f760*/  @!P4 IMAD.MOV.U32 R62, RZ, RZ, R57 ;  /* 0x000000ffff3ec224 */ /* 0x010fe200078e0039 */
[----:B------:R-:W-:Y:S01]  /*2f770*/  PRMT R51, RZ, 0x7610, R51 ;  /* 0x00007610ff337816 */ /* 0x000fe20000000033 */
[----:B------:R0:W-:Y:S04]  /*2f780*/  STL [R1+0x894], R54 ;  /* 0x0008943601007387 */ /* 0x0001e80000100800 */
[----:B------:R-:W4:Y:S04]  /*2f790*/  LDL R61, [R1+0xacc] ;  /* 0x000acc00013d7983 */ /* 0x000f280000100800 */
[----:B------:R-:W2:Y:S04]  /*2f7a0*/  @!P4 LDG.E.U16 R51, desc[UR20][R62.64] ;  /* 0x000000143e33c981 */ /* 0x000ea8000c1e1500 */
[----:B0-----:R-:W3:Y:S04]  /*2f7b0*/  LDL R54, [R1+0xa90] ;  /* 0x000a900001367983 */ /* 0x001ee80000100800 */
[----:B------:R0:W-:Y:S04]  /*2f7c0*/  STL [R1+0x890], R60 ;  /* 0x0008903c01007387 */ /* 0x0001e80000100800 */
[----:B0-----:R-:W4:Y:S04]  /*2f7d0*/  LDL R60, [R1+0xad0] ;  /* 0x000ad000013c7983 */ /* 0x001f280000100800 */
[----:B------:R-:W4:Y:S01]  /*2f7e0*/  LDL.LU R62, [R1+0x1418] ;  /* 0x00141800013e7983 */ /* 0x000f220000300800 */
[----:B------:R-:W-:-:S03]  /*2f7f0*/  PRMT R2, RZ, 0x7610, R2 ;  /* 0x00007610ff027816 */ /* 0x000fc60000000002 */
[----:B------:R-:W4:Y:S04]  /*2f800*/  LDL R58, [R1+0xb0c] ;  /* 0x000b0c00013a7983 */ /* 0x000f280000100800 */
[----:B------:R-:W4:Y:S01]  /*2f810*/  LDL R57, [R1+0xb10] ;  /* 0x000b100001397983 */ /* 0x000f220000100800 */
[----:B------:R-:W-:-:S03]  /*2f820*/  PRMT R59, RZ, 0x7610, R59 ;  /* 0x00007610ff3b7816 */ /* 0x000fc6000000003b */
[----:B--2---:R0:W-:Y:S02]  /*2f830*/  STL [R1+0x88c], R51 ;  /* 0x00088c3301007387 */ /* 0x0041e40000100800 */
[----:B0-----:R-:W-:Y:S02]  /*2f840*/  @!P4 IMAD.MOV.U32 R51, RZ, RZ, R50 ;  /* 0x000000ffff33c224 */ /* 0x001fe400078e0032 */
[----:B---3--:R-:W-:-:S05]  /*2f850*/  @!P4 IMAD.MOV.U32 R50, RZ, RZ, R3 ;  /* 0x000000ffff32c224 */ /* 0x008fca00078e0003 */
[----:B------:R-:W2:Y:S04]  /*2f860*/  @!P4 LDG.E.U16 R2, desc[UR20][R50.64] ;  /* 0x000000143202c981 */ /* 0x000ea8000c1e1500 */
[----:B----4-:R-:W3:Y:S01]  /*2f870*/  @!P4 LDG.E.U16 R59, desc[UR20][R60.64] ;  /* 0x000000143c3bc981 */ /* 0x010ee2000c1e1500 */
[----:B------:R-:W-:-:S03]  /*2f880*/  PRMT R62, RZ, 0x7610, R62 ;  /* 0x00007610ff3e7816 */ /* 0x000fc6000000003e */
[----:B------:R-:W4:Y:S04]  /*2f890*/  LDL.LU.64 R50, [R1+0x1410] ;  /* 0x0014100001327983 */ /* 0x000f280000300a00 */
[----:B------:R-:W3:Y:S04]  /*2f8a0*/  @!P4 LDG.E.U16 R62, desc[UR20][R54.64] ;  /* 0x00000014363ec981 */ /* 0x000ee8000c1e1500 */
[----:B------:R-:W3:Y:S04]  /*2f8b0*/  LDL R3, [R1+0xb4c] ;  /* 0x000b4c0001037983 */ /* 0x000ee80000100800 */
[----:B--2---:R0:W-:Y:S04]  /*2f8c0*/  STL [R1+0x888], R2 ;  /* 0x0008880201007387 */ /* 0x0041e80000100800 */
[----:B0-----:R-:W2:Y:S04]  /*2f8d0*/  LDL R2, [R1+0xb50] ;  /* 0x000b500001027983 */ /* 0x001ea80000100800 */
[----:B------:R-:W2:Y:S04]  /*2f8e0*/  LDL.LU.64 R54, [R1+0x1408] ;  /* 0x0014080001367983 */ /* 0x000ea80000300a00 */
[----:B------:R-:W2:Y:S01]  /*2f8f0*/  LDL R63, [R1+0xb8c] ;  /* 0x000b8c00013f7983 */ /* 0x000ea20000100800 */
[----:B----4-:R-:W-:-:S03]  /*2f900*/  PRMT R50, RZ, 0x7610, R50 ;  /* 0x00007610ff327816 */ /* 0x010fc60000000032 */
[----:B---3--:R0:W-:Y:S04]  /*2f910*/  STL [R1+0x884], R62 ;  /* 0x0008843e01007387 */ /* 0x0081e80000100800 */
[----:B------:R-:W3:Y:S04]  /*2f920*/  LDL R61, [R1+0xbc4] ;  /* 0x000bc400013d7983 */ /* 0x000ee80000100800 */
[----:B------:R-:W3:Y:S04]  /*2f930*/  LDL R60, [R1+0xbc8] ;  /* 0x000bc800013c7983 */ /* 0x000ee80000100800 */
[----:B0-----:R-:W4:Y:S04]  /*2f940*/  LDL R62, [R1+0xb90] ;  /* 0x000b9000013e7983 */ /* 0x001f280000100800 */
[----:B------:R0:W-:Y:S02]  /*2f950*/  STL [R1+0x880], R59 ;  /* 0x0008803b01007387 */ /* 0x0001e40000100800 */
[----:B0-----:R-:W-:-:S02]  /*2f960*/  @!P4 IMAD.MOV.U32 R59, RZ, RZ, R58 ;  /* 0x000000ffff3bc224 */ /* 0x001fc400078e003a */
[----:B------:R-:W-:-:S05]  /*2f970*/  @!P4 IMAD.MOV.U32 R58, RZ, RZ, R57 ;  /* 0x000000ffff3ac224 */ /* 0x000fca00078e0039 */
[----:B------:R0:W3:Y:S04]  /*2f980*/  @!P4 LDG.E.U16 R50, desc[UR20][R58.64] ;  /* 0x000000143a32c981 */ /* 0x0000e8000c1e1500 */
[----:B------:R-:W0:Y:S01]  /*2f990*/  LDL.LU R59, [R1+0x1400] ;  /* 0x00140000013b7983 */ /* 0x000e220000300800 */
[----:B------:R-:W-:Y:S02]  /*2f9a0*/  PRMT R46, RZ, 0x7610, R46 ;  /* 0x00007610ff2e7816 */ /* 0x000fe4000000002e */
[----:B------:R-:W-:Y:S01]  /*2f9b0*/  PRMT R56, RZ, 0x7610, R56 ;  /* 0x00007610ff387816 */ /* 0x000fe20000000038 */
[----:B------:R-:W3:Y:S04]  /*2f9c0*/  LDL R58, [R1+0xc04] ;  /* 0x000c0400013a7983 */ /* 0x000ee80000100800 */
[----:B------:R-:W3:Y:S04]  /*2f9d0*/  LDL R57, [R1+0xc08] ;  /* 0x000c080001397983 */ /* 0x000ee80000100800 */
[----:B--2---:R-:W2:Y:S01]  /*2f9e0*/  @!P4 LDG.E.U16 R46, desc[UR20][R2.64] ;  /* 0x00000014022ec981 */ /* 0x004ea2000c1e1500 */
[----:B------:R-:W-:-:S03]  /*2f9f0*/  PRMT R51, RZ, 0x7610, R51 ;  /* 0x00007610ff337816 */ /* 0x000fc60000000033 */
[----:B------:R-:W2:Y:S04]  /*2fa00*/  LDL.LU.64 R2, [R1+0x13f8] ;  /* 0x0013f80001027983 */ /* 0x000ea80000300a00 */
[----:B----4-:R-:W4:Y:S01]  /*2fa10*/  @!P4 LDG.E.U16 R56, desc[UR20][R62.64] ;  /* 0x000000143e38c981 */ /* 0x010f22000c1e1500 */
[----:B0-----:R-:W-:-:S06]  /*2fa20*/  PRMT R59, RZ, 0x7610, R59 ;  /* 0x00007610ff3b7816 */ /* 0x001fcc000000003b */
[----:B---3--:R-:W3:Y:S04]  /*2fa30*/  @!P4 LDG.E.U16 R59, desc[UR20][R60.64] ;  /* 0x000000143c3bc981 */ /* 0x008ee8000c1e1500 */
[----:B------:R0:W-:Y:S04]  /*2fa40*/  STL [R1+0x87c], R50 ;  /* 0x00087c3201007387 */ /* 0x0001e80000100800 */
[----:B0-----:R-:W3:Y:S04]  /*2fa50*/  LDL R50, [R1+0xc44] ;  /* 0x000c440001327983 */ /* 0x001ee80000100800 */
[----:B--2---:R0:W-:Y:S04]  /*2fa60*/  STL [R1+0x878], R46 ;  /* 0x0008782e01007387 */ /* 0x0041e80000100800 */
[----:B------:R-:W2:Y:S04]  /*2fa70*/  LDL R62, [R1+0xc84] ;  /* 0x000c8400013e7983 */ /* 0x000ea80000100800 */
[----:B0-----:R-:W2:Y:S04]  /*2fa80*/  LDL R46, [R1+0xc48] ;  /* 0x000c4800012e7983 */ /* 0x001ea80000100800 */
[----:B----4-:R0:W-:Y:S04]  /*2fa90*/  STL [R1+0x874], R56 ;  /* 0x0008743801007387 */ /* 0x0101e80000100800 */
[----:B------:R-:W4:Y:S04]  /*2faa0*/  LDL R61, [R1+0xcc4] ;  /* 0x000cc400013d7983 */ /* 0x000f280000100800 */
[----:B------:R-:W4:Y:S04]  /*2fab0*/  LDL R60, [R1+0xcc8] ;  /* 0x000cc800013c7983 */ /* 0x000f280000100800 */
[----:B0-----:R-:W2:Y:S04]  /*2fac0*/  LDL R56, [R1+0xc88] ;  /* 0x000c880001387983 */ /* 0x001ea80000100800 */
[----:B---3--:R0:W-:Y:S02]  /*2fad0*/  STL [R1+0x870], R59 ;  /* 0x0008703b01007387 */ /* 0x0081e40000100800 */
[----:B0-----:R-:W-:-:S02]  /*2fae0*/  @!P4 IMAD.MOV.U32 R59, RZ, RZ, R58 ;  /* 0x000000ffff3bc224 */ /* 0x001fc400078e003a */
[----:B------:R-:W-:-:S05]  /*2faf0*/  @!P4 IMAD.MOV.U32 R58, RZ, RZ, R57 ;  /* 0x000000ffff3ac224 */ /* 0x000fca00078e0039 */
[----:B------:R-:W3:Y:S01]  /*2fb00*/  @!P4 LDG.E.U16 R51, desc[UR20][R58.64] ;  /* 0x000000143a33c981 */ /* 0x000ee2000c1e1500 */
[----:B------:R-:W-:-:S03]  /*2fb10*/  PRMT R3, RZ, 0x7610, R3 ;  /* 0x00007610ff037816 */ /* 0x000fc60000000003 */
[----:B------:R-:W2:Y:S04]  /*2fb20*/  LDL.LU R59, [R1+0x13f0] ;  /* 0x0013f000013b7983 */ /* 0x000ea80000300800 */
[----:B------:R-:W4:Y:S04]  /*2fb30*/  LDL R58, [R1+0xd04] ;  /* 0x000d0400013a7983 */ /* 0x000f280000100800 */
[----:B------:R-:W4:Y:S04]  /*2fb40*/  LDL R57, [R1+0xd08] ;  /* 0x000d080001397983 */ /* 0x000f280000100800 */
[----:B---3--:R0:W-:Y:S02]  /*2fb50*/  STL [R1+0x86c], R51 ;  /* 0x00086c3301007387 */ /* 0x0081e40000100800 */
[----:B0-----:R-:W-:-:S02]  /*2fb60*/  @!P4 IMAD.MOV.U32 R51, RZ, RZ, R50 ;  /* 0x000000ffff33c224 */ /* 0x001fc400078e0032 */
[----:B--2---:R-:W-:-:S05]  /*2fb70*/  @!P4 IMAD.MOV.U32 R50, RZ, RZ, R46 ;  /* 0x000000ffff32c224 */ /* 0x004fca00078e002e */
[----:B------:R-:W2:Y:S01]  /*2fb80*/  @!P4 LDG.E.U16 R3, desc[UR20][R50.64] ;  /* 0x000000143203c981 */ /* 0x000ea2000c1e1500 */
[----:B------:R-:W-:Y:S01]  /*2fb90*/  PRMT R54, RZ, 0x7610, R54 ;  /* 0x00007610ff367816 */ /* 0x000fe20000000036 */
[----:B------:R-:W-:Y:S01]  /*2fba0*/  @!P4 IMAD.MOV.U32 R63, RZ, RZ, R62 ;  /* 0x000000ffff3fc224 */ /* 0x000fe200078e003e */
[----:B------:R-:W-:Y:S01]  /*2fbb0*/  PRMT R49, RZ, 0x7610, R49 ;  /* 0x00007610ff317816 */ /* 0x000fe20000000031 */
[----:B------:R-:W-:Y:S01]  /*2fbc0*/  @!P4 IMAD.MOV.U32 R62, RZ, RZ, R56 ;  /* 0x000000ffff3ec224 */ /* 0x000fe200078e0038 */
[----:B------:R-:W-:-:S04]  /*2fbd0*/  PRMT R47, RZ, 0x7610, R47 ;  /* 0x00007610ff2f7816 */ /* 0x000fc8000000002f */
[----:B------:R-:W3:Y:S04]  /*2fbe0*/  @!P4 LDG.E.U16 R54, desc[UR20][R62.64] ;  /* 0x000000143e36c981 */ /* 0x000ee8000c1e1500 */
[----:B----4-:R0:W4:Y:S04]  /*2fbf0*/  @!P4 LDG.E.U16 R49, desc[UR20][R60.64] ;  /* 0x000000143c31c981 */ /* 0x010128000c1e1500 */
[----:B------:R-:W4:Y:S04]  /*2fc00*/  LDL.LU.64 R50, [R1+0x13e8] ;  /* 0x0013e80001327983 */ /* 0x000f280000300a00 */
[----:B------:R-:W4:Y:S01]  /*2fc10*/  LDL R46, [R1+0xd44] ;  /* 0x000d4400012e7983 */ /* 0x000f220000100800 */
[----:B0-----:R-:W-:-:S02]  /*2fc20*/  @!P4 IMAD.MOV.U32 R60, RZ, RZ, R57 ;  /* 0x000000ffff3cc224 */ /* 0x001fc400078e0039 */
[----:B------:R-:W-:-:S05]  /*2fc30*/  @!P4 IMAD.MOV.U32 R61, RZ, RZ, R58 ;  /* 0x000000ffff3dc224 */ /* 0x000fca00078e003a */
[----:B------:R-:W4:Y:S04]  /*2fc40*/  @!P4 LDG.E.U16 R47, desc[UR20][R60.64] ;  /* 0x000000143c2fc981 */ /* 0x000f28000c1e1500 */
[----:B--2---:R0:W-:Y:S04]  /*2fc50*/  STL [R1+0x868], R3 ;  /* 0x0008680301007387 */ /* 0x0041e80000100800 */
[----:B------:R-:W2:Y:S04]  /*2fc60*/  LDL R56, [R1+0xd84] ;  /* 0x000d840001387983 */ /* 0x000ea80000100800 */
[----:B0-----:R-:W2:Y:S04]  /*2fc70*/  LDL R3, [R1+0xd48] ;  /* 0x000d480001037983 */ /* 0x001ea80000100800 */
[----:B---3--:R0:W-:Y:S04]  /*2fc80*/  STL [R1+0x864], R54 ;  /* 0x0008643601007387 */ /* 0x0081e80000100800 */
[----:B------:R-:W3:Y:S04]  /*2fc90*/  LDL R62, [R1+0xdc4] ;  /* 0x000dc400013e7983 */ /* 0x000ee80000100800 */
[----:B0-----:R-:W3:Y:S04]  /*2fca0*/  LDL R54, [R1+0xd88] ;  /* 0x000d880001367983 */ /* 0x001ee80000100800 */
[----:B----4-:R0:W-:Y:S01]  /*2fcb0*/  STL [R1+0x860], R49 ;  /* 0x0008603101007387 */ /* 0x0101e20000100800 */
[----:B------:R-:W-:-:S03]  /*2fcc0*/  PRMT R2, RZ, 0x7610, R2 ;  /* 0x00007610ff027816 */ /* 0x000fc60000000002 */
[----:B0-----:R-:W4:Y:S04]  /*2fcd0*/  LDL R49, [R1+0xdc8] ;  /* 0x000dc80001317983 */ /* 0x001f280000100800 */
[----:B------:R-:W4:Y:S04]  /*2fce0*/  LDL.LU R60, [R1+0x13e0] ;  /* 0x0013e000013c7983 */ /* 0x000f280000300800 */
[----:B------:R-:W4:Y:S04]  /*2fcf0*/  LDL R61, [R1+0xa14] ;  /* 0x000a1400013d7983 */ /* 0x000f280000100800 */
[----:B------:R-:W4:Y:S04]  /*2fd00*/  LDL R58, [R1+0xa18] ;  /* 0x000a1800013a7983 */ /* 0x000f280000100800 */
[----:B------:R0:W-:Y:S02]  /*2fd10*/  STL [R1+0x85c], R47 ;  /* 0x00085c2f01007387 */ /* 0x0001e40000100800 */
[----:B0-----:R-:W-:-:S02]  /*2fd20*/  @!P4 IMAD.MOV.U32 R47, RZ, RZ, R46 ;  /* 0x000000ffff2fc224 */ /* 0x001fc400078e002e */
[----:B--2---:R-:W-:-:S05]  /*2fd30*/  @!P4 IMAD.MOV.U32 R46, RZ, RZ, R3 ;  /* 0x000000ffff2ec224 */ /* 0x004fca00078e0003 */
[----:B------:R-:W2:Y:S01]  /*2fd40*/  @!P4 LDG.E.U16 R2, desc[UR20][R46.64] ;  /* 0x000000142e02c981 */ /* 0x000ea2000c1e1500 */
[----:B------:R-:W-:Y:S01]  /*2fd50*/  PRMT R51, RZ, 0x7610, R51 ;  /* 0x00007610ff337816 */ /* 0x000fe20000000033 */
[----:B------:R-:W-:Y:S02]  /*2fd60*/  @!P4 IMAD.MOV.U32 R57, RZ, RZ, R56 ;  /* 0x000000ffff39c224 */ /* 0x000fe400078e0038 */
[----:B---3--:R-:W-:Y:S01]  /*2fd70*/  @!P4 IMAD.MOV.U32 R56, RZ, RZ, R54 ;  /* 0x000000ffff38c224 */ /* 0x008fe200078e0036 */
[----:B------:R-:W3:Y:S04]  /*2fd80*/  LDL.LU.64 R46, [R1+0x13d8] ;  /* 0x0013d800012e7983 */ /* 0x000ee80000300a00 */
[----:B------:R-:W3:Y:S04]  /*2fd90*/  LDL R3, [R1+0xa54] ;  /* 0x000a540001037983 */ /* 0x000ee80000100800 */
[----:B------:R-:W3:Y:S01]  /*2fda0*/  @!P4 LDG.E.U16 R51, desc[UR20][R56.64] ;  /* 0x000000143833c981 */ /* 0x000ee2000c1e1500 */
[----:B------:R-:W-:Y:S01]  /*2fdb0*/  PRMT R48, RZ, 0x7610, R48 ;  /* 0x00007610ff307816 */ /* 0x000fe20000000030 */
[----:B------:R-:W-:Y:S01]  /*2fdc0*/  @!P4 IMAD.MOV.U32 R63, RZ, RZ, R62 ;  /* 0x000000ffff3fc224 */ /* 0x000fe200078e003e */
[----:B----4-:R-:W-:-:S05]  /*2fdd0*/  @!P4 MOV R62, R49 ;  /* 0x00000031003ec202 */ /* 0x010fca0000000f00 */
[----:B------:R0:W4:Y:S04]  /*2fde0*/  @!P4 LDG.E.U16 R48, desc[UR20][R62.64] ;  /* 0x000000143e30c981 */ /* 0x000128000c1e1500 */
[----:B--2---:R1:W-:Y:S04]  /*2fdf0*/  STL [R1+0x858], R2 ;  /* 0x0008580201007387 */ /* 0x0043e80000100800 */
[----:B-1----:R-:W2:Y:S04]  /*2fe00*/  LDL R2, [R1+0xa58] ;  /* 0x000a580001027983 */ /* 0x002ea80000100800 */
[----:B------:R-:W2:Y:S01]  /*2fe10*/  LDL.LU.64 R56, [R1+0x13d0] ;  /* 0x0013d00001387983 */ /* 0x000ea20000300a00 */
[----:B0-----:R-:W-:Y:S01]  /*2fe20*/  @!P4 IMAD.MOV.U32 R62, RZ, RZ, R58 ;  /* 0x000000ffff3ec224 */ /* 0x001fe200078e003a */
[----:B------:R-:W-:Y:S01]  /*2fe30*/  PRMT R55, RZ, 0x7610, R55 ;  /* 0x00007610ff377816 */ /* 0x000fe20000000037 */
[----:B------:R-:W-:Y:S01]  /*2fe40*/  @!P4 IMAD.MOV.U32 R63, RZ, RZ, R61 ;  /* 0x000000ffff3fc224 */ /* 0x000fe200078e003d */
[----:B------:R-:W2:Y:S04]  /*2fe50*/  LDL R54, [R1+0xa94] ;  /* 0x000a940001367983 */ /* 0x000ea80000100800 */
[----:B---3--:R0:W-:Y:S04]  /*2fe60*/  STL [R1+0x854], R51 ;  /* 0x0008543301007387 */ /* 0x0081e80000100800 */
[----:B------:R-:W3:Y:S04]  /*2fe70*/  LDL R49, [R1+0xad4] ;  /* 0x000ad40001317983 */ /* 0x000ee80000100800 */
[----:B0-----:R-:W3:Y:S04]  /*2fe80*/  LDL R51, [R1+0xa98] ;  /* 0x000a980001337983 */ /* 0x001ee80000100800 */
[----:B----4-:R0:W-:Y:S04]  /*2fe90*/  STL [R1+0x850], R48 ;  /* 0x0008503001007387 */ /* 0x0101e80000100800 */
[----:B------:R-:W4:Y:S04]  /*2fea0*/  LDL R61, [R1+0xb18] ;  /* 0x000b1800013d7983 */ /* 0x000f280000100800 */
[----:B0-----:R-:W3:Y:S04]  /*2feb0*/  LDL R48, [R1+0xad8] ;  /* 0x000ad80001307983 */ /* 0x001ee80000100800 */
[----:B--2---:R-:W2:Y:S01]  /*2fec0*/  @!P4 LDG.E.U16 R55, desc[UR20][R2.64] ;  /* 0x000000140237c981 */ /* 0x004ea2000c1e1500 */
[----:B------:R-:W-:-:S06]  /*2fed0*/  PRMT R57, RZ, 0x7610, R57 ;  /* 0x00007610ff397816 */ /* 0x000fcc0000000039 */
[----:B------:R-:W2:Y:S04]  /*2fee0*/  @!P4 LDG.E.U16 R57, desc[UR20][R62.64] ;  /* 0x000000143e39c981 */ /* 0x000ea8000c1e1500 */
[----:B------:R-:W3:Y:S04]  /*2fef0*/  LDL R62, [R1+0xb14] ;  /* 0x000b1400013e7983 */ /* 0x000ee80000100800 */
[----:B------:R-:W3:Y:S04]  /*2ff00*/  LDL.LU.64 R2, [R1+0x13c8] ;  /* 0x0013c80001027983 */ /* 0x000ee80000300a00 */
[----:B------:R-:W4:Y:S01]  /*2ff10*/  LDL R58, [R1+0xb54] ;  /* 0x000b5400013a7983 */ /* 0x000f220000100800 */
[----:B------:R-:W-:-:S02]  /*2ff20*/  PRMT R50, RZ, 0x7610, R50 ;  /* 0x00007610ff327816 */ /* 0x000fc40000000032 */
[----:B------:R-:W-:Y:S01]  /*2ff30*/  PRMT R59, RZ, 0x7610, R59 ;  /* 0x00007610ff3b7816 */ /* 0x000fe2000000003b */
[----:B--2---:R0:W-:Y:S04]  /*2ff40*/  STL [R1+0x84c], R57 ;  /* 0x00084c3901007387 */ /* 0x0041e80000100800 */
[----:B0-----:R-:W2:Y:S04]  /*2ff50*/  LDL R57, [R1+0xb58] ;  /* 0x000b580001397983 */ /* 0x001ea80000100800 */
[----:B------:R0:W-:Y:S01]  /*2ff60*/  STL [R1+0x848], R55 ;  /* 0x0008483701007387 */ /* 0x0001e20000100800 */
[----:B---3--:R-:W-:Y:S01]  /*2ff70*/  PRMT R3, RZ, 0x7610, R3 ;  /* 0x00007610ff037816 */ /* 0x008fe20000000003 */
[----:B------:R-:W-:-:S02]  /*2ff80*/  @!P4 IMAD.MOV.U32 R63, RZ, RZ, R62 ;  /* 0x000000ffff3fc224 */ /* 0x000fc400078e003e */
[----:B----4-:R-:W-:-:S03]  /*2ff90*/  @!P4 IMAD.MOV.U32 R62, RZ, RZ, R61 ;  /* 0x000000ffff3ec224 */ /* 0x010fc600078e003d */
[----:B------:R-:W3:Y:S01]  /*2ffa0*/  @!P4 LDG.E.U16 R3, desc[UR20][R48.64] ;  /* 0x000000143003c981 */ /* 0x000ee2000c1e1500 */
[----:B0-----:R-:W-:-:S03]  /*2ffb0*/  @!P4 IMAD.MOV.U32 R55, RZ, RZ, R54 ;  /* 0x000000ffff37c224 */ /* 0x001fc600078e0036 */
[----:B------:R-:W4:Y:S01]  /*2ffc0*/  @!P4 LDG.E.U16 R59, desc[UR20][R62.64] ;  /* 0x000000143e3bc981 */ /* 0x000f22000c1e1500 */
[----:B------:R-:W-:-:S05]  /*2ffd0*/  @!P4 IMAD.MOV.U32 R54, RZ, RZ, R51 ;  /* 0x000000ffff36c224 */ /* 0x000fca00078e0033 */
[----:B------:R-:W2:Y:S04]  /*2ffe0*/  @!P4 LDG.E.U16 R50, desc[UR20][R54.64] ;  /* 0x000000143632c981 */ /* 0x000ea8000c1e1500 */
[----:B------:R-:W3:Y:S04]  /*2fff0*/  LDL.LU R55, [R1+0x13c0] ;  /* 0x0013c00001377983 */ /* 0x000ee80000300800 */
[----:B------:R-:W4:Y:S04]  /*30000*/  LDL R54, [R1+0xb94] ;  /* 0x000b940001367983 */ /* 0x000f280000100800 */
[----:B------:R-:W4:Y:S04]  /*30010*/  LDL R51, [R1+0xb98] ;  /* 0x000b980001337983 */ /* 0x000f280000100800 */
[----:B------:R-:W4:Y:S04]  /*30020*/  LDL.LU.64 R48, [R1+0x13b8] ;  /* 0x0013b80001307983 */ /* 0x000f280000300a00 */
[----:B--2---:R0:W-:Y:S04]  /*30030*/  STL [R1+0x844], R50 ;  /* 0x0008443201007387 */ /* 0x0041e80000100800 */
[----:B0-----:R-:W2:Y:S01]  /*30040*/  LDL R50, [R1+0xbcc] ;  /* 0x000bcc0001327983 */ /* 0x001ea20000100800 */
[----:B---3--:R-:W-:-:S03]  /*30050*/  PRMT R55, RZ, 0x7610, R55 ;  /* 0x00007610ff377816 */ /* 0x008fc60000000037 */
[----:B------:R0:W-:Y:S04]  /*30060*/  STL [R1+0x840], R3 ;  /* 0x0008400301007387 */ /* 0x0001e80000100800 */
[----:B------:R-:W3:Y:S04]  /*30070*/  LDL R62, [R1+0xc0c] ;  /* 0x000c0c00013e7983 */ /* 0x000ee80000100800 */
[----:B------:R-:W2:Y:S04]  /*30080*/  LDL R61, [R1+0xc10] ;  /* 0x000c1000013d7983 */ /* 0x000ea80000100800 */
[----:B0-----:R-:W2:Y:S04]  /*30090*/  LDL R3, [R1+0xbd0] ;  /* 0x000bd00001037983 */ /* 0x001ea80000100800 */
[----:B----4-:R0:W-:Y:S02]  /*300a0*/  STL [R1+0x83c], R59 ;  /* 0x00083c3b01007387 */ /* 0x0101e40000100800 */
[----:B0-----:R-:W-:-:S02]  /*300b0*/  @!P4 IMAD.MOV.U32 R59, RZ, RZ, R58 ;  /* 0x000000ffff3bc224 */ /* 0x001fc400078e003a */
[----:B------:R-:W-:Y:S02]  /*300c0*/  @!P4 IMAD.MOV.U32 R58, RZ, RZ, R57 ;  /* 0x000000ffff3ac224 */ /* 0x000fe400078e0039 */
[----:B------:R-:W4:Y:S04]  /*300d0*/  LDL R57, [R1+0xc50] ;  /* 0x000c500001397983 */ /* 0x000f280000100800 */
[----:B------:R-:W4:Y:S01]  /*300e0*/  @!P4 LDG.E.U16 R55, desc[UR20][R58.64] ;  /* 0x000000143a37c981 */ /* 0x000f22000c1e1500 */
[----:B------:R-:W-:Y:S02]  /*300f0*/  PRMT R85, RZ, 0x7610, R85 ;  /* 0x00007610ff557816 */ /* 0x000fe40000000055 */
[----:B------:R-:W-:Y:S01]  /*30100*/  PRMT R2, RZ, 0x7610, R2 ;  /* 0x00007610ff027816 */ /* 0x000fe20000000002 */
[----:B------:R-:W4:Y:S01]  /*30110*/  LDL R59, [R1+0xc4c] ;  /* 0x000c4c00013b7983 */ /* 0x000f220000100800 */
[----:B------:R-:W-:Y:S01]  /*30120*/  PRMT R60, RZ, 0x7610, R60 ;  /* 0x00007610ff3c7816 */ /* 0x000fe2000000003c */
[----:B---3--:R-:W-:-:S02]  /*30130*/  @!P4 IMAD.MOV.U32 R63, RZ, RZ, R62 ;  /* 0x000000ffff3fc224 */ /* 0x008fc400078e003e */
[----:B--2---:R-:W-:-:S05]  /*30140*/  @!P4 IMAD.MOV.U32 R62, RZ, RZ, R61 ;  /* 0x000000ffff3ec224 */ /* 0x004fca00078e003d */
[----:B------:R-:W2:Y:S04]  /*30150*/  @!P4 LDG.E.U16 R60, desc[UR20][R62.64] ;  /* 0x000000143e3cc981 */ /* 0x000ea8000c1e1500 */
[----:B----4-:R0:W-:Y:S02]  /*30160*/  STL [R1+0x838], R55 ;  /* 0x0008383701007387 */ /* 0x0101e40000100800 */
[----:B0-----:R-:W-:Y:S02]  /*30170*/  @!P4 IMAD.MOV.U32 R55, RZ, RZ, R54 ;  /* 0x000000ffff37c224 */ /* 0x001fe400078e0036 */
[----:B------:R-:W-:Y:S02]  /*30180*/  @!P4 IMAD.MOV.U32 R54, RZ, RZ, R51 ;  /* 0x000000ffff36c224 */ /* 0x000fe400078e0033 */
[----:B------:R-:W-:-:S02]  /*30190*/  @!P4 IMAD.MOV.U32 R51, RZ, RZ, R50 ;  /* 0x000000ffff33c224 */ /* 0x000fc400078e0032 */
[----:B------:R-:W-:Y:S01]  /*301a0*/  @!P4 IMAD.MOV.U32 R50, RZ, RZ, R3 ;  /* 0x000000ffff32c224 */ /* 0x000fe200078e0003 */
[----:B------:R-:W3:Y:S04]  /*301b0*/  @!P4 LDG.E.U16 R85, desc[UR20][R54.64] ;  /* 0x000000143655c981 */ /* 0x000ee8000c1e1500 */
[----:B------:R-:W4:Y:S04]  /*301c0*/  @!P4 LDG.E.U16 R2, desc[UR20][R50.64] ;  /* 0x000000143202c981 */ /* 0x000f28000c1e1500 */
[----:B------:R-:W2:Y:S04]  /*301d0*/  LDL.LU R54, [R1+0x13b0] ;  /* 0x0013b00001367983 */ /* 0x000ea80000300800 */
[----:B------:R-:W2:Y:S04]  /*301e0*/  LDL R58, [R1+0xc8c] ;  /* 0x000c8c00013a7983 */ /* 0x000ea80000100800 */
[----:B------:R-:W2:Y:S01]  /*301f0*/  LDL R55, [R1+0xc90] ;  /* 0x000c900001377983 */ /* 0x000ea20000100800 */
[----:B------:R-:W-:Y:S01]  /*30200*/  PRMT R56, RZ, 0x7610, R56 ;  /* 0x00007610ff387816 */ /* 0x000fe20000000038 */
[----:B------:R-:W-:-:S02]  /*30210*/  @!P4 IMAD.MOV.U32 R61, RZ, RZ, R59 ;  /* 0x000000ffff3dc224 */ /* 0x000fc400078e003b */
[----:B---3--:R-:W-:Y:S04]  /*30220*/  STL [R1+0x1318], R85 ;  /* 0x0013185501007387 */ /* 0x008fe80000100800 */
[----:B------:R-:W3:Y:S04]  /*30230*/  LDL.LU.64 R50, [R1+0x13a8] ;  /* 0x0013a80001327983 */ /* 0x000ee80000300a00 */
[----:B------:R-:W3:Y:S04]  /*30240*/  LDL R3, [R1+0xccc] ;  /* 0x000ccc0001037983 */ /* 0x000ee80000100800 */
[----:B----4-:R0:W-:Y:S04]  /*30250*/  STL [R1+0x830], R2 ;  /* 0x0008300201007387 */ /* 0x0101e80000100800 */
[----:B------:R-:W4:Y:S04]  /*30260*/  LDL R63, [R1+0xd0c] ;  /* 0x000d0c00013f7983 */ /* 0x000f280000100800 */
[----:B------:R-:W4:Y:S04]  /*30270*/  LDL R62, [R1+0xd10] ;  /* 0x000d1000013e7983 */ /* 0x000f280000100800 */
[----:B0-----:R-:W3:Y:S04]  /*30280*/  LDL R2, [R1+0xcd0] ;  /* 0x000cd00001027983 */ /* 0x001ee80000100800 */
[----:B--2---:R0:W-:Y:S02]  /*30290*/  STL [R1+0x82c], R60 ;  /* 0x00082c3c01007387 */ /* 0x0041e40000100800 */
[----:B0-----:R-:W-:-:S05]  /*302a0*/  @!P4 IMAD.MOV.U32 R60, RZ, RZ, R57 ;  /* 0x000000ffff3cc224 */ /* 0x001fca00078e0039 */
[----:B------:R-:W2:Y:S01]  /*302b0*/  @!P4 LDG.E.U16 R56, desc[UR20][R60.64] ;  /* 0x000000143c38c981 */ /* 0x000ea2000c1e1500 */
[----:B------:R-:W-:Y:S01]  /*302c0*/  PRMT R54, RZ, 0x7610, R54 ;  /* 0x00007610ff367816 */ /* 0x000fe20000000036 */
[----:B------:R-:W-:Y:S02]  /*302d0*/  @!P4 IMAD.MOV.U32 R59, RZ, RZ, R58 ;  /* 0x000000ffff3bc224 */ /* 0x000fe400078e003a */
[----:B------:R-:W-:-:S05]  /*302e0*/  @!P4 IMAD.MOV.U32 R58, RZ, RZ, R55 ;  /* 0x000000ffff3ac224 */ /* 0x000fca00078e0037 */
[----:B------:R-:W3:Y:S04]  /*302f0*/  @!P4 LDG.E.U16 R54, desc[UR20][R58.64] ;  /* 0x000000143a36c981 */ /* 0x000ee8000c1e1500 */
[----:B------:R-:W3:Y:S04]  /*30300*/  LDL.LU.64 R60, [R1+0x13a0] ;  /* 0x0013a000013c7983 */ /* 0x000ee80000300a00 */
[----:B------:R-:W4:Y:S04]  /*30310*/  LDL R57, [R1+0xd4c] ;  /* 0x000d4c0001397983 */ /* 0x000f280000100800 */
[----:B--2---:R0:W-:Y:S04]  /*30320*/  STL [R1+0x828], R56 ;  /* 0x0008283801007387 */ /* 0x0041e80000100800 */
[----:B------:R-:W2:Y:S04]  /*30330*/  LDL R59, [R1+0xd8c] ;  /* 0x000d8c00013b7983 */ /* 0x000ea80000100800 */
[----:B------:R-:W2:Y:S04]  /*30340*/  LDL R58, [R1+0xd90] ;  /* 0x000d9000013a7983 */ /* 0x000ea80000100800 */
[----:B0-----:R-:W2:Y:S01]  /*30350*/  LDL R56, [R1+0xd50] ;  /* 0x000d500001387983 */ /* 0x001ea20000100800 */
[----:B---3--:R-:W-:-:S02]  /*30360*/  PRMT R61, RZ, 0x7610, R61 ;  /* 0x00007610ff3d7816 */ /* 0x008fc4000000003d */
[----:B------:R-:W-:Y:S02]  /*30370*/  PRMT R60, RZ, 0x7610, R60 ;  /* 0x00007610ff3c7816 */ /* 0x000fe4000000003c */
[----:B------:R-:W-:Y:S02]  /*30380*/  PRMT R36, RZ, 0x7610, R36 ;  /* 0x00007610ff247816 */ /* 0x000fe40000000024 */
[----:B----4-:R-:W3:Y:S01]  /*30390*/  @!P4 LDG.E.U16 R61, desc[UR20][R62.64] ;  /* 0x000000143e3dc981 */ /* 0x010ee2000c1e1500 */
[----:B------:R-:W-:-:S03]  /*303a0*/  @!P4 IMAD.MOV.U32 R55, RZ, RZ, R3 ;  /* 0x000000ffff37c224 */ /* 0x000fc600078e0003 */
[----:B------:R0:W-:Y:S04]  /*303b0*/  STL [R1+0x824], R54 ;  /* 0x0008243601007387 */ /* 0x0001e80000100800 */
[----:B------:R-:W4:Y:S01]  /*303c0*/  LDL R3, [R1+0xdcc] ;  /* 0x000dcc0001037983 */ /* 0x000f220000100800 */
[----:B0-----:R-:W-:-:S03]  /*303d0*/  @!P4 IMAD.MOV.U32 R54, RZ, RZ, R2 ;  /* 0x000000ffff36c224 */ /* 0x001fc600078e0002 */
[----:B------:R-:W3:Y:S04]  /*303e0*/  LDL R2, [R1+0xdd0] ;  /* 0x000dd00001027983 */ /* 0x000ee80000100800 */
[----:B--2---:R0:W2:Y:S04]  /*303f0*/  @!P4 LDG.E.U16 R36, desc[UR20][R58.64] ;  /* 0x000000143a24c981 */ /* 0x0040a8000c1e1500 */
[----:B------:R-:W2:Y:S01]  /*30400*/  @!P4 LDG.E.U16 R60, desc[UR20][R56.64] ;  /* 0x00000014383cc981 */ /* 0x000ea2000c1e1500 */
[----:B------:R-:W-:-:S06]  /*30410*/  PRMT R85, RZ, 0x7610, R85 ;  /* 0x00007610ff557816 */ /* 0x000fcc0000000055 */
[----:B------:R-:W2:Y:S04]  /*30420*/  @!P4 LDG.E.U16 R85, desc[UR20][R54.64] ;  /* 0x000000143655c981 */ /* 0x000ea8000c1e1500 */
[----:B------:R-:W2:Y:S04]  /*30430*/  LDL.LU.64 R54, [R1+0x1398] ;  /* 0x0013980001367983 */ /* 0x000ea80000300a00 */
[----:B------:R-:W2:Y:S04]  /*30440*/  LDL R63, [R1+0xa1c] ;  /* 0x000a1c00013f7983 */ /* 0x000ea80000100800 */
[----:B------:R-:W2:Y:S04]  /*30450*/  LDL R62, [R1+0xa20] ;  /* 0x000a2000013e7983 */ /* 0x000ea80000100800 */
[----:B------:R-:W2:Y:S04]  /*30460*/  LDL.LU.64 R56, [R1+0x1390] ;  /* 0x0013900001387983 */ /* 0x000ea80000300a00 */
[----:B---3--:R1:W-:Y:S01]  /*30470*/  STL [R1+0x81c], R61 ;  /* 0x00081c3d01007387 */ /* 0x0083e20000100800 */
[----:B0-----:R-:W-:-:S02]  /*30480*/  @!P4 IMAD.MOV.U32 R58, RZ, RZ, R2 ;  /* 0x000000ffff3ac224 */ /* 0x001fc400078e0002 */
[----:B----4-:R-:W-:Y:S01]  /*30490*/  @!P4 IMAD.MOV.U32 R59, RZ, RZ, R3 ;  /* 0x000000ffff3bc224 */ /* 0x010fe200078e0003 */
[----:B-1----:R-:W3:Y:S04]  /*304a0*/  LDL R61, [R1+0xa5c] ;  /* 0x000a5c00013d7983 */ /* 0x002ee80000100800 */
[----:B--2---:R0:W-:Y:S04]  /*304b0*/  STL [R1+0x818], R60 ;  /* 0x0008183c01007387 */ /* 0x0041e80000100800 */
[----:B0-----:R-:W3:Y:S04]  /*304c0*/  LDL R60, [R1+0xa60] ;  /* 0x000a6000013c7983 */ /* 0x001ee80000100800 */
[----:B------:R0:W-:Y:S04]  /*304d0*/  STL [R1+0x12f4], R36 ;  /* 0x0012f42401007387 */ /* 0x0001e80000100800 */
[----:B------:R-:W2:Y:S04]  /*304e0*/  LDL R3, [R1+0xa9c] ;  /* 0x000a9c0001037983 */ /* 0x000ea80000100800 */
[----:B------:R-:W2:Y:S01]  /*304f0*/  LDL R2, [R1+0xaa0] ;  /* 0x000aa00001027983 */ /* 0x000ea20000100800 */
[----:B------:R-:W-:-:S02]  /*30500*/  PRMT R19, RZ, 0x7610, R19 ;  /* 0x00007610ff137816 */ /* 0x000fc40000000013 */
[----:B------:R-:W-:Y:S02]  /*30510*/  PRMT R66, RZ, 0x7610, R66 ;  /* 0x00007610ff427816 */ /* 0x000fe40000000042 */
[----:B------:R-:W-:Y:S02]  /*30520*/  PRMT R88, RZ, 0x7610, R88 ;  /* 0x00007610ff587816 */ /* 0x000fe40000000058 */
[----:B------:R-:W4:Y:S01]  /*30530*/  @!P4 LDG.E.U16 R19, desc[UR20][R58.64] ;  /* 0x000000143a13c981 */ /* 0x000f22000c1e1500 */
[----:B------:R-:W-:-:S03]  /*30540*/  PRMT R89, RZ, 0x7610, R89 ;  /* 0x00007610ff597816 */ /* 0x000fc60000000059 */
[----:B------:R-:W4:Y:S04]  /*30550*/  @!P4 LDG.E.U16 R66, desc[UR20][R62.64] ;  /* 0x000000143e42c981 */ /* 0x000f28000c1e1500 */
[----:B------:R-:W4:Y:S04]  /*30560*/  LDL.LU.64 R58, [R1+0x1388] ;  /* 0x00138800013a7983 */ /* 0x000f280000300a00 */
[----:B---3--:R-:W3:Y:S04]  /*30570*/  @!P4 LDG.E.U16 R88, desc[UR20][R60.64] ;  /* 0x000000143c58c981 */ /* 0x008ee8000c1e1500 */
[----:B--2---:R-:W2:Y:S04]  /*30580*/  @!P4 LDG.E.U16 R89, desc[UR20][R2.64] ;  /* 0x000000140259c981 */ /* 0x004ea8000c1e1500 */
[----:B----4-:R1:W-:Y:S04]  /*30590*/  STL [R1+0x12f8], R19 ;  /* 0x0012f81301007387 */ /* 0x0103e80000100800 */
[----:B------:R-:W4:Y:S04]  /*305a0*/  LDL R63, [R1+0xadc] ;  /* 0x000adc00013f7983 */ /* 0x000f280000100800 */
[----:B------:R-:W4:Y:S04]  /*305b0*/  LDL R62, [R1+0xae0] ;  /* 0x000ae000013e7983 */ /* 0x000f280000100800 */
[----:B------:R-:W-:Y:S04]  /*305c0*/  STL [R1+0x12fc], R66 ;  /* 0x0012fc4201007387 */ /* 0x000fe80000100800 */
[----:B------:R-:W-:Y:S04]  /*305d0*/  STL [R1+0x820], R85 ;  /* 0x0008205501007387 */ /* 0x000fe80000100800 */
[----:B------:R-:W4:Y:S04]  /*305e0*/  LDL.LU.64 R60, [R1+0x1380] ;  /* 0x00138000013c7983 */ /* 0x000f280000300a00 */
[----:B0-----:R-:W4:Y:S04]  /*305f0*/  LDL R36, [R1+0xb5c] ;  /* 0x000b5c0001247983 */ /* 0x001f280000100800 */
[----:B-1----:R-:W4:Y:S04]  /*30600*/  LDL R19, [R1+0xb60] ;  /* 0x000b600001137983 */ /* 0x002f280000100800 */
[----:B---3--:R0:W-:Y:S04]  /*30610*/  STL [R1+0x1300], R88 ;  /* 0x0013005801007387 */ /* 0x0081e80000100800 */
[----:B------:R-:W3:Y:S04]  /*30620*/  LDL R3, [R1+0x9d8] ;  /* 0x0009d80001037983 */ /* 0x000ee80000100800 */
[----:B------:R-:W3:Y:S04]  /*30630*/  LDL R2, [R1+0xb9c] ;  /* 0x000b9c0001027983 */ /* 0x000ee80000100800 */
[----:B0-----:R-:W3:Y:S04]  /*30640*/  LDL R88, [R1+0xb20] ;  /* 0x000b200001587983 */ /* 0x001ee80000100800 */
[----:B--2---:R0:W-:Y:S04]  /*30650*/  STL [R1+0x1304], R89 ;  /* 0x0013045901007387 */ /* 0x0041e80000100800 */
[----:B0-----:R-:W3:Y:S01]  /*30660*/  LDL R89, [R1+0xb1c] ;  /* 0x000b1c0001597983 */ /* 0x001ee20000100800 */
[----:B------:R-:W-:-:S02]  /*30670*/  PRMT R86, RZ, 0x7610, R86 ;  /* 0x00007610ff567816 */ /* 0x000fc40000000056 */
[----:B------:R-:W-:-:S04]  /*30680*/  PRMT R87, RZ, 0x7610, R87 ;  /* 0x00007610ff577816 */ /* 0x000fc80000000057 */
[----:B----4-:R-:W2:Y:S01]  /*30690*/  @!P4 LDG.E.U16 R86, desc[UR20][R62.64] ;  /* 0x000000143e56c981 */ /* 0x010ea2000c1e1500 */
[----:B------:R-:W-:-:S03]  /*306a0*/  PRMT R84, RZ, 0x7610, R84 ;  /* 0x00007610ff547816 */ /* 0x000fc60000000054 */
[----:B------:R-:W4:Y:S04]  /*306b0*/  LDL.LU.64 R62, [R1+0x1378] ;  /* 0x00137800013e7983 */ /* 0x000f280000300a00 */
[----:B------:R-:W2:Y:S04]  /*306c0*/  LDL R66, [R1+0xbd8] ;  /* 0x000bd80001427983 */ /* 0x000ea80000100800 */
[----:B------:R-:W4:Y:S04]  /*306d0*/  LDL R85, [R1+0xbd4] ;  /* 0x000bd40001557983 */ /* 0x000f280000100800 */
[----:B---3--:R0:W3:Y:S02]  /*306e0*/  @!P4 LDG.E.U16 R87, desc[UR20][R88.64] ;  /* 0x000000145857c981 */ /* 0x0080e4000c1e1500 */
[----:B0-----:R-:W-:-:S02]  /*306f0*/  @!P4 IMAD.MOV.U32 R88, RZ, RZ, R19 ;  /* 0x000000ffff58c224 */ /* 0x001fc400078e0013 */
[----:B------:R-:W-:-:S05]  /*30700*/  @!P4 IMAD.MOV.U32 R89, RZ, RZ, R36 ;  /* 0x000000ffff59c224 */ /* 0x000fca00078e0024 */
[----:B------:R-:W4:Y:S01]  /*30710*/  @!P4 LDG.E.U16 R84, desc[UR20][R88.64] ;  /* 0x000000145854c981 */ /* 0x000f22000c1e1500 */
[----:B------:R-:W-:-:S03]  /*30720*/  PRMT R82, RZ, 0x7610, R82 ;  /* 0x00007610ff527816 */ /* 0x000fc60000000052 */
[----:B--2---:R-:W-:Y:S04]  /*30730*/  STL [R1+0x1308], R86 ;  /* 0x0013085601007387 */ /* 0x004fe80000100800 */
[----:B------:R-:W2:Y:S04]  /*30740*/  @!P4 LDG.E.U16 R82, desc[UR20][R2.64] ;  /* 0x000000140252c981 */ /* 0x000ea8000c1e1500 */
[----:B---3--:R0:W-:Y:S04]  /*30750*/  STL [R1+0x130c], R87 ;  /* 0x00130c5701007387 */ /* 0x0081e80000100800 */
[----:B------:R-:W3:Y:S04]  /*30760*/  LDL R88, [R1+0xc14] ;  /* 0x000c140001587983 */ /* 0x000ee80000100800 */
[----:B0-----:R-:W3:Y:S04]  /*30770*/  LDL R87, [R1+0xc18] ;  /* 0x000c180001577983 */ /* 0x001ee80000100800 */
[----:B----4-:R0:W-:Y:S04]  /*30780*/  STL [R1+0x1314], R84 ;  /* 0x0013145401007387 */ /* 0x0101e80000100800 */
[----:B------:R-:W4:Y:S04]  /*30790*/  LDL.LU.64 R2, [R1+0x1370] ;  /* 0x0013700001027983 */ /* 0x000f280000300a00 */
[----:B------:R-:W4:Y:S04]  /*307a0*/  LDL R36, [R1+0xc54] ;  /* 0x000c540001247983 */ /* 0x000f280000100800 */
[----:B------:R-:W4:Y:S01]  /*307b0*/  LDL R19, [R1+0xc58] ;  /* 0x000c580001137983 */ /* 0x000f220000100800 */
[----:B------:R-:W-:Y:S01]  /*307c0*/  PRMT R83, RZ, 0x7610, R83 ;  /* 0x00007610ff537816 */ /* 0x000fe20000000053 */
[----:B0-----:R-:W-:-:S05]  /*307d0*/  @!P4 IMAD.MOV.U32 R84, RZ, RZ, R66 ;  /* 0x000000ffff54c224 */ /* 0x001fca00078e0042 */
[----:B------:R-:W4:Y:S01]  /*307e0*/  @!P4 LDG.E.U16 R83, desc[UR20][R84.64] ;  /* 0x000000145453c981 */ /* 0x000f22000c1e1500 */
[----:B------:R-:W-:-:S03]  /*307f0*/  PRMT R80, RZ, 0x7610, R80 ;  /* 0x00007610ff507816 */ /* 0x000fc60000000050 */
[----:B--2---:R0:W-:Y:S04]  /*30800*/  STL [R1+0x131c], R82 ;  /* 0x00131c5201007387 */ /* 0x0041e80000100800 */
[----:B------:R-:W2:Y:S04]  /*30810*/  LDL R86, [R1+0xc94] ;  /* 0x000c940001567983 */ /* 0x000ea80000100800 */
[----:B------:R-:W2:Y:S01]  /*30820*/  LDL R85, [R1+0xc98] ;  /* 0x000c980001557983 */ /* 0x000ea20000100800 */
[----:B------:R-:W-:-:S03]  /*30830*/  PRMT R81, RZ, 0x7610, R81 ;  /* 0x00007610ff517816 */ /* 0x000fc60000000051 */
[----:B0-----:R-:W2:Y:S04]  /*30840*/  LDL R82, [R1+0xcd4] ;  /* 0x000cd40001527983 */ /* 0x001ea80000100800 */
[----:B------:R-:W2:Y:S01]  /*30850*/  LDL R66, [R1+0xcd8] ;  /* 0x000cd80001427983 */ /* 0x000ea20000100800 */
[----:B---3--:R-:W-:Y:S02]  /*30860*/  @!P4 IMAD.MOV.U32 R89, RZ, RZ, R88 ;  /* 0x000000ffff59c224 */ /* 0x008fe400078e0058 */
[----:B------:R-:W-:-:S05]  /*30870*/  @!P4 IMAD.MOV.U32 R88, RZ, RZ, R87 ;  /* 0x000000ffff58c224 */ /* 0x000fca00078e0057 */
[----:B------:R4:W3:Y:S02]  /*30880*/  @!P4 LDG.E.U16 R80, desc[UR20][R88.64] ;  /* 0x000000145850c981 */ /* 0x0008e4000c1e1500 */
[----:B----4-:R-:W-:Y:S02]  /*30890*/  @!P4 IMAD.MOV.U32 R89, RZ, RZ, R36 ;  /* 0x000000ffff59c224 */ /* 0x010fe400078e0024 */
[----:B------:R-:W-:-:S05]  /*308a0*/  @!P4 IMAD.MOV.U32 R88, RZ, RZ, R19 ;  /* 0x000000ffff58c224 */ /* 0x000fca00078e0013 */
[----:B------:R-:W4:Y:S04]  /*308b0*/  @!P4 LDG.E.U16 R81, desc[UR20][R88.64] ;  /* 0x000000145851c981 */ /* 0x000f28000c1e1500 */
[----:B------:R0:W-:Y:S04]  /*308c0*/  STL [R1+0x1320], R83 ;  /* 0x0013205301007387 */ /* 0x0001e80000100800 */
[----:B------:R-:W4:Y:S04]  /*308d0*/  LDL R84, [R1+0xd14] ;  /* 0x000d140001547983 */ /* 0x000f280000100800 */
[----:B0-----:R-:W4:Y:S01]  /*308e0*/  LDL R83, [R1+0xd18] ;  /* 0x000d180001537983 */ /* 0x001f220000100800 */
[----:B------:R-:W-:Y:S01]  /*308f0*/  PRMT R78, RZ, 0x7610, R78 ;  /* 0x00007610ff4e7816 */ /* 0x000fe2000000004e */
[----:B--2---:R-:W-:-:S02]  /*30900*/  @!P4 IMAD.MOV.U32 R87, RZ, RZ, R86 ;  /* 0x000000ffff57c224 */ /* 0x004fc400078e0056 */
[----:B------:R-:W-:-:S05]  /*30910*/  @!P4 IMAD.MOV.U32 R86, RZ, RZ, R85 ;  /* 0x000000ffff56c224 */ /* 0x000fca00078e0055 */
[----:B------:R-:W2:Y:S04]  /*30920*/  @!P4 LDG.E.U16 R78, desc[UR20][R86.64] ;  /* 0x00000014564ec981 */ /* 0x000ea8000c1e1500 */
[----:B---3--:R0:W-:Y:S04]  /*30930*/  STL [R1+0x1324], R80 ;  /* 0x0013245001007387 */ /* 0x0081e80000100800 */
[----:B------:R-:W3:Y:S04]  /*30940*/  LDL R36, [R1+0xd54] ;  /* 0x000d540001247983 */ /* 0x000ee80000100800 */
[----:B------:R-:W3:Y:S01]  /*30950*/  LDL R19, [R1+0xd58] ;  /* 0x000d580001137983 */ /* 0x000ee20000100800 */
[----:B------:R-:W-:Y:S01]  /*30960*/  PRMT R79, RZ, 0x7610, R79 ;  /* 0x00007610ff4f7816 */ /* 0x000fe2000000004f */
[----:B0-----:R-:W-:Y:S01]  /*30970*/  @!P4 IMAD.MOV.U32 R80, RZ, RZ, R66 ;  /* 0x000000ffff50c224 */ /* 0x001fe200078e0042 */
[----:B------:R-:W-:Y:S01]  /*30980*/  PRMT R76, RZ, 0x7610, R76 ;  /* 0x00007610ff4c7816 */ /* 0x000fe2000000004c */
[----:B----4-:R0:W-:Y:S02]  /*30990*/  STL [R1+0x1328], R81 ;  /* 0x0013285101007387 */ /* 0x0101e40000100800 */
[----:B0-----:R-:W-:-:S05]  /*309a0*/  @!P4 IMAD.MOV.U32 R81, RZ, RZ, R82 ;  /* 0x000000ffff51c224 */ /* 0x001fca00078e0052 */
[----:B------:R0:W4:Y:S02]  /*309b0*/  @!P4 LDG.E.U16 R79, desc[UR20][R80.64] ;  /* 0x00000014504fc981 */ /* 0x000124000c1e1500 */
[----:B0-----:R-:W-:Y:S02]  /*309c0*/  @!P4 IMAD.MOV.U32 R80, RZ, RZ, R83 ;  /* 0x000000ffff50c224 */ /* 0x001fe400078e0053 */
[----:B------:R-:W-:-:S05]  /*309d0*/  @!P4 IMAD.MOV.U32 R81, RZ, RZ, R84 ;  /* 0x000000ffff51c224 */ /* 0x000fca00078e0054 */
[----:B------:R-:W4:Y:S01]  /*309e0*/  @!P4 LDG.E.U16 R76, desc[UR20][R80.64] ;  /* 0x00000014504cc981 */ /* 0x000f22000c1e1500 */
[----:B------:R-:W-:-:S03]  /*309f0*/  PRMT R77, RZ, 0x7610, R77 ;  /* 0x00007610ff4d7816 */ /* 0x000fc6000000004d */
[----:B--2---:R-:W-:Y:S04]  /*30a00*/  STL [R1+0x132c], R78 ;  /* 0x00132c4e01007387 */ /* 0x004fe80000100800 */
[----:B------:R-:W2:Y:S04]  /*30a10*/  LDL R82, [R1+0xd94] ;  /* 0x000d940001527983 */ /* 0x000ea80000100800 */
[----:B------:R-:W2:Y:S01]  /*30a20*/  LDL R66, [R1+0xd98] ;  /* 0x000d980001427983 */ /* 0x000ea20000100800 */
[----:B---3--:R-:W-:Y:S01]  /*30a30*/  @!P4 IMAD.MOV.U32 R85, RZ, RZ, R36 ;  /* 0x000000ffff55c224 */ /* 0x008fe200078e0024 */
[----:B------:R-:W-:-:S05]  /*30a40*/  @!P4 MOV R84, R19 ;  /* 0x000000130054c202 */ /* 0x000fca0000000f00 */
[----:B------:R-:W3:Y:S04]  /*30a50*/  @!P4 LDG.E.U16 R77, desc[UR20][R84.64] ;  /* 0x00000014544dc981 */ /* 0x000ee8000c1e1500 */
[----:B----4-:R0:W-:Y:S04]  /*30a60*/  STL [R1+0x1330], R79 ;  /* 0x0013304f01007387 */ /* 0x0101e80000100800 */
[----:B------:R-:W4:Y:S04]  /*30a70*/  LDL R81, [R1+0xbb4] ;  /* 0x000bb40001517983 */ /* 0x000f280000100800 */
[----:B------:R-:W4:Y:S04]  /*30a80*/  LDL R80, [R1+0xbb8] ;  /* 0x000bb80001507983 */ /* 0x000f280000100800 */
[----:B------:R-:W-:Y:S04]  /*30a90*/  STL [R1+0x1334], R76 ;  /* 0x0013344c01007387 */ /* 0x000fe80000100800 */
[----:B0-----:R-:W4:Y:S04]  /*30aa0*/  LDL R79, [R1+0xa24] ;  /* 0x000a2400014f7983 */ /* 0x001f280000100800 */
[----:B------:R-:W4:Y:S01]  /*30ab0*/  LDL R78, [R1+0xa28] ;  /* 0x000a2800014e7983 */ /* 0x000f220000100800 */
[----:B------:R-:W-:-:S03]  /*30ac0*/  PRMT R74, RZ, 0x7610, R74 ;  /* 0x00007610ff4a7816 */ /* 0x000fc6000000004a */
[----:B------:R-:W4:Y:S01]  /*30ad0*/  LDL R36, [R1+0xa64] ;  /* 0x000a640001247983 */ /* 0x000f220000100800 */
[----:B--2---:R-:W-:-:S03]  /*30ae0*/  @!P4 IMAD.MOV.U32 R83, RZ, RZ, R82 ;  /* 0x000000ffff53c224 */ /* 0x004fc600078e0052 */
[----:B------:R-:W2:Y:S01]  /*30af0*/  LDL R19, [R1+0xa68] ;  /* 0x000a680001137983 */ /* 0x000ea20000100800 */
[----:B------:R-:W-:-:S05]  /*30b00*/  @!P4 IMAD.MOV.U32 R82, RZ, RZ, R66 ;  /* 0x000000ffff52c224 */ /* 0x000fca00078e0042 */
[----:B------:R-:W2:Y:S04]  /*30b10*/  @!P4 LDG.E.U16 R74, desc[UR20][R82.64] ;  /* 0x00000014524ac981 */ /* 0x000ea8000c1e1500 */
[----:B---3--:R0:W-:Y:S04]  /*30b20*/  STL [R1+0x1338], R77 ;  /* 0x0013384d01007387 */ /* 0x0081e80000100800 */
[----:B------:R-:W3:Y:S04]  /*30b30*/  LDL R66, [R1+0xaa8] ;  /* 0x000aa80001427983 */ /* 0x000ee80000100800 */
[----:B0-----:R-:W3:Y:S01]  /*30b40*/  LDL R77, [R1+0xaa4] ;  /* 0x000aa400014d7983 */ /* 0x001ee20000100800 */
[----:B------:R-:W-:-:S02]  /*30b50*/  PRMT R75, RZ, 0x7610, R75 ;  /* 0x00007610ff4b7816 */ /* 0x000fc4000000004b */
[----:B------:R-:W-:-:S04]  /*30b60*/  PRMT R72, RZ, 0x7610, R72 ;  /* 0x00007610ff487816 */ /* 0x000fc80000000048 */
[----:B----4-:R-:W4:Y:S01]  /*30b70*/  @!P4 LDG.E.U16 R75, desc[UR20][R80.64] ;  /* 0x00000014504bc981 */ /* 0x010f22000c1e1500 */
[----:B------:R-:W-:-:S03]  /*30b80*/  PRMT R73, RZ, 0x7610, R73 ;  /* 0x00007610ff497816 */ /* 0x000fc60000000049 */
[----:B------:R2:W4:Y:S01]  /*30b90*/  @!P4 LDG.E.U16 R72, desc[UR20][R78.64] ;  /* 0x000000144e48c981 */ /* 0x000522000c1e1500 */
[----:B------:R-:W-:Y:S01]  /*30ba0*/  PRMT R70, RZ, 0x7610, R70 ;  /* 0x00007610ff467816 */ /* 0x000fe20000000046 */
[----:B--2---:R-:W-:Y:S02]  /*30bb0*/  @!P4 IMAD.MOV.U32 R78, RZ, RZ, R19 ;  /* 0x000000ffff4ec224 */ /* 0x004fe400078e0013 */
[----:B------:R-:W-:-:S05]  /*30bc0*/  @!P4 IMAD.MOV.U32 R79, RZ, RZ, R36 ;  /* 0x000000ffff4fc224 */ /* 0x000fca00078e0024 */
[----:B------:R3:W2:Y:S04]  /*30bd0*/  @!P4 LDG.E.U16 R73, desc[UR20][R78.64] ;  /* 0x000000144e49c981 */ /* 0x0006a8000c1e1500 */
[----:B------:R0:W-:Y:S04]  /*30be0*/  STL [R1+0x133c], R74 ;  /* 0x00133c4a01007387 */ /* 0x0001e80000100800 */
[----:B------:R-:W2:Y:S04]  /*30bf0*/  LDL R76, [R1+0xae4] ;  /* 0x000ae400014c7983 */ /* 0x000ea80000100800 */
[----:B0-----:R-:W2:Y:S01]  /*30c00*/  LDL R74, [R1+0xae8] ;  /* 0x000ae800014a7983 */ /* 0x001ea20000100800 */
[----:B---3--:R-:W-:-:S02]  /*30c10*/  @!P4 IMAD.MOV.U32 R78, RZ, RZ, R66 ;  /* 0x000000ffff4ec224 */ /* 0x008fc400078e0042 */
[----:B------:R-:W-:-:S05]  /*30c20*/  @!P4 IMAD.MOV.U32 R79, RZ, RZ, R77 ;  /* 0x000000ffff4fc224 */ /* 0x000fca00078e004d */
[----:B------:R-:W3:Y:S04]  /*30c30*/  @!P4 LDG.E.U16 R70, desc[UR20][R78.64] ;  /* 0x000000144e46c981 */ /* 0x000ee8000c1e1500 */
[----:B----4-:R0:W-:Y:S04]  /*30c40*/  STL [R1+0x1340], R75 ;  /* 0x0013404b01007387 */ /* 0x0101e80000100800 */
[----:B------:R-:W-:Y:S04]  /*30c50*/  STL [R1+0x1344], R72 ;  /* 0x0013444801007387 */ /* 0x000fe80000100800 */
[----:B------:R-:W4:Y:S04]  /*30c60*/  LDL R36, [R1+0xb24] ;  /* 0x000b240001247983 */ /* 0x000f280000100800 */
[----:B------:R-:W4:Y:S04]  /*30c70*/  LDL R19, [R1+0xb28] ;  /* 0x000b280001137983 */ /* 0x000f280000100800 */
[----:B--2---:R1:W-:Y:S04]  /*30c80*/  STL [R1+0x1348], R73 ;  /* 0x0013484901007387 */ /* 0x0043e80000100800 */
[----:B0-----:R-:W2:Y:S04]  /*30c90*/  LDL R75, [R1+0xb64] ;  /* 0x000b6400014b7983 */ /* 0x001ea80000100800 */
[----:B------:R-:W2:Y:S01]  /*30ca0*/  LDL R66, [R1+0xb68] ;  /* 0x000b680001427983 */ /* 0x000ea20000100800 */
[----:B------:R-:W-:-:S02]  /*30cb0*/  @!P4 IMAD.MOV.U32 R77, RZ, RZ, R76 ;  /* 0x000000ffff4dc224 */ /* 0x000fc400078e004c */
[----:B------:R-:W-:Y:S01]  /*30cc0*/  @!P4 IMAD.MOV.U32 R76, RZ, RZ, R74 ;  /* 0x000000ffff4cc224 */ /* 0x000fe200078e004a */
[----:B---3--:R0:W-:Y:S04]  /*30cd0*/  STL [R1+0x134c], R70 ;  /* 0x00134c4601007387 */ /* 0x0081e80000100800 */
[----:B------:R-:W3:Y:S04]  /*30ce0*/  LDL R74, [R1+0x9dc] ;  /* 0x0009dc00014a7983 */ /* 0x000ee80000100800 */
[----:B-1----:R-:W3:Y:S01]  /*30cf0*/  LDL R73, [R1+0xba0] ;  /* 0x000ba00001497983 */ /* 0x002ee20000100800 */
[----:B------:R-:W-:-:S02]  /*30d00*/  PRMT R71, RZ, 0x7610, R71 ;  /* 0x00007610ff477816 */ /* 0x000fc40000000047 */
[----:B------:R-:W-:Y:S01]  /*30d10*/  PRMT R68, RZ, 0x7610, R68 ;  /* 0x00007610ff447816 */ /* 0x000fe20000000044 */
[----:B------:R-:W3:Y:S04]  /*30d20*/  LDL R72, [R1+0xbdc] ;  /* 0x000bdc0001487983 */ /* 0x000ee80000100800 */
[----:B------:R4:W3:Y:S01]  /*30d30*/  @!P4 LDG.E.U16 R71, desc[UR20][R76.64] ;  /* 0x000000144c47c981 */ /* 0x0008e2000c1e1500 */
[----:B------:R-:W-:Y:S02]  /*30d40*/  PRMT R69, RZ, 0x7610, R69 ;  /* 0x00007610ff457816 */ /* 0x000fe40000000045 */
[----:B------:R-:W-:Y:S01]  /*30d50*/  PRMT R67, RZ, 0x7610, R67 ;  /* 0x00007610ff437816 */ /* 0x000fe20000000043 */
[----:B0-----:R-:W3:Y:S01]  /*30d60*/  LDL R70, [R1+0xbe0] ;  /* 0x000be00001467983 */ /* 0x001ee20000100800 */
[----:B----4-:R-:W-:-:S02]  /*30d70*/  @!P4 IMAD.MOV.U32 R77, RZ, RZ, R36 ;  /* 0x000000ffff4dc224 */ /* 0x010fc400078e0024 */
[----:B------:R-:W-:-:S05]  /*30d80*/  @!P4 IMAD.MOV.U32 R76, RZ, RZ, R19 ;  /* 0x000000ffff4cc224 */ /* 0x000fca00078e0013 */
[----:B------:R2:W4:Y:S02]  /*30d90*/  @!P4 LDG.E.U16 R68, desc[UR20][R76.64] ;  /* 0x000000144c44c981 */ /* 0x000524000c1e1500 */
[----:B--2---:R-:W-:Y:S02]  /*30da0*/  @!P4 IMAD.MOV.U32 R77, RZ, RZ, R75 ;  /* 0x000000ffff4dc224 */ /* 0x004fe400078e004b */
[----:B------:R-:W-:-:S05]  /*30db0*/  @!P4 IMAD.MOV.U32 R76, RZ, RZ, R66 ;  /* 0x000000ffff4cc224 */ /* 0x000fca00078e0042 */
[----:B------:R-:W2:Y:S01]  /*30dc0*/  @!P4 LDG.E.U16 R69, desc[UR20][R76.64] ;  /* 0x000000144c45c981 */ /* 0x000ea2000c1e1500 */
[----:B---3--:R-:W-:Y:S02]  /*30dd0*/  @!P4 IMAD.MOV.U32 R75, RZ, RZ, R74 ;  /* 0x000000ffff4bc224 */ /* 0x008fe400078e004a */
[----:B------:R-:W-:-:S05]  /*30de0*/  @!P4 IMAD.MOV.U32 R74, RZ, RZ, R73 ;  /* 0x000000ffff4ac224 */ /* 0x000fca00078e0049 */
[----:B------:R-:W3:Y:S04]  /*30df0*/  @!P4 LDG.E.U16 R67, desc[UR20][R74.64] ;  /* 0x000000144a43c981 */ /* 0x000ee8000c1e1500 */
[----:B------:R-:W-:Y:S04]  /*30e00*/  STL [R1+0x1350], R71 ;  /* 0x0013504701007387 */ /* 0x000fe80000100800 */
[----:B------:R-:W3:Y:S04]  /*30e10*/  LDL R36, [R1+0xc1c] ;  /* 0x000c1c0001247983 */ /* 0x000ee80000100800 */
[----:B------:R-:W3:Y:S04]  /*30e20*/  LDL R19, [R1+0xc20] ;  /* 0x000c200001137983 */ /* 0x000ee80000100800 */
[----:B----4-:R0:W-:Y:S04]  /*30e30*/  STL [R1+0x1354], R68 ;  /* 0x0013544401007387 */ /* 0x0101e80000100800 */
[----:B------:R-:W4:Y:S04]  /*30e40*/  LDL R66, [R1+0xc60] ;  /* 0x000c600001427983 */ /* 0x000f280000100800 */
[----:B0-----:R-:W4:Y:S01]  /*30e50*/  LDL R68, [R1+0xc5c] ;  /* 0x000c5c0001447983 */ /* 0x001f220000100800 */
[----:B------:R-:W-:Y:S01]  /*30e60*/  PRMT R4, RZ, 0x7610, R4 ;  /* 0x00007610ff047816 */ /* 0x000fe20000000004 */
[----:B------:R-:W-:-:S02]  /*30e70*/  @!P4 IMAD.MOV.U32 R73, RZ, RZ, R72 ;  /* 0x000000ffff49c224 */ /* 0x000fc400078e0048 */
[----:B------:R-:W-:Y:S01]  /*30e80*/  @!P4 IMAD.MOV.U32 R72, RZ, RZ, R70 ;  /* 0x000000ffff48c224 */ /* 0x000fe200078e0046 */
[----:B--2---:R0:W-:Y:S04]  /*30e90*/  STL [R1+0x1358], R69 ;  /* 0x0013584501007387 */ /* 0x0041e80000100800 */
[----:B------:R1:W2:Y:S04]  /*30ea0*/  @!P4 LDG.E.U16 R4, desc[UR20][R72.64] ;  /* 0x000000144804c981 */ /* 0x0002a8000c1e1500 */
[----:B---3--:R3:W-:Y:S04]  /*30eb0*/  STL [R1+0x135c], R67 ;  /* 0x00135c4301007387 */ /* 0x0087e80000100800 */
[----:B------:R-:W3:Y:S04]  /*30ec0*/  LDL R71, [R1+0xc9c] ;  /* 0x000c9c0001477983 */ /* 0x000ee80000100800 */
[----:B------:R-:W3:Y:S01]  /*30ed0*/  LDL R70, [R1+0xca0] ;  /* 0x000ca00001467983 */ /* 0x000ee20000100800 */
[----:B------:R-:W-:Y:S01]  /*30ee0*/  PRMT R5, RZ, 0x7610, R5 ;  /* 0x00007610ff057816 */ /* 0x000fe20000000005 */
[----:B-1----:R-:W-:-:S02]  /*30ef0*/  @!P4 IMAD.MOV.U32 R73, RZ, RZ, R36 ;  /* 0x000000ffff49c224 */ /* 0x002fc400078e0024 */
[----:B------:R-:W-:-:S05]  /*30f00*/  @!P4 IMAD.MOV.U32 R72, RZ, RZ, R19 ;  /* 0x000000ffff48c224 */ /* 0x000fca00078e0013 */
[----:B------:R4:W3:Y:S01]  /*30f10*/  @!P4 LDG.E.U16 R5, desc[UR20][R72.64] ;  /* 0x000000144805c981 */ /* 0x0008e2000c1e1500 */
[----:B------:R-:W-:Y:S01]  /*30f20*/  PRMT R6, RZ, 0x7610, R6 ;  /* 0x00007610ff067816 */ /* 0x000fe20000000006 */
[----:B----4-:R-:W-:Y:S02]  /*30f30*/  @!P4 IMAD.MOV.U32 R72, RZ, RZ, R66 ;  /* 0x000000ffff48c224 */ /* 0x010fe400078e0042 */
[----:B------:R-:W-:-:S05]  /*30f40*/  @!P4 IMAD.MOV.U32 R73, RZ, RZ, R68 ;  /* 0x000000ffff49c224 */ /* 0x000fca00078e0044 */
[----:B------:R-:W4:Y:S01]  /*30f50*/  @!P4 LDG.E.U16 R6, desc[UR20][R72.64] ;  /* 0x000000144806c981 */ /* 0x000f22000c1e1500 */
[----:B------:R-:W-:-:S03]  /*30f60*/  PRMT R7, RZ, 0x7610, R7 ;  /* 0x00007610ff077816 */ /* 0x000fc60000000007 */
[----:B--2---:R-:W-:Y:S04]  /*30f70*/  STL [R1+0x1360], R4 ;  /* 0x0013600401007387 */ /* 0x004fe80000100800 */
[----:B------:R-:W2:Y:S04]  /*30f80*/  LDL R36, [R1+0xcdc] ;  /* 0x000cdc0001247983 */ /* 0x000ea80000100800 */
[----:B------:R-:W2:Y:S04]  /*30f90*/  LDL R19, [R1+0xce0] ;  /* 0x000ce00001137983 */ /* 0x000ea80000100800 */
[----:B---3--:R2:W3:Y:S04]  /*30fa0*/  @!P4 LDG.E.U16 R7, desc[UR20][R70.64] ;  /* 0x000000144607c981 */ /* 0x0084e8000c1e1500 */
[----:B------:R1:W-:Y:S04]  /*30fb0*/  STL [R1+0x1364], R5 ;  /* 0x0013640501007387 */ /* 0x0003e80000100800 */
[----:B0-----:R-:W3:Y:S04]  /*30fc0*/  LDL R69, [R1+0xd1c] ;  /* 0x000d1c0001457983 */ /* 0x001ee80000100800 */
[----:B------:R-:W3:Y:S04]  /*30fd0*/  LDL R68, [R1+0xd20] ;  /* 0x000d200001447983 */ /* 0x000ee80000100800 */
[----:B------:R-:W3:Y:S04]  /*30fe0*/  LDL R67, [R1+0xd5c] ;  /* 0x000d5c0001437983 */ /* 0x000ee80000100800 */
[----:B------:R-:W3:Y:S04]  /*30ff0*/  LDL R66, [R1+0xd60] ;  /* 0x000d600001427983 */ /* 0x000ee80000100800 */
[----:B----4-:R-:W-:Y:S04]  /*31000*/  STL [R1+0x1368], R6 ;  /* 0x0013680601007387 */ /* 0x010fe80000100800 */
[----:B-1----:R-:W4:Y:S04]  /*31010*/  LDL R5, [R1+0xd9c] ;  /* 0x000d9c0001057983 */ /* 0x002f280000100800 */
[----:B------:R-:W4:Y:S01]  /*31020*/  LDL R4, [R1+0xda0] ;  /* 0x000da00001047983 */ /* 0x000f220000100800 */
[----:B--2---:R-:W-:-:S02]  /*31030*/  @!P4 IMAD.MOV.U32 R71, RZ, RZ, R36 ;  /* 0x000000ffff47c224 */ /* 0x004fc400078e0024 */
[----:B------:R-:W-:Y:S01]  /*31040*/  @!P4 IMAD.MOV.U32 R70, RZ, RZ, R19 ;  /* 0x000000ffff46c224 */ /* 0x000fe200078e0013 */
[----:B---3--:R0:W-:Y:S04]  /*31050*/  STL [R1+0x136c], R7 ;  /* 0x00136c0701007387 */ /* 0x0081e80000100800 */
[----:B------:R-:W2:Y:S04]  /*31060*/  LDL R36, [R1+0x9ec] ;  /* 0x0009ec0001247983 */ /* 0x000ea80000100800 */
[----:B------:R-:W3:Y:S01]  /*31070*/  LDL R19, [R1+0x9f0] ;  /* 0x0009f00001137983 */ /* 0x000ee20000100800 */
[----:B------:R-:W-:-:S02]  /*31080*/  PRMT R9, RZ, 0x7610, R9 ;  /* 0x00007610ff097816 */ /* 0x000fc40000000009 */
[----:B------:R-:W-:Y:S01]  /*31090*/  PRMT R10, RZ, 0x7610, R10 ;  /* 0x00007610ff0a7816 */ /* 0x000fe2000000000a */
[----:B------:R-:W3:Y:S01]  /*310a0*/  LDL R72, [R1+0xa84] ;  /* 0x000a840001487983 */ /* 0x000ee20000100800 */
[----:B0-----:R-:W-:-:S03]  /*310b0*/  @!P4 IMAD.MOV.U32 R7, RZ, RZ, R69 ;  /* 0x000000ffff07c224 */ /* 0x001fc600078e0045 */
[----:B------:R-:W3:Y:S01]  /*310c0*/  LDL R69, [R1+0xa2c] ;  /* 0x000a2c0001457983 */ /* 0x000ee20000100800 */
[----:B------:R-:W-:-:S03]  /*310d0*/  @!P4 IMAD.MOV.U32 R6, RZ, RZ, R68 ;  /* 0x000000ffff06c224 */ /* 0x000fc600078e0044 */
[----:B------:R-:W3:Y:S04]  /*310e0*/  LDL R68, [R1+0xa30] ;  /* 0x000a300001447983 */ /* 0x000ee80000100800 */
[----:B------:R-:W3:Y:S04]  /*310f0*/  @!P4 LDG.E.U16 R9, desc[UR20][R6.64] ;  /* 0x000000140609c981 */ /* 0x000ee8000c1e1500 */
[----:B------:R4:W3:Y:S04]  /*31100*/  @!P4 LDG.E.U16 R10, desc[UR20][R66.64] ;  /* 0x00000014420ac981 */ /* 0x0008e8000c1e1500 */
[----:B------:R-:W3:Y:S04]  /*31110*/  LDL R7, [R1+0xa6c] ;  /* 0x000a6c0001077983 */ /* 0x000ee80000100800 */
[----:B------:R-:W3:Y:S01]  /*31120*/  LDL R6, [R1+0xa70] ;  /* 0x000a700001067983 */ /* 0x000ee20000100800 */
[----:B----4-:R-:W-:-:S03]  /*31130*/  @!P4 IMAD.MOV.U32 R67, RZ, RZ, R5 ;  /* 0x000000ffff43c224 */ /* 0x010fc600078e0005 */
[----:B------:R-:W4:Y:S01]  /*31140*/  LDL R5, [R1+0xaac] ;  /* 0x000aac0001057983 */ /* 0x000f220000100800 */
[----:B------:R-:W-:-:S03]  /*31150*/  @!P4 IMAD.MOV.U32 R66, RZ, RZ, R4 ;  /* 0x000000ffff42c224 */ /* 0x000fc600078e0004 */
[----:B------:R-:W4:Y:S01]  /*31160*/  LDL R4, [R1+0xab0] ;  /* 0x000ab00001047983 */ /* 0x000f220000100800 */
[----:B------:R-:W-:Y:S02]  /*31170*/  PRMT R8, RZ, 0x7610, R8 ;  /* 0x00007610ff087816 */ /* 0x000fe40000000008 */
[----:B------:R-:W-:-:S04]  /*31180*/  PRMT R11, RZ, 0x7610, R11 ;  /* 0x00007610ff0b7816 */ /* 0x000fc8000000000b */
[----:B------:R2:W4:Y:S04]  /*31190*/  @!P4 LDG.E.U16 R8, desc[UR20][R70.64] ;  /* 0x000000144608c981 */ /* 0x000528000c1e1500 */
[----:B------:R-:W4:Y:S04]  /*311a0*/  @!P4 LDG.E.U16 R11, desc[UR20][R66.64] ;  /* 0x00000014420bc981 */ /* 0x000f28000c1e1500 */
[----:B------:R-:W4:Y:S04]  /*311b0*/  LDL R67, [R1+0xaec] ;  /* 0x000aec0001437983 */ /* 0x000f280000100800 */
[----:B------:R-:W4:Y:S01]  /*311c0*/  LDL R66, [R1+0xaf0] ;  /* 0x000af00001427983 */ /* 0x000f220000100800 */
[----:B--2---:R-:W-:-:S03]  /*311d0*/  @!P4 IMAD.MOV.U32 R71, RZ, RZ, R36 ;  /* 0x000000ffff47c224 */ /* 0x004fc600078e0024 */
[----:B------:R-:W2:Y:S01]  /*311e0*/  LDL R36, [R1+0xb2c] ;  /* 0x000b2c0001247983 */ /* 0x000ea20000100800 */
[----:B---3--:R-:W-:-:S03]  /*311f0*/  @!P4 IMAD.MOV.U32 R70, RZ, RZ, R19 ;  /* 0x000000ffff46c224 */ /* 0x008fc600078e0013 */
[----:B------:R-:W3:Y:S01]  /*31200*/  LDL R19, [R1+0xb30] ;  /* 0x000b300001137983 */ /* 0x000ee20000100800 */
[----:B------:R-:W-:Y:S02]  /*31210*/  PRMT R13, RZ, 0x7610, R13 ;  /* 0x00007610ff0d7816 */ /* 0x000fe4000000000d */
[----:B------:R-:W-:-:S04]  /*31220*/  PRMT R14, RZ, 0x7610, R14 ;  /* 0x00007610ff0e7816 */ /* 0x000fc8000000000e */
[----:B------:R0:W3:Y:S02]  /*31230*/  @!P4 LDG.E.U16 R13, desc[UR20][R68.64] ;  /* 0x00000014440dc981 */ /* 0x0000e4000c1e1500 */
[----:B0-----:R-:W-:Y:S02]  /*31240*/  @!P4 IMAD.MOV.U32 R69, RZ, RZ, R7 ;  /* 0x000000ffff45c224 */ /* 0x001fe400078e0007 */
[----:B------:R-:W3:Y:S01]  /*31250*/  LDL R7, [R1+0xb6c] ;  /* 0x000b6c0001077983 */ /* 0x000ee20000100800 */
[----:B------:R-:W-:-:S03]  /*31260*/  @!P4 IMAD.MOV.U32 R68, RZ, RZ, R6 ;  /* 0x000000ffff44c224 */ /* 0x000fc600078e0006 */
[----:B------:R-:W3:Y:S04]  /*31270*/  LDL R6, [R1+0xb70] ;  /* 0x000b700001067983 */ /* 0x000ee80000100800 */
[----:B------:R4:W3:Y:S02]  /*31280*/  @!P4 LDG.E.U16 R14, desc[UR20][R68.64] ;  /* 0x00000014440ec981 */ /* 0x0008e4000c1e1500 */
[----:B----4-:R-:W-:Y:S02]  /*31290*/  @!P4 IMAD.MOV.U32 R68, RZ, RZ, R4 ;  /* 0x000000ffff44c224 */ /* 0x010fe400078e0004 */
[----:B------:R-:W-:Y:S01]  /*312a0*/  @!P4 IMAD.MOV.U32 R69, RZ, RZ, R5 ;  /* 0x000000ffff45c224 */ /* 0x000fe200078e0005 */
[----:B------:R-:W4:Y:S04]  /*312b0*/  LDL R4, [R1+0xba4] ;  /* 0x000ba40001047983 */ /* 0x000f280000100800 */
[----:B------:R-:W4:Y:S01]  /*312c0*/  LDL R5, [R1+0x9e0] ;  /* 0x0009e00001057983 */ /* 0x000f220000100800 */
[----:B------:R-:W-:-:S02]  /*312d0*/  PRMT R15, RZ, 0x7610, R15 ;  /* 0x00007610ff0f7816 */ /* 0x000fc4000000000f */
[----:B------:R-:W-:-:S04]  /*312e0*/  PRMT R16, RZ, 0x7610, R16 ;  /* 0x00007610ff107816 */ /* 0x000fc80000000010 */
[----:B------:R-:W4:Y:S04]  /*312f0*/  @!P4 LDG.E.U16 R15, desc[UR20][R68.64] ;  /* 0x00000014440fc981 */ /* 0x000f28000c1e1500 */
[----:B------:R2:W4:Y:S04]  /*31300*/  @!P4 LDG.E.U16 R16, desc[UR20][R66.64] ;  /* 0x000000144210c981 */ /* 0x000528000c1e1500 */
[----:B------:R-:W4:Y:S04]  /*31310*/  LDL R69, [R1+0xbe4] ;  /* 0x000be40001457983 */ /* 0x000f280000100800 */
[----:B------:R-:W4:Y:S01]  /*31320*/  LDL R68, [R1+0xbe8] ;  /* 0x000be80001447983 */ /* 0x000f220000100800 */
[----:B--2---:R-:W-:-:S03]  /*31330*/  @!P4 IMAD.MOV.U32 R67, RZ, RZ, R36 ;  /* 0x000000ffff43c224 */ /* 0x004fc600078e0024 */
[----:B------:R-:W2:Y:S01]  /*31340*/  LDL R36, [R1+0xc24] ;  /* 0x000c240001247983 */ /* 0x000ea20000100800 */
[----:B---3--:R-:W-:-:S03]  /*31350*/  @!P4 IMAD.MOV.U32 R66, RZ, RZ, R19 ;  /* 0x000000ffff42c224 */ /* 0x008fc600078e0013 */
[----:B------:R-:W3:Y:S01]  /*31360*/  LDL R19, [R1+0xc28] ;  /* 0x000c280001137983 */ /* 0x000ee20000100800 */
[----:B------:R-:W-:Y:S02]  /*31370*/  PRMT R17, RZ, 0x7610, R17 ;  /* 0x00007610ff117816 */ /* 0x000fe40000000011 */
[----:B------:R-:W-:Y:S02]  /*31380*/  PRMT R12, RZ, 0x7610, R12 ;  /* 0x00007610ff0c7816 */ /* 0x000fe4000000000c */
[----:B------:R-:W-:Y:S02]  /*31390*/  PRMT R18, RZ, 0x7610, R18 ;  /* 0x00007610ff127816 */ /* 0x000fe40000000012 */
[----:B------:R0:W3:Y:S04]  /*313a0*/  @!P4 LDG.E.U16 R17, desc[UR20][R66.64] ;  /* 0x000000144211c981 */ /* 0x0000e8000c1e1500 */
[----:B------:R4:W3:Y:S01]  /*313b0*/  @!P4 LDG.E.U16 R12, desc[UR20][R70.64] ;  /* 0x00000014460cc981 */ /* 0x0008e2000c1e1500 */
[----:B0-----:R-:W-:-:S03]  /*313c0*/  @!P4 IMAD.MOV.U32 R67, RZ, RZ, R7 ;  /* 0x000000ffff43c224 */ /* 0x001fc600078e0007 */
[----:B------:R-:W3:Y:S01]  /*313d0*/  LDL R7, [R1+0xc64] ;  /* 0x000c640001077983 */ /* 0x000ee20000100800 */
[----:B------:R-:W-:-:S03]  /*313e0*/  @!P4 MOV R66, R6 ;  /* 0x000000060042c202 */ /* 0x000fc60000000f00 */
[----:B------:R-:W3:Y:S04]  /*313f0*/  LDL R6, [R1+0xc68] ;  /* 0x000c680001067983 */ /* 0x000ee80000100800 */
[----:B------:R-:W3:Y:S04]  /*31400*/  @!P4 LDG.E.U16 R18, desc[UR20][R66.64] ;  /* 0x000000144212c981 */ /* 0x000ee8000c1e1500 */
[----:B------:R-:W3:Y:S01]  /*31410*/  LDL R67, [R1+0xca4] ;  /* 0x000ca40001437983 */ /* 0x000ee20000100800 */
[----:B----4-:R-:W-:-:S03]  /*31420*/  @!P4 IMAD.MOV.U32 R70, RZ, RZ, R4 ;  /* 0x000000ffff46c224 */ /* 0x010fc600078e0004 */
[----:B------:R-:W4:Y:S01]  /*31430*/  LDL R66, [R1+0xca8] ;  /* 0x000ca80001427983 */ /* 0x000f220000100800 */
[----:B------:R-:W-:-:S03]  /*31440*/  @!P4 IMAD.MOV.U32 R71, RZ, RZ, R5 ;  /* 0x000000ffff47c224 */ /* 0x000fc600078e0005 */
[----:B------:R-:W4:Y:S04]  /*31450*/  LDL R5, [R1+0xce4] ;  /* 0x000ce40001057983 */ /* 0x000f280000100800 */
[----:B------:R-:W4:Y:S01]  /*31460*/  LDL R4, [R1+0xce8] ;  /* 0x000ce80001047983 */ /* 0x000f220000100800 */
[----:B------:R-:W-:-:S06]  /*31470*/  PRMT R21, RZ, 0x7610, R21 ;  /* 0x00007610ff157816 */ /* 0x000fcc0000000015 */
[----:B------:R2:W4:Y:S02]  /*31480*/  @!P4 LDG.E.U16 R21, desc[UR20][R68.64] ;  /* 0x000000144415c981 */ /* 0x000524000c1e1500 */
[----:B--2---:R-:W-:Y:S02]  /*31490*/  @!P4 IMAD.MOV.U32 R69, RZ, RZ, R36 ;  /* 0x000000ffff45c224 */ /* 0x004fe400078e0024 */
[----:B------:R-:W2:Y:S01]  /*314a0*/  LDL R36, [R1+0xd24] ;  /* 0x000d240001247983 */ /* 0x000ea20000100800 */
[----:B---3--:R-:W-:-:S03]  /*314b0*/  @!P4 IMAD.MOV.U32 R68, RZ, RZ, R19 ;  /* 0x000000ffff44c224 */ /* 0x008fc600078e0013 */
[----:B------:R-:W3:Y:S01]  /*314c0*/  LDL R19, [R1+0xd28] ;  /* 0x000d280001137983 */ /* 0x000ee20000100800 */
[----:B------:R-:W-:Y:S02]  /*314d0*/  PRMT R22, RZ, 0x7610, R22 ;  /* 0x00007610ff167816 */ /* 0x000fe40000000016 */
[----:B------:R-:W-:Y:S02]  /*314e0*/  PRMT R23, RZ, 0x7610, R23 ;  /* 0x00007610ff177816 */ /* 0x000fe40000000017 */
[----:B------:R-:W-:Y:S02]  /*314f0*/  PRMT R24, RZ, 0x7610, R24 ;  /* 0x00007610ff187816 */ /* 0x000fe40000000018 */
[----:B------:R0:W3:Y:S02]  /*31500*/  @!P4 LDG.E.U16 R22, desc[UR20][R68.64] ;  /* 0x000000144416c981 */ /* 0x0000e4000c1e1500 */
[----:B0-----:R-:W-:Y:S02]  /*31510*/  @!P4 IMAD.MOV.U32 R69, RZ, RZ, R7 ;  /* 0x000000ffff45c224 */ /* 0x001fe400078e0007 */
[----:B------:R-:W3:Y:S01]  /*31520*/  LDL R7, [R1+0xd64] ;  /* 0x000d640001077983 */ /* 0x000ee20000100800 */
[----:B------:R-:W-:-:S03]  /*31530*/  @!P4 IMAD.MOV.U32 R68, RZ, RZ, R6 ;  /* 0x000000ffff44c224 */ /* 0x000fc600078e0006 */
[----:B------:R-:W3:Y:S04]  /*31540*/  LDL R6, [R1+0xd68] ;  /* 0x000d680001067983 */ /* 0x000ee80000100800 */
[----:B------:R-:W3:Y:S04]  /*31550*/  @!P4 LDG.E.U16 R23, desc[UR20][R68.64] ;  /* 0x000000144417c981 */ /* 0x000ee8000c1e1500 */
[----:B------:R-:W3:Y:S04]  /*31560*/  LDL R69, [R1+0xda4] ;  /* 0x000da40001457983 */ /* 0x000ee80000100800 */
[----:B----4-:R0:W4:Y:S04]  /*31570*/  @!P4 LDG.E.U16 R24, desc[UR20][R66.64] ;  /* 0x000000144218c981 */ /* 0x010128000c1e1500 */
[----:B------:R-:W4:Y:S01]  /*31580*/  LDL R68, [R1+0xda8] ;  /* 0x000da80001447983 */ /* 0x000f220000100800 */
[----:B0-----:R-:W-:-:S02]  /*31590*/  @!P4 IMAD.MOV.U32 R66, RZ, RZ, R4 ;  /* 0x000000ffff42c224 */ /* 0x001fc400078e0004 */
[----:B------:R-:W-:Y:S01]  /*315a0*/  @!P4 IMAD.MOV.U32 R67, RZ, RZ, R5 ;  /* 0x000000ffff43c224 */ /* 0x000fe200078e0005 */
        /* <DEDUP_REMOVED lines=11> */
[----:B------:R0:W3:Y:S04]  /*31660*/  @!P4 LDG.E.U16 R20, desc[UR20][R70.64] ;  /* 0x000000144614c981 */ /* 0x0000e8000c1e1500 */
[----:B------:R-:W3:Y:S04]  /*31670*/  @!P4 LDG.E.U16 R26, desc[UR20][R66.64] ;  /* 0x00000014421ac981 */ /* 0x000ee8000c1e1500 */
[----:B------:R-:W3:Y:S01]  /*31680*/  LDL R67, [R1+0xa74] ;  /* 0x000a740001437983 */ /* 0x000ee20000100800 */
[----:B0-----:R-:W-:-:S03]  /*31690*/  @!P4 IMAD.MOV.U32 R71, RZ, RZ, R7 ;  /* 0x000000ffff47c224 */ /* 0x001fc600078e0007 */
[----:B------:R-:W3:Y:S01]  /*316a0*/  LDL R66, [R1+0xa78] ;  /* 0x000a780001427983 */ /* 0x000ee20000100800 */
[----:B------:R-:W-:-:S03]  /*316b0*/  @!P4 IMAD.MOV.U32 R70, RZ, RZ, R6 ;  /* 0x000000ffff46c224 */ /* 0x000fc600078e0006 */
[----:B------:R-:W3:Y:S04]  /*316c0*/  LDL R7, [R1+0xab4] ;  /* 0x000ab40001077983 */ /* 0x000ee80000100800 */
[----:B------:R-:W3:Y:S01]  /*316d0*/  LDL R6, [R1+0xab8] ;  /* 0x000ab80001067983 */ /* 0x000ee20000100800 */
[----:B------:R-:W-:-:S03]  /*316e0*/  PRMT R29, RZ, 0x7610, R29 ;  /* 0x00007610ff1d7816 */ /* 0x000fc6000000001d */
[----:B----4-:R0:W4:Y:S02]  /*316f0*/  @!P4 LDG.E.U16 R28, desc[UR20][R68.64] ;  /* 0x00000014441cc981 */ /* 0x010124000c1e1500 */
[----:B0-----:R-:W-:Y:S02]  /*31700*/  @!P4 IMAD.MOV.U32 R68, RZ, RZ, R4 ;  /* 0x000000ffff44c224 */ /* 0x001fe400078e0004 */
[----:B------:R-:W4:Y:S01]  /*31710*/  LDL R4, [R1+0xaf8] ;  /* 0x000af80001047983 */ /* 0x000f220000100800 */
[----:B------:R-:W-:-:S03]  /*31720*/  @!P4 IMAD.MOV.U32 R69, RZ, RZ, R5 ;  /* 0x000000ffff45c224 */ /* 0x000fc600078e0005 */
[----:B------:R-:W4:Y:S04]  /*31730*/  LDL R5, [R1+0xaf4] ;  /* 0x000af40001057983 */ /* 0x000f280000100800 */
        /* <DEDUP_REMOVED lines=8> */
[----:B------:R-:W3:Y:S04]  /*317c0*/  @!P4 LDG.E.U16 R30, desc[UR20][R68.64] ;  /* 0x00000014441ec981 */ /* 0x000ee8000c1e1500 */
[----:B------:R-:W3:Y:S04]  /*317d0*/  LDL R69, [R1+0xb74] ;  /* 0x000b740001457983 */ /* 0x000ee80000100800 */
[----:B------:R-:W3:Y:S04]  /*317e0*/  LDL R68, [R1+0xb78] ;  /* 0x000b780001447983 */ /* 0x000ee80000100800 */
[----:B------:R0:W3:Y:S02]  /*317f0*/  @!P4 LDG.E.U16 R31, desc[UR20][R66.64] ;  /* 0x00000014421fc981 */ /* 0x0000e4000c1e1500 */
[----:B0-----:R-:W-:-:S02]  /*31800*/  @!P4 IMAD.MOV.U32 R66, RZ, RZ, R6 ;  /* 0x000000ffff42c224 */ /* 0x001fc400078e0006 */
[----:B------:R-:W-:Y:S01]  /*31810*/  @!P4 IMAD.MOV.U32 R67, RZ, RZ, R7 ;  /* 0x000000ffff43c224 */ /* 0x000fe200078e0007 */
[----:B------:R-:W3:Y:S04]  /*31820*/  LDL R6, [R1+0xba8] ;  /* 0x000ba80001067983 */ /* 0x000ee80000100800 */
[----:B------:R-:W3:Y:S04]  /*31830*/  LDL R7, [R1+0x9e4] ;  /* 0x0009e40001077983 */ /* 0x000ee80000100800 */
[----:B------:R4:W3:Y:S02]  /*31840*/  @!P4 LDG.E.U16 R32, desc[UR20][R66.64] ;  /* 0x000000144220c981 */ /* 0x0008e4000c1e1500 */
[----:B----4-:R-:W-:-:S02]  /*31850*/  @!P4 IMAD.MOV.U32 R66, RZ, RZ, R4 ;  /* 0x000000ffff42c224 */ /* 0x010fc400078e0004 */
        /* <DEDUP_REMOVED lines=22> */
[----:B------:R-:W4:Y:S01]  /*319c0*/  LDL R4, [R1+0xcf0] ;  /* 0x000cf00001047983 */ /* 0x000f220000100800 */
[----:B------:R-:W-:-:S03]  /*319d0*/  @!P4 IMAD.MOV.U32 R69, RZ, RZ, R5 ;  /* 0x000000ffff45c224 */ /* 0x000fc600078e0005 */
[----:B------:R-:W4:Y:S01]  /*319e0*/  LDL R5, [R1+0xcec] ;  /* 0x000cec0001057983 */ /* 0x000f220000100800 */
[----:B------:R-:W-:Y:S02]  /*319f0*/  PRMT R38, RZ, 0x7610, R38 ;  /* 0x00007610ff267816 */ /* 0x000fe40000000026 */
[----:B------:R-:W-:-:S04]  /*31a00*/  PRMT R39, RZ, 0x7610, R39 ;  /* 0x00007610ff277816 */ /* 0x000fc80000000027 */
[----:B------:R-:W4:Y:S04]  /*31a10*/  @!P4 LDG.E.U16 R38, desc[UR20][R68.64] ;  /* 0x000000144426c981 */ /* 0x000f28000c1e1500 */
[----:B------:R-:W4:Y:S04]  /*31a20*/  LDL R69, [R1+0xd2c] ;  /* 0x000d2c0001457983 */ /* 0x000f280000100800 */
[----:B------:R-:W4:Y:S04]  /*31a30*/  LDL R68, [R1+0xd30] ;  /* 0x000d300001447983 */ /* 0x000f280000100800 */
[----:B------:R2:W4:Y:S02]  /*31a40*/  @!P4 LDG.E.U16 R39, desc[UR20][R66.64] ;  /* 0x000000144227c981 */ /* 0x000524000c1e1500 */
[----:B--2---:R-:W-:-:S02]  /*31a50*/  @!P4 IMAD.MOV.U32 R67, RZ, RZ, R36 ;  /* 0x000000ffff43c224 */ /* 0x004fc400078e0024 */
        /* <DEDUP_REMOVED lines=8> */
[----:B------:R-:W-:Y:S01]  /*31ae0*/  PRMT R43, RZ, 0x7610, R43 ;  /* 0x00007610ff2b7816 */ /* 0x000fe2000000002b */
[----:B0-----:R-:W-:-:S02]  /*31af0*/  @!P4 IMAD.MOV.U32 R66, RZ, RZ, R6 ;  /* 0x000000ffff42c224 */ /* 0x001fc400078e0006 */
[----:B------:R-:W3:Y:S01]  /*31b00*/  LDL R6, [R1+0xdb0] ;  /* 0x000db00001067983 */ /* 0x000ee20000100800 */
[----:B------:R-:W-:-:S03]  /*31b10*/  @!P4 IMAD.MOV.U32 R67, RZ, RZ, R7 ;  /* 0x000000ffff43c224 */ /* 0x000fc600078e0007 */
[----:B------:R-:W3:Y:S04]  /*31b20*/  LDL R7, [R1+0xdac] ;  /* 0x000dac0001077983 */ /* 0x000ee80000100800 */
[----:B------:R-:W3:Y:S04]  /*31b30*/  @!P4 LDG.E.U16 R41, desc[UR20][R66.64] ;  /* 0x000000144229c981 */ /* 0x000ee8000c1e1500 */
[----:B------:R-:W3:Y:S01]  /*31b40*/  LDL R67, [R1+0x9fc] ;  /* 0x0009fc0001437983 */ /* 0x000ee20000100800 */
[----:B----4-:R-:W-:-:S03]  /*31b50*/  @!P4 IMAD.MOV.U32 R70, RZ, RZ, R4 ;  /* 0x000000ffff46c224 */ /* 0x010fc600078e0004 */
[----:B------:R-:W4:Y:S01]  /*31b60*/  LDL R66, [R1+0xa00] ;  /* 0x000a000001427983 */ /* 0x000f220000100800 */
[----:B------:R-:W-:-:S03]  /*31b70*/  @!P4 IMAD.MOV.U32 R71, RZ, RZ, R5 ;  /* 0x000000ffff47c224 */ /* 0x000fc600078e0005 */
        /* <DEDUP_REMOVED lines=10> */
[----:B------:R0:W3:Y:S01]  /*31c20*/  @!P4 LDG.E.U16 R44, desc[UR20][R68.64] ;  /* 0x00000014442cc981 */ /* 0x0000e2000c1e1500 */
[----:B------:R-:W-:Y:S02]  /*31c30*/  PRMT R47, RZ, 0x7610, R47 ;  /* 0x00007610ff2f7816 */ /* 0x000fe4000000002f */
[----:B0-----:R-:W-:-:S02]  /*31c40*/  @!P4 MOV R68, R6 ;  /* 0x000000060044c202 */ /* 0x001fc40000000f00 */
        /* <DEDUP_REMOVED lines=21> */
[----:B------:R-:W3:Y:S04]  /*31da0*/  LDL R67, [R1+0x9d4] ;  /* 0x0009d40001437983 */ /* 0x000ee80000100800 */
[----:B------:R-:W3:Y:S01]  /*31db0*/  LDL R66, [R1+0x9e8] ;  /* 0x0009e80001427983 */ /* 0x000ee20000100800 */
[----:B0-----:R-:W-:-:S03]  /*31dc0*/  @!P4 IMAD.MOV.U32 R70, RZ, RZ, R6 ;  /* 0x000000ffff46c224 */ /* 0x001fc600078e0006 */
[----:B------:R-:W3:Y:S01]  /*31dd0*/  LDL R6, [R1+0xbf8] ;  /* 0x000bf80001067983 */ /* 0x000ee20000100800 */
[----:B------:R-:W-:-:S03]  /*31de0*/  @!P4 IMAD.MOV.U32 R71, RZ, RZ, R7 ;  /* 0x000000ffff47c224 */ /* 0x000fc600078e0007 */
        /* <DEDUP_REMOVED lines=20> */
[----:B------:R-:W3:Y:S01]  /*31f30*/  LDL R6, [R1+0xcf8] ;  /* 0x000cf80001067983 */ /* 0x000ee20000100800 */
[----:B------:R-:W-:-:S03]  /*31f40*/  @!P4 IMAD.MOV.U32 R67, RZ, RZ, R7 ;  /* 0x000000ffff43c224 */ /* 0x000fc600078e0007 */
[----:B------:R-:W3:Y:S04]  /*31f50*/  LDL R7, [R1+0xcf4] ;  /* 0x000cf40001077983 */ /* 0x000ee80000100800 */
[----:B------:R4:W3:Y:S01]  /*31f60*/  @!P4 LDG.E.U16 R55, desc[UR20][R66.64] ;  /* 0x000000144237c981 */ /* 0x0008e2000c1e1500 */
[----:B------:R-:W-:Y:S02]  /*31f70*/  PRMT R49, RZ, 0x7610, R49 ;  /* 0x00007610ff317816 */ /* 0x000fe40000000031 */
[----:B------:R-:W-:-:S04]  /*31f80*/  PRMT R56, RZ, 0x7610, R56 ;  /* 0x00007610ff387816 */ /* 0x000fc80000000038 */
[----:B------:R2:W3:Y:S01]  /*31f90*/  @!P4 LDG.E.U16 R49, desc[UR20][R70.64] ;  /* 0x000000144631c981 */ /* 0x0004e2000c1e1500 */
[----:B----4-:R-:W-:-:S03]  /*31fa0*/  @!P4 IMAD.MOV.U32 R66, RZ, RZ, R4 ;  /* 0x000000ffff42c224 */ /* 0x010fc600078e0004 */
[----:B------:R-:W4:Y:S01]  /*31fb0*/  LDL R4, [R1+0xd38] ;  /* 0x000d380001047983 */ /* 0x000f220000100800 */
[----:B------:R-:W-:-:S03]  /*31fc0*/  @!P4 IMAD.MOV.U32 R67, RZ, RZ, R5 ;  /* 0x000000ffff43c224 */ /* 0x000fc600078e0005 */
[----:B------:R-:W4:Y:S04]  /*31fd0*/  LDL R5, [R1+0xd34] ;  /* 0x000d340001057983 */ /* 0x000f280000100800 */
        /* <DEDUP_REMOVED lines=10> */
[----:B0-----:R-:W-:Y:S01]  /*32080*/  @!P4 IMAD.MOV.U32 R68, RZ, RZ, R6 ;  /* 0x000000ffff44c224 */ /* 0x001fe200078e0006 */
[----:B------:R-:W-:Y:S01]  /*32090*/  PRMT R61, RZ, 0x7610, R61 ;  /* 0x00007610ff3d7816 */ /* 0x000fe2000000003d */
[----:B------:R-:W3:Y:S01]  /*320a0*/  LDL R6, [R1+0xa08] ;  /* 0x000a080001067983 */ /* 0x000ee20000100800 */
[----:B------:R-:W-:Y:S01]  /*320b0*/  @!P4 IMAD.MOV.U32 R69, RZ, RZ, R7 ;  /* 0x000000ffff45c224 */ /* 0x000fe200078e0007 */
[----:B------:R-:W-:Y:S02]  /*320c0*/  PRMT R57, RZ, 0x7610, R57 ;  /* 0x00007610ff397816 */ /* 0x000fe40000000039 */
[----:B------:R-:W3:Y:S04]  /*320d0*/  LDL R7, [R1+0xa04] ;  /* 0x000a040001077983 */ /* 0x000ee80000100800 */
[----:B------:R4:W3:Y:S01]  /*320e0*/  @!P4 LDG.E.U16 R59, desc[UR20][R68.64] ;  /* 0x00000014443bc981 */ /* 0x0008e2000c1e1500 */
[----:B------:R-:W-:-:S03]  /*320f0*/  PRMT R62, RZ, 0x7610, R62 ;  /* 0x00007610ff3e7816 */ /* 0x000fc6000000003e */
[----:B------:R-:W3:Y:S04]  /*32100*/  @!P4 LDG.E.U16 R57, desc[UR20][R70.64] ;  /* 0x000000144639c981 */ /* 0x000ee8000c1e1500 */
[----:B------:R-:W3:Y:S01]  /*32110*/  LDL R71, [R1+0xa88] ;  /* 0x000a880001477983 */ /* 0x000ee20000100800 */
[----:B----4-:R-:W-:-:S03]  /*32120*/  @!P4 IMAD.MOV.U32 R68, RZ, RZ, R4 ;  /* 0x000000ffff44c224 */ /* 0x010fc600078e0004 */
[----:B------:R-:W4:Y:S01]  /*32130*/  LDL R4, [R1+0xa48] ;  /* 0x000a480001047983 */ /* 0x000f220000100800 */
[----:B------:R-:W-:-:S03]  /*32140*/  @!P4 IMAD.MOV.U32 R69, RZ, RZ, R5 ;  /* 0x000000ffff45c224 */ /* 0x000fc600078e0005 */
[----:B------:R-:W4:Y:S04]  /*32150*/  LDL R5, [R1+0xa44] ;  /* 0x000a440001057983 */ /* 0x000f280000100800 */
[----:B------:R2:W4:Y:S02]  /*32160*/  @!P4 LDG.E.U16 R61, desc[UR20][R66.64] ;  /* 0x00000014423dc981 */ /* 0x000524000c1e1500 */
[----:B--2---:R-:W-:Y:S02]  /*32170*/  @!P4 IMAD.MOV.U32 R67, RZ, RZ, R36 ;  /* 0x000000ffff43c224 */ /* 0x004fe400078e0024 */
[----:B---3--:R-:W-:-:S05]  /*32180*/  @!P4 IMAD.MOV.U32 R66, RZ, RZ, R19 ;  /* 0x000000ffff42c224 */ /* 0x008fca00078e0013 */
[----:B------:R-:W2:Y:S04]  /*32190*/  @!P4 LDG.E.U16 R62, desc[UR20][R66.64] ;  /* 0x00000014423ec981 */ /* 0x000ea8000c1e1500 */
[----:B------:R-:W3:Y:S04]  /*321a0*/  LDL.LU R66, [R1+0xe90] ;  /* 0x000e900001427983 */ /* 0x000ee80000300800 */
[----:B------:R-:W2:Y:S04]  /*321b0*/  LDL R70, [R1+0xac4] ;  /* 0x000ac40001467983 */ /* 0x000ea80000100800 */
[----:B------:R-:W3:Y:S01]  /*321c0*/  LDL R19, [R1+0xac8] ;  /* 0x000ac80001137983 */ /* 0x000ee20000100800 */
[----:B------:R-:W-:-:S03]  /*321d0*/  PRMT R60, RZ, 0x7610, R60 ;  /* 0x00007610ff3c7816 */ /* 0x000fc6000000003c */
[----:B------:R-:W3:Y:S04]  /*321e0*/  LDL R67, [R1+0xb44] ;  /* 0x000b440001437983 */ /* 0x000ee80000100800 */
[----:B------:R-:W3:Y:S04]  /*321f0*/  @!P4 LDG.E.U16 R60, desc[UR20][R68.64] ;  /* 0x00000014443cc981 */ /* 0x000ee8000c1e1500 */
[----:B------:R-:W3:Y:S04]  /*32200*/  LDL R36, [R1+0xb48] ;  /* 0x000b480001247983 */ /* 0x000ee80000100800 */
[----:B------:R-:W3:Y:S04]  /*32210*/  LDL R69, [R1+0xb04] ;  /* 0x000b040001457983 */ /* 0x000ee80000100800 */
[----:B------:R-:W3:Y:S01]  /*32220*/  LDL R68, [R1+0xb08] ;  /* 0x000b080001447983 */ /* 0x000ee20000100800 */
[----:B------:R-:W-:Y:S01]  /*32230*/  PRMT R63, RZ, 0x7610, R63 ;  /* 0x00007610ff3f7816 */ /* 0x000fe2000000003f */
[----:B------:R-:W-:-:S05]  /*32240*/  @!P4 IMAD.MOV.U32 R73, RZ, RZ, R72 ;  /* 0x000000ffff49c224 */ /* 0x000fca00078e0048 */
[----:B------:R-:W3:Y:S01]  /*32250*/  @!P4 LDG.E.U16 R63, desc[UR20][R6.64] ;  /* 0x00000014063fc981 */ /* 0x000ee2000c1e1500 */
[----:B----4-:R-:W-:-:S03]  /*32260*/  @!P4 IMAD.MOV.U32 R74, RZ, RZ, R4 ;  /* 0x000000ffff4ac224 */ /* 0x010fc600078e0004 */
[----:B------:R-:W4:Y:S01]  /*32270*/  LDL R7, [R1+0xb84] ;  /* 0x000b840001077983 */ /* 0x000f220000100800 */
[----:B------:R-:W-:-:S03]  /*32280*/  @!P4 IMAD.MOV.U32 R75, RZ, RZ, R5 ;  /* 0x000000ffff4bc224 */ /* 0x000fc600078e0005 */
[----:B------:R-:W4:Y:S04]  /*32290*/  LDL R4, [R1+0xbb0] ;  /* 0x000bb00001047983 */ /* 0x000f280000100800 */
[----:B------:R-:W4:Y:S01]  /*322a0*/  LDL R5, [R1+0xbac] ;  /* 0x000bac0001057983 */ /* 0x000f220000100800 */
[----:B------:R-:W-:-:S03]  /*322b0*/  @!P4 IMAD.MOV.U32 R72, RZ, RZ, R71 ;  /* 0x000000ffff48c224 */ /* 0x000fc600078e0047 */
[----:B------:R-:W4:Y:S01]  /*322c0*/  LDL R6, [R1+0xb88] ;  /* 0x000b880001067983 */ /* 0x000f220000100800 */
[----:B--2---:R-:W-:Y:S02]  /*322d0*/  @!P4 IMAD.MOV.U32 R71, RZ, RZ, R70 ;  /* 0x000000ffff47c224 */ /* 0x004fe400078e0046 */
[----:B---3--:R-:W-:Y:S02]  /*322e0*/  @!P4 IMAD.MOV.U32 R70, RZ, RZ, R19 ;  /* 0x000000ffff46c224 */ /* 0x008fe400078e0013 */
[----:B------:R-:W2:Y:S04]  /*322f0*/  LDL.LU R19, [R1+0xe8c] ;  /* 0x000e8c0001137983 */ /* 0x000ea80000300800 */
[----:B------:R-:W3:Y:S01]  /*32300*/  LDL.LU R85, [R1+0xe80] ;  /* 0x000e800001557983 */ /* 0x000ee20000300800 */
[----:B------:R-:W-:-:S02]  /*32310*/  PRMT R2, RZ, 0x7610, R2 ;  /* 0x00007610ff027816 */ /* 0x000fc40000000002 */
[----:B------:R-:W-:Y:S02]  /*32320*/  PRMT R65, RZ, 0x7610, R65 ;  /* 0x00007610ff417816 */ /* 0x000fe40000000041 */
[----:B------:R-:W-:Y:S02]  /*32330*/  PRMT R92, RZ, 0x7610, R92 ;  /* 0x00007610ff5c7816 */ /* 0x000fe4000000005c */
[----:B------:R-:W-:Y:S02]  /*32340*/  PRMT R3, RZ, 0x7610, R3 ;  /* 0x00007610ff037816 */ /* 0x000fe40000000003 */
[----:B------:R-:W-:Y:S02]  /*32350*/  PRMT R64, RZ, 0x7610, R64 ;  /* 0x00007610ff407816 */ /* 0x000fe40000000040 */
[----:B------:R-:W-:Y:S02]  /*32360*/  PRMT R93, RZ, 0x7610, R93 ;  /* 0x00007610ff5d7816 */ /* 0x000fe4000000005d */
[----:B------:R-:W3:Y:S04]  /*32370*/  @!P4 LDG.E.U16 R3, desc[UR20][R70.64] ;  /* 0x000000144603c981 */ /* 0x000ee8000c1e1500 */
[----:B------:R0:W3:Y:S04]  /*32380*/  @!P4 LDG.E.U16 R2, desc[UR20][R68.64] ;  /* 0x000000144402c981 */ /* 0x0000e8000c1e1500 */
[----:B------:R-:W3:Y:S04]  /*32390*/  @!P4 LDG.E.U16 R64, desc[UR20][R72.64] ;  /* 0x000000144840c981 */ /* 0x000ee8000c1e1500 */
[----:B------:R-:W3:Y:S01]  /*323a0*/  @!P4 LDG.E.U16 R93, desc[UR20][R74.64] ;  /* 0x000000144a5dc981 */ /* 0x000ee2000c1e1500 */
[----:B0-----:R-:W-:-:S02]  /*323b0*/  @!P4 IMAD.MOV.U32 R68, RZ, RZ, R36 ;  /* 0x000000ffff44c224 */ /* 0x001fc400078e0024 */
[----:B------:R-:W-:-:S05]  /*323c0*/  @!P4 IMAD.MOV.U32 R69, RZ, RZ, R67 ;  /* 0x000000ffff45c224 */ /* 0x000fca00078e0043 */
[----:B------:R-:W3:Y:S04]  /*323d0*/  @!P4 LDG.E.U16 R92, desc[UR20][R68.64] ;  /* 0x00000014445cc981 */ /* 0x000ee8000c1e1500 */
[----:B----4-:R-:W4:Y:S04]  /*323e0*/  @!P4 LDG.E.U16 R65, desc[UR20][R4.64] ;  /* 0x000000140441c981 */ /* 0x010f28000c1e1500 */
        /* <DEDUP_REMOVED lines=26> */
[----:B0-----:R-:W4:Y:S04]  /*32590*/  LDL.LU R66, [R1+0xe9c] ;  /* 0x000e9c0001427983 */ /* 0x001f280000300800 */
[----:B--2---:R0:W-:Y:S04]  /*325a0*/  STS.U16 [R53+UR4+0x19300], R19 ;  /* 0x0193001335007988 */ /* 0x0041e80008000404 */
[----:B---3--:R1:W-:Y:S04]  /*325b0*/  STS.U16 [R53+UR4+0x11700], R85 ;  /* 0x0117005535007988 */ /* 0x0083e80008000404 */
[----:B0-----:R-:W2:Y:S04]  /*325c0*/  LDL.LU R19, [R1+0xe98] ;  /* 0x000e980001137983 */ /* 0x001ea80000300800 */
[----:B-1----:R-:W3:Y:S01]  /*325d0*/  LDL.LU R85, [R1+0xe94] ;  /* 0x000e940001557983 */ /* 0x002ee20000300800 */
[----:B------:R-:W-:-:S06]  /*325e0*/  PRMT R91, RZ, 0x7610, R91 ;  /* 0x00007610ff5b7816 */ /* 0x000fcc000000005b */
[----:B------:R-:W3:Y:S04]  /*325f0*/  @!P4 LDG.E.U16 R91, desc[UR20][R6.64] ;  /* 0x00000014065bc981 */ /* 0x000ee8000c1e1500 */
[----:B----4-:R-:W-:Y:S04]  /*32600*/  STS.U16 [R53+UR4+0x19700], R5 ;  /* 0x0197000535007988 */ /* 0x010fe80008000404 */
[----:B------:R-:W-:Y:S04]  /*32610*/  STS.U16 [R53+UR4+0x11b00], R4 ;  /* 0x011b000435007988 */ /* 0x000fe80008000404 */
[----:B------:R-:W-:Y:S04]  /*32620*/  STS.U16 [R53+UR4+0x19b00], R67 ;  /* 0x019b004335007988 */ /* 0x000fe80008000404 */
[----:B------:R-:W-:Y:S04]  /*32630*/  STS.U16 [R53+UR4+0x11f00], R69 ;  /* 0x011f004535007988 */ /* 0x000fe80008000404 */
[----:B------:R0:W-:Y:S04]  /*32640*/  STS.U16 [R53+UR4+0x19f00], R36 ;  /* 0x019f002435007988 */ /* 0x0001e80008000404 */
        /* <DEDUP_REMOVED lines=14> */
[----:B0-----:R-:W4:Y:S01]  /*32730*/  LDL.LU R36, [R1+0xe88] ;  /* 0x000e880001247983 */ /* 0x001f220000300800 */
[----:B-1----:R-:W-:-:S03]  /*32740*/  LOP3.LUT R0, R90, 0x70, RZ, 0x3c, !PT ;  /* 0x000000705a007812 */ /* 0x002fc600078e3cff */
[----:B------:R-:W-:Y:S04]  /*32750*/  STS.U16 [R53+UR4+0x13f00], R83 ;  /* 0x013f005335007988 */ /* 0x000fe80008000404 */
[----:B------:R-:W-:Y:S04]  /*32760*/  STS.U16 [R53+UR4+0x1bf00], R82 ;  /* 0x01bf005235007988 */ /* 0x000fe80008000404 */
[----:B------:R-:W-:Y:S04]  /*32770*/  STS.U16 [R0+UR4+0x10380], R84 ;  /* 0x0103805400007988 */ /* 0x000fe80008000404 */
[----:B------:R-:W-:Y:S04]  /*32780*/  STS.U16 [R0+UR4+0x18380], R87 ;  /* 0x0183805700007988 */ /* 0x000fe80008000404 */
[----:B------:R-:W-:Y:S04]  /*32790*/  STS.U16 [R0+UR4+0x10780], R86 ;  /* 0x0107805600007988 */ /* 0x000fe80008000404 */
[----:B------:R-:W-:Y:S04]  /*327a0*/  STS.U16 [R0+UR4+0x18780], R89 ;  /* 0x0187805900007988 */ /* 0x000fe80008000404 */
[----:B------:R-:W-:Y:S04]  /*327b0*/  STS.U16 [R0+UR4+0x10b80], R88 ;  /* 0x010b805800007988 */ /* 0x000fe80008000404 */
[----:B------:R-:W4:Y:S04]  /*327c0*/  LDL.LU R7, [R1+0xe84] ;  /* 0x000e840001077983 */ /* 0x000f280000300800 */
[----:B------:R-:W-:Y:S04]  /*327d0*/  STS.U16 [R0+UR4+0x18b80], R66 ;  /* 0x018b804200007988 */ /* 0x000fe80008000404 */
[----:B------:R-:W4:Y:S04]  /*327e0*/  LDL.LU R6, [R1+0xe78] ;  /* 0x000e780001067983 */ /* 0x000f280000300800 */
[----:B------:R-:W4:Y:S04]  /*327f0*/  LDL.LU R5, [R1+0xe74] ;  /* 0x000e740001057983 */ /* 0x000f280000300800 */
[----:B------:R-:W4:Y:S04]  /*32800*/  LDL.LU R4, [R1+0xe68] ;  /* 0x000e680001047983 */ /* 0x000f280000300800 */
[----:B--2---:R-:W-:Y:S04]  /*32810*/  STS.U16 [R0+UR4+0x10f80], R19 ;  /* 0x010f801300007988 */ /* 0x004fe80008000404 */
[----:B---3--:R0:W-:Y:S04]  /*32820*/  STS.U16 [R0+UR4+0x18f80], R85 ;  /* 0x018f805500007988 */ /* 0x0081e80008000404 */
[----:B0-----:R-:W2:Y:S04]  /*32830*/  LDL.LU R85, [R1+0xe64] ;  /* 0x000e640001557983 */ /* 0x001ea80000300800 */
        /* <DEDUP_REMOVED lines=24> */
[----:B----4-:R0:W-:Y:S04]  /*329c0*/  STS.U16 [R0+UR4+0x11380], R36 ;  /* 0x0113802400007988 */ /* 0x0101e80008000404 */
[----:B0-----:R-:W4:Y:S04]  /*329d0*/  LDL.LU R36, [R1+0x898] ;  /* 0x0008980001247983 */ /* 0x001f280000300800 */
[----:B------:R-:W-:Y:S04]  /*329e0*/  STS.U16 [R0+UR4+0x19380], R7 ;  /* 0x0193800700007988 */ /* 0x000fe80008000404 */
[----:B------:R-:W-:Y:S04]  /*329f0*/  STS.U16 [R0+UR4+0x11780], R6 ;  /* 0x0117800600007988 */ /* 0x000fe80008000404 */
[----:B------:R-:W-:Y:S04]  /*32a00*/  STS.U16 [R0+UR4+0x19780], R5 ;  /* 0x0197800500007988 */ /* 0x000fe80008000404 */
[----:B------:R-:W-:Y:S04]  /*32a10*/  STS.U16 [R0+UR4+0x11b80], R4 ;  /* 0x011b800400007988 */ /* 0x000fe80008000404 */
[----:B--2---:R0:W-:Y:S04]  /*32a20*/  STS.U16 [R0+UR4+0x19b80], R85 ;  /* 0x019b805500007988 */ /* 0x0041e80008000404 */
[----:B0-----:R-:W2:Y:S04]  /*32a30*/  LDL.LU R85, [R1+0x894] ;  /* 0x0008940001557983 */ /* 0x001ea80000300800 */
[----:B---3--:R-:W-:Y:S04]  /*32a40*/  STS.U16 [R0+UR4+0x11f80], R67 ;  /* 0x011f804300007988 */ /* 0x008fe80008000404 */
        /* <DEDUP_REMOVED lines=14> */
[----:B------:R-:W3:Y:S04]  /*32b30*/  LDL.LU R7, [R1+0x890] ;  /* 0x0008900001077983 */ /* 0x000ee80000300800 */
[----:B------:R-:W-:Y:S04]  /*32b40*/  STS.U16 [R0+UR4+0x1bb80], R83 ;  /* 0x01bb805300007988 */ /* 0x000fe80008000404 */
[----:B------:R-:W3:Y:S04]  /*32b50*/  LDL.LU R6, [R1+0x88c] ;  /* 0x00088c0001067983 */ /* 0x000ee80000300800 */
[----:B------:R-:W-:Y:S04]  /*32b60*/  STS.U16 [R0+UR4+0x13f80], R82 ;  /* 0x013f805200007988 */ /* 0x000fe80008000404 */
[----:B------:R-:W3:Y:S04]  /*32b70*/  LDL.LU R5, [R1+0x888] ;  /* 0x0008880001057983 */ /* 0x000ee80000300800 */
[----:B------:R0:W-:Y:S04]  /*32b80*/  STS.U16 [R0+UR4+0x1bf80], R84 ;  /* 0x01bf805400007988 */ /* 0x0001e80008000404 */
[----:B------:R-:W3:Y:S04]  /*32b90*/  LDL.LU R4, [R1+0x884] ;  /* 0x0008840001047983 */ /* 0x000ee80000300800 */
[----:B0-----:R-:W3:Y:S04]  /*32ba0*/  LDL.LU R84, [R1+0x880] ;  /* 0x0008800001547983 */ /* 0x001ee80000300800 */
        /* <DEDUP_REMOVED lines=17> */
[----:B--2---:R0:W-:Y:S04]  /*32cc0*/  STS.U16 [R90+UR4+0x29c00], R85 ;  /* 0x029c00555a007988 */ /* 0x0041e80008000404 */
[----:B0-----:R-:W2:Y:S04]  /*32cd0*/  LDL.LU R85, [R1+0x838] ;  /* 0x0008380001557983 */ /* 0x001ea80000300800 */
[----:B------:R0:W-:Y:S04]  /*32ce0*/  STS.U16 [R90+UR4+0x28000], R87 ;  /* 0x028000575a007988 */ /* 0x0001e80008000404 */
[----:B------:R1:W-:Y:S04]  /*32cf0*/  STS.U16 [R90+UR4+0x28400], R86 ;  /* 0x028400565a007988 */ /* 0x0003e80008000404 */
[----:B------:R4:W-:Y:S04]  /*32d00*/  STS.U16 [R90+UR4+0x28800], R89 ;  /* 0x028800595a007988 */ /* 0x0009e80008000404 */
[----:B0-----:R-:W2:Y:S04]  /*32d10*/  LDL.LU R87, [R1+0x830] ;  /* 0x0008300001577983 */ /* 0x001ea80000300800 */
[----:B-1----:R-:W2:Y:S04]  /*32d20*/  LDL.LU R86, [R1+0x82c] ;  /* 0x00082c0001567983 */ /* 0x002ea80000300800 */
[----:B------:R0:W-:Y:S04]  /*32d30*/  STS.U16 [R90+UR4+0x28c00], R88 ;  /* 0x028c00585a007988 */ /* 0x0001e80008000404 */
[----:B----4-:R-:W4:Y:S04]  /*32d40*/  LDL.LU R89, [R1+0x828] ;  /* 0x0008280001597983 */ /* 0x010f280000300800 */
[----:B------:R1:W-:Y:S04]  /*32d50*/  STS.U16 [R90+UR4+0x29000], R66 ;  /* 0x029000425a007988 */ /* 0x0003e80008000404 */
[----:B0-----:R-:W4:Y:S04]  /*32d60*/  LDL.LU R88, [R1+0x824] ;  /* 0x0008240001587983 */ /* 0x001f280000300800 */
[----:B------:R0:W-:Y:S04]  /*32d70*/  STS.U16 [R90+UR4+0x29400], R19 ;  /* 0x029400135a007988 */ /* 0x0001e80008000404 */
[----:B-1----:R-:W4:Y:S04]  /*32d80*/  LDL.LU R66, [R1+0x820] ;  /* 0x0008200001427983 */ /* 0x002f280000300800 */
[----:B------:R1:W-:Y:S04]  /*32d90*/  STS.U16 [R90+UR4+0x29800], R36 ;  /* 0x029800245a007988 */ /* 0x0003e80008000404 */
[----:B0-----:R-:W4:Y:S04]  /*32da0*/  LDL.LU R19, [R1+0x81c] ;  /* 0x00081c0001137983 */ /* 0x001f280000300800 */
[----:B---3--:R0:W-:Y:S04]  /*32db0*/  STS.U16 [R90+UR4+0x2a000], R7 ;  /* 0x02a000075a007988 */ /* 0x0081e80008000404 */
[----:B-1----:R-:W3:Y:S04]  /*32dc0*/  LDL.LU R36, [R1+0x818] ;  /* 0x0008180001247983 */ /* 0x002ee80000300800 */
[----:B------:R1:W-:Y:S04]  /*32dd0*/  STS.U16 [R90+UR4+0x2a400], R6 ;  /* 0x02a400065a007988 */ /* 0x0003e80008000404 */
[----:B0-----:R-:W3:Y:S04]  /*32de0*/  LDL.LU R7, [R1+0x136c] ;  /* 0x00136c0001077983 */ /* 0x001ee80000300800 */
[----:B------:R0:W-:Y:S04]  /*32df0*/  STS.U16 [R90+UR4+0x2a800], R5 ;  /* 0x02a800055a007988 */ /* 0x0001e80008000404 */
[----:B-1----:R-:W3:Y:S04]  /*32e00*/  LDL.LU R6, [R1+0x1368] ;  /* 0x0013680001067983 */ /* 0x002ee80000300800 */
[----:B------:R1:W-:Y:S04]  /*32e10*/  STS.U16 [R90+UR4+0x2ac00], R4 ;  /* 0x02ac00045a007988 */ /* 0x0003e80008000404 */
[----:B------:R1:W-:Y:S04]  /*32e20*/  STS.U16 [R90+UR4+0x2b000], R84 ;  /* 0x02b000545a007988 */ /* 0x0003e80008000404 */
[----:B0-----:R-:W3:Y:S04]  /*32e30*/  LDL.LU R5, [R1+0x1364] ;  /* 0x0013640001057983 */ /* 0x001ee80000300800 */
[----:B-1----:R-:W3:Y:S01]  /*32e40*/  LDL.LU R4, [R1+0x1360] ;  /* 0x0013600001047983 */ /* 0x002ee20000300800 */
[----:B------:R-:W-:-:S03]  /*32e50*/  LOP3.LUT R84, R90, 0x10, RZ, 0x3c, !PT ;  /* 0x000000105a547812 */ /* 0x000fc600078e3cff */
        /* <DEDUP_REMOVED lines=33> */
[----:B-1----:R-:W3:Y:S04]  /*33070*/  LDL.LU R82, [R1+0x131c] ;  /* 0x00131c0001527983 */ /* 0x002ee80000300800 */
[----:B--2---:R0:W-:Y:S04]  /*33080*/  STS.U16 [R84+UR4+0x2b880], R85 ;  /* 0x02b8805554007988 */ /* 0x0041e80008000404 */
[----:B0-----:R-:W2:Y:S04]  /*33090*/  LDL.LU R85, [R1+0x1318] ;  /* 0x0013180001557983 */ /* 0x001ea80000300800 */
[----:B--2---:R0:W-:Y:S04]  /*330a0*/  STS.U16 [R84+UR4+0x2bc80], R85 ;  /* 0x02bc805554007988 */ /* 0x0041e80008000404 */
[----:B0-----:R-:W2:Y:S04]  /*330b0*/  LDL.LU R84, [R1+0x1314] ;  /* 0x0013140001547983 */ /* 0x001ea80000300800 */
[----:B------:R-:W2:Y:S04]  /*330c0*/  LDL.LU R85, [R1+0x1310] ;  /* 0x0013100001557983 */ /* 0x000ea80000300800 */
[----:B--2---:R0:W-:Y:S04]  /*330d0*/  STS.U16 [R85+UR4+0x28100], R87 ;  /* 0x0281005755007988 */ /* 0x0041e80008000404 */
[----:B------:R1:W-:Y:S04]  /*330e0*/  STS.U16 [R85+UR4+0x28500], R86 ;  /* 0x0285005655007988 */ /* 0x0003e80008000404 */
[----:B----4-:R2:W-:Y:S04]  /*330f0*/  STS.U16 [R85+UR4+0x28900], R89 ;  /* 0x0289005955007988 */ /* 0x0105e80008000404 */
        /* <DEDUP_REMOVED lines=8> */
[----:B---3--:R-:W3:Y:S04]  /*33180*/  LDL.LU R19, [R1+0x12f8] ;  /* 0x0012f80001137983 */ /* 0x008ee80000300800 */
[----:B------:R0:W-:Y:S04]  /*33190*/  STS.U16 [R85+UR4+0x29900], R36 ;  /* 0x0299002455007988 */ /* 0x0001e80008000404 */
[----:B0-----:R-:W2:Y:S04]  /*331a0*/  LDL.LU R36, [R1+0x12f4] ;  /* 0x0012f40001247983 */ /* 0x001ea80000300800 */
        /* <DEDUP_REMOVED lines=8> */
[----:B----4-:R4:W-:Y:S04]  /*33230*/  STS.U16 [R85+UR4+0x2b100], R86 ;  /* 0x02b1005655007988 */ /* 0x0109e80008000404 */
[----:B0-----:R0:W5:Y:S04]  /*33240*/  LDL.LU R88, [R1+0x12e4] ;  /* 0x0012e40001587983 */ /* 0x0011680000300800 */
[----:B-1----:R0:W5:Y:S04]  /*33250*/  LDL.LU R89, [R1+0x12e0] ;  /* 0x0012e00001597983 */ /* 0x0021680000300800 */
[----:B----4-:R0:W5:Y:S04]  /*33260*/  LDL.LU R86, [R1+0x12dc] ;  /* 0x0012dc0001567983 */ /* 0x0101680000300800 */
[----:B------:R1:W-:Y:S04]  /*33270*/  STS.U16 [R85+UR4+0x2b500], R87 ;  /* 0x02b5005755007988 */ /* 0x0003e80008000404 */
[----:B------:R4:W-:Y:S04]  /*33280*/  STS.U16 [R85+UR4+0x2b900], R84 ;  /* 0x02b9005455007988 */ /* 0x0009e80008000404 */
[----:B------:R0:W-:Y:S04]  /*33290*/  STS.U16 [R85+UR4+0x2bd00], R82 ;  /* 0x02bd005255007988 */ /* 0x0001e80008000404 */
[----:B-1----:R1:W5:Y:S04]  /*332a0*/  LDL.LU R87, [R1+0x12d8] ;  /* 0x0012d80001577983 */ /* 0x0023680000300800 */
[----:B----4-:R1:W5:Y:S04]  /*332b0*/  LDL.LU R84, [R1+0x12d4] ;  /* 0x0012d40001547983 */ /* 0x0103680000300800 */
[----:B0-----:R1:W5:Y:S04]  /*332c0*/  LDL.LU R85, [R1+0x12d0] ;  /* 0x0012d00001557983 */ /* 0x0013680000300800 */
[----:B------:R1:W5:Y:S04]  /*332d0*/  LDL.LU R82, [R1+0x12cc] ;  /* 0x0012cc0001527983 */ /* 0x0003680000300800 */
[----:B--2---:R0:W-:Y:S04]  /*332e0*/  STS.U16 [R66+UR4+0x28180], R83 ;  /* 0x0281805342007988 */ /* 0x0041e80008000404 */
[----:B------:R2:W-:Y:S04]  /*332f0*/  STS.U16 [R66+UR4+0x28580], R80 ;  /* 0x0285805042007988 */ /* 0x0005e80008000404 */
[----:B------:R4:W-:Y:S04]  /*33300*/  STS.U16 [R66+UR4+0x28980], R81 ;  /* 0x0289805142007988 */ /* 0x0009e80008000404 */
[----:B0-----:R1:W5:Y:S04]  /*33310*/  LDL.LU R83, [R1+0x12c8] ;  /* 0x0012c80001537983 */ /* 0x0013680000300800 */
[----:B--2---:R1:W5:Y:S04]  /*33320*/  LDL.LU R80, [R1+0x12c4] ;  /* 0x0012c40001507983 */ /* 0x0043680000300800 */
[----:B----4-:R1:W5:Y:S04]  /*33330*/  LDL.LU R81, [R1+0x12c0] ;  /* 0x0012c00001517983 */ /* 0x0103680000300800 */
[----:B------:R0:W-:Y:S04]  /*33340*/  STS.U16 [R66+UR4+0x28d80], R78 ;  /* 0x028d804e42007988 */ /* 0x0001e80008000404 */
        /* <DEDUP_REMOVED lines=24> */
[----:B---3--:R2:W-:Y:S04]  /*334d0*/  STS.U16 [R19+UR4+0x28200], R4 ;  /* 0x0282000413007988 */ /* 0x0085e80008000404 */
[----:B------:R3:W-:Y:S04]  /*334e0*/  STS.U16 [R19+UR4+0x28600], R5 ;  /* 0x0286000513007988 */ /* 0x0007e80008000404 */
[----:B0-----:R1:W5:Y:S04]  /*334f0*/  LDL.LU R66, [R1+0x128c] ;  /* 0x00128c0001427983 */ /* 0x0013680000300800 */
[----:B------:R1:W5:Y:S04]  /*33500*/  LDL.LU R67, [R1+0x1288] ;  /* 0x0012880001437983 */ /* 0x0003680000300800 */
[----:B--2---:R1:W5:Y:S04]  /*33510*/  LDL.LU R4, [R1+0x1284] ;  /* 0x0012840001047983 */ /* 0x0043680000300800 */
[----:B---3--:R1:W5:Y:S04]  /*33520*/  LDL.LU R5, [R1+0x1280] ;  /* 0x0012800001057983 */ /* 0x0083680000300800 */
[----:B------:R0:W-:Y:S04]  /*33530*/  STS.U16 [R19+UR4+0x28a00], R6 ;  /* 0x028a000613007988 */ /* 0x0001e80008000404 */
[----:B------:R2:W-:Y:S04]  /*33540*/  STS.U16 [R19+UR4+0x28e00], R7 ;  /* 0x028e000713007988 */ /* 0x0005e80008000404 */
[----:B------:R3:W-:Y:S04]  /*33550*/  STS.U16 [R19+UR4+0x29200], R8 ;  /* 0x0292000813007988 */ /* 0x0007e80008000404 */
[----:B0-----:R1:W5:Y:S04]  /*33560*/  LDL.LU R6, [R1+0x127c] ;  /* 0x00127c0001067983 */ /* 0x0013680000300800 */
        /* <DEDUP_REMOVED lines=25> */
[----:B------:R1:W5:Y:S04]  /*33700*/  LDL.LU R20, [R1+0x1244] ;  /* 0x0012440001147983 */ /* 0x0003680000300800 */
        /* <DEDUP_REMOVED lines=31> */
[----:B------:R1:W5:Y:S04]  /*33900*/  LDL.LU R37, [R1+0x1200] ;  /* 0x0012000001257983 */ /* 0x0003680000300800 */
        /* <DEDUP_REMOVED lines=60> */
[----:B---3--:R1:W5:Y:S01]  /*33cd0*/  LDL.LU R0, [R1+0x1184] ;  /* 0x0011840001007983 */ /* 0x0083620000300800 */
[----:B------:R-:W-:-:S05]  /*33ce0*/  LOP3.LUT R92, R90, 0x70, RZ, 0x3c, !PT ;  /* 0x000000705a5c7812 */ /* 0x000fca00078e3cff */
[----:B------:R1:W-:Y:S04]  /*33cf0*/  STS.U16 [R92+UR4+0x2bb80], R91 ;  /* 0x02bb805b5c007988 */ /* 0x0003e80008000404 */
[----:B------:R1:W-:Y:S01]  /*33d00*/  STS.U16 [R92+UR4+0x2bf80], R65 ;  /* 0x02bf80415c007988 */ /* 0x0003e20008000404 */
[----:B------:R0:W-:Y:S06]  /*33d10*/  MEMBAR.ALL.CTA ;  /* 0x0000000000007992 */ /* 0x0001ec0000008000 */
[----:B0-----:R-:W0:Y:S02]  /*33d20*/  FENCE.VIEW.ASYNC.S ;  /* 0x00000000000073c6 */ /* 0x001e240000000000 */
[----:B0-----:R-:W-:Y:S01]  /*33d30*/  BAR.SYNC.DEFER_BLOCKING 0x0 ;  /* 0x0000000000007b1d */ /* 0x001fe20000010000 */
[----:B------:R-:W-:-:S04]  /*33d40*/  ULEA UR7, UR9, UR4, 0x3 ;  /* 0x0000000409077291 */ /* 0x000fc8000f8e18ff */
[----:B------:R-:W-:Y:S01]  /*33d50*/  UIADD3 UR7, UPT, UPT, UR7, 0x30000, URZ ;  /* 0x0003000007077890 */ /* 0x000fe2000fffe0ff */
[----:B------:R-:W-:-:S00]  /*33d60*/  MEMBAR.ALL.CTA ;  /* 0x0000000000007992 */ /* 0x000fc00000008000 */
[----:B------:R-:W-:Y:S06]  /*33d70*/  MEMBAR.ALL.GPU ;  /* 0x0000000000007992 */ /* 0x000fec000000a000 */
[----:B------:R-:W-:-:S00]  /*33d80*/  ERRBAR ;  /* 0x00000000000079ab */ /* 0x000fc00000000000 */
[----:B------:R-:W-:Y:S08]  /*33d90*/  CGAERRBAR ;  /* 0x00000000000075ab */ /* 0x000ff00000000000 */
[----:B------:R-:W-:Y:S06]  /*33da0*/  UCGABAR_ARV ;  /* 0x00000000000079c7 */ /* 0x000fec0008000000 */
[----:B------:R-:W-:Y:S01]  /*33db0*/  UCGABAR_WAIT ;  /* 0x0000000000007dc7 */ /* 0x000fe20008000000 */
[----:B------:R-:W-:Y:S01]  /*33dc0*/  CCTL.IVALL ;  /* 0x00000000ff00798f */ /* 0x000fe20002000000 */
[----:B-1----:R-:W-:Y:S05]  /*33dd0*/  @P2 BRA `(.L_x_15) ;  /* 0x0000000000ac2947 */ /* 0x002fea0003800000 */
[----:B------:R-:W-:Y:S01]  /*33de0*/  UMOV UR68, 0x0 ;  /* 0x0000000000447882 */ /* 0x000fe20000000000 */
        /* <DEDUP_REMOVED lines=9> */
[----:B------:R-:W-:Y:S01]  /*33e80*/  UTCHMMA.2CTA gdesc[UR12], gdesc[UR16], tmem[UR5], tmem[UR70], idesc[UR71], UPT ;  /* 0x00ff46100c0075ea */ /* 0x000fe2000ba00005 */
[----:B------:R-:W-:Y:S01]  /*33e90*/  UMOV UR62, 0x0 ;  /* 0x00000000003e7882 */ /* 0x000fe20000000000 */
[----:B------:R-:W-:Y:S01]  /*33ea0*/  UMOV UR63, 0x10408010 ;  /* 0x10408010003f7882 */ /* 0x000fe20000000000 */
[----:B------:R-:W-:-:S02]  /*33eb0*/  UIADD3 UR76, UPT, UPT, UR5, 0x100, URZ ;  /* 0x00000100054c7890 */ /* 0x000fc4000fffe0ff */
[----:B------:R-:W-:Y:S01]  /*33ec0*/  UTCHMMA.2CTA gdesc[UR18], gdesc[UR22], tmem[UR5], tmem[UR60], idesc[UR61], UPT ;  /* 0x00ff3c16120075ea */ /* 0x000fe2000ba00005 */
[----:B------:R-:W-:Y:S01]  /*33ed0*/  UMOV UR64, 0x0 ;  /* 0x0000000000407882 */ /* 0x000fe20000000000 */
[----:B------:R-:W-:Y:S01]  /*33ee0*/  UMOV UR65, 0x10408010 ;  /* 0x1040801000417882 */ /* 0x000fe20000000000 */
[----:B------:R-:W-:Y:S02]  /*33ef0*/  UIADD3 UR77, UPT, UPT, UR5, 0x100, URZ ;  /* 0x00000100054d7890 */ /* 0x000fe4000fffe0ff */
[----:B------:R1:W-:Y:S01]  /*33f00*/  UTCHMMA.2CTA gdesc[UR24], gdesc[UR26], tmem[UR5], tmem[UR72], idesc[UR73], UPT ;  /* 0x00ff481a180075ea */ /* 0x0003e2000ba00005 */
[----:B------:R-:W-:Y:S01]  /*33f10*/  UMOV UR74, 0x0 ;  /* 0x00000000004a7882 */ /* 0x000fe20000000000 */
[----:B------:R-:W-:Y:S01]  /*33f20*/  UMOV UR75, 0x10408010 ;  /* 0x10408010004b7882 */ /* 0x000fe20000000000 */
[----:B0-----:R-:W-:Y:S02]  /*33f30*/  UIADD3 UR15, UPT, UPT, UR5, 0x100, URZ ;  /* 0x00000100050f7890 */ /* 0x001fe4000fffe0ff */
[----:B------:R-:W-:Y:S01]  /*33f40*/  UTCHMMA.2CTA gdesc[UR28], gdesc[UR30], tmem[UR5], tmem[UR62], idesc[UR63], UPT ;  /* 0x00ff3e1e1c0075ea */ /* 0x000fe2000ba00005 */
[----:B------:R-:W-:Y:S01]  /*33f50*/  UTCHMMA.2CTA gdesc[UR32], gdesc[UR34], tmem[UR5], tmem[UR64], idesc[UR65], UPT ;  /* 0x00ff4022200075ea */ /* 0x000fe2000ba00005 */
[----:B------:R0:W-:Y:S01]  /*33f60*/  UTCHMMA.2CTA gdesc[UR36], gdesc[UR38], tmem[UR5], tmem[UR74], idesc[UR75], UPT ;  /* 0x00ff4a26240075ea */ /* 0x0001e2000ba00005 */
[----:B------:R-:W-:Y:S01]  /*33f70*/  UMOV UR66, 0x0 ;  /* 0x0000000000427882 */ /* 0x000fe20000000000 */
[----:B------:R-:W-:Y:S01]  /*33f80*/  UMOV UR67, 0x10408010 ;  /* 0x1040801000437882 */ /* 0x000fe20000000000 */
[----:B-1----:R-:W-:-:S02]  /*33f90*/  UIADD3 UR72, UPT, UPT, UR5, 0x100, URZ ;  /* 0x0000010005487890 */ /* 0x002fc4000fffe0ff */
[----:B------:R-:W-:Y:S01]  /*33fa0*/  UTCHMMA.2CTA gdesc[UR40], gdesc[UR42], tmem[UR5], tmem[UR66], idesc[UR67], UPT ;  /* 0x00ff422a280075ea */ /* 0x000fe2000ba00005 */
[----:B------:R-:W-:Y:S01]  /*33fb0*/  UIADD3 UR73, UPT, UPT, UR5, 0x100, URZ ;  /* 0x0000010005497890 */ /* 0x000fe2000fffe0ff */
[----:B------:R-:W-:Y:S01]  /*33fc0*/  UTCHMMA.2CTA gdesc[UR44], gdesc[UR10], tmem[UR76], tmem[UR68], idesc[UR69], UPT ;  /* 0x00ff440a2c0075ea */ /* 0x000fe2000ba0004c */
[----:B------:R1:W-:Y:S01]  /*33fd0*/  UTCHMMA.2CTA gdesc[UR46], gdesc[UR16], tmem[UR77], tmem[UR70], idesc[UR71], UPT ;  /* 0x00ff46102e0075ea */ /* 0x0003e2000ba0004d */
[----:B------:R2:W-:Y:S01]  /*33fe0*/  UTCHMMA.2CTA gdesc[UR48], gdesc[UR22], tmem[UR15], tmem[UR60], idesc[UR61], UPT ;  /* 0x00ff3c16300075ea */ /* 0x0005e2000ba0000f */
[----:B0-----:R-:W-:Y:S02]  /*33ff0*/  UIADD3 UR74, UPT, UPT, UR5, 0x100, URZ ;  /* 0x00000100054a7890 */ /* 0x001fe4000fffe0ff */
[----:B------:R-:W-:Y:S01]  /*34000*/  UIADD3 UR75, UPT, UPT, UR5, 0x100, URZ ;  /* 0x00000100054b7890 */ /* 0x000fe2000fffe0ff */
[----:B------:R2:W-:Y:S02]  /*34010*/  UTCHMMA.2CTA gdesc[UR50], gdesc[UR26], tmem[UR72], tmem[UR62], idesc[UR63], UPT ;  /* 0x00ff3e1a320075ea */ /* 0x0005e4000ba00048 */
[----:B------:R2:W-:Y:S01]  /*34020*/  UTCHMMA.2CTA gdesc[UR52], gdesc[UR30], tmem[UR73], tmem[UR64], idesc[UR65], UPT ;  /* 0x00ff401e340075ea */ /* 0x0005e2000ba00049 */
[----:B-1----:R-:W-:-:S03]  /*34030*/  UMOV UR77, 0x3 ;  /* 0x00000003004d7882 */ /* 0x002fc60000000000 */
[----:B------:R2:W-:Y:S02]  /*34040*/  UTCHMMA.2CTA gdesc[UR54], gdesc[UR34], tmem[UR74], tmem[UR66], idesc[UR67], UPT ;  /* 0x00ff4222360075ea */ /* 0x0005e4000ba0004a */
[----:B------:R2:W-:Y:S01]  /*34050*/  UTCHMMA.2CTA gdesc[UR56], gdesc[UR38], tmem[UR75], tmem[UR68], idesc[UR69], UPT ;  /* 0x00ff4426380075ea */ /* 0x0005e2000ba0004b */
[----:B------:R2:W-:Y:S01]  /*34060*/  UTCHMMA.2CTA gdesc[UR58], gdesc[UR42], tmem[UR76], tmem[UR70], idesc[UR71], UPT ;  /* 0x00ff462a3a0075ea */ /* 0x0005e2000ba0004c */
[----:B------:R2:W-:Y:S01]  /*34070*/  UTCBAR.2CTA.MULTICAST [UR7], URZ, UR77 ;  /* 0x000000ff070073e9 */ /* 0x0005e2000820084d */
[----:B------:R-:W-:Y:S01]  /*34080*/  NOP ;  /* 0x0000000000007918 */ /* 0x000fe20000000000 */
.L_x_15:
[----:B------:R-:W3:Y:S04]  /*34090*/  LDL R91, [R1+0x1180] ;  /* 0x00118000015b7983 */ /* 0x000ee80000100800 */
[----:B------:R-:W3:Y:S01]  /*340a0*/  LDL R65, [R1+0x9d0] ;  /* 0x0009d00001417983 */ /* 0x000ee20000100800 */
[----:B------:R-:W-:Y:S01]  /*340b0*/  UIADD3 UR9, UPT, UPT, UR9, 0x1, URZ ;  /* 0x0000000109097890 */ /* 0x000fe2000fffe0ff */
[----:B--2---:R-:W-:-:S03]  /*340c0*/  UMOV UR60, UR8 ;  /* 0x00000008003c7c82 */ /* 0x004fc60008000000 */
[----:B------:R-:W-:-:S04]  /*340d0*/  UISETP.GT.AND UP1, UPT, UR9, 0x1, UPT ;  /* 0x000000010900788c */ /* 0x000fc8000bf24270 */
[----:B------:R-:W-:Y:S02]  /*340e0*/  USEL UR15, URZ, 0x1, !UP1 ;  /* 0x00000001ff0f7887 */ /* 0x000fe4000c800000 */
[----:B------:R-:W-:Y:S02]  /*340f0*/  USEL UR9, UR9, URZ, !UP1 ;  /* 0x000000ff09097287 */ /* 0x000fe4000c800000 */
[----:B------:R-:W-:-:S07]  /*34100*/  ULOP3.LUT UR15, UR8, UR15, URZ, 0x3c, !UPT ;  /* 0x0000000f080f7292 */ /* 0x000fce000f8e3cff */
[----:B------:R-:W-:Y:S01]  /*34110*/  UMOV UR8, UR15 ;  /* 0x0000000f00087c82 */ /* 0x000fe20008000000 */
[----:B---3--:R-:W-:-:S13]  /*34120*/  ISETP.NE.U32.AND P0, PT, R65, R91, PT ;  /* 0x0000005b4100720c */ /* 0x008fda0003f05070 */
[----:B------:R-:W-:Y:S05]  /*34130*/  @P0 BRA `(.L_x_16) ;  /* 0xfffffe4c00ac0947 */ /* 0x000fea000383ffff */
.L_x_13:
[----:B------:R-:W0:Y:S02]  /*34140*/  LDC R65, c[0x0][0x3a0] ;  /* 0x0000e800ff417b82 */ /* 0x000e240000000800 */
[----:B0-----:R-:W-:-:S05]  /*34150*/  VIADD R65, R65, 0x7f ;  /* 0x0000007f41417836 */ /* 0x001fca0000000000 */
[----:B------:R-:W-:-:S13]  /*34160*/  ISETP.GE.AND P0, PT, R65, 0x80, PT ;  /* 0x000000804100780c */ /* 0x000fda0003f06270 */
[----:B------:R-:W-:Y:S05]  /*34170*/  @!P0 BRA `(.L_x_17) ;  /* 0x0000000000108947 */ /* 0x000fea0003800000 */
[----:B------:R-:W-:-:S06]  /*34180*/  USHF.L.U32 UR60, UR60, 0x1f, URZ ;  /* 0x0000001f3c3c7899 */ /* 0x000fcc00080006ff */
[----:B-1---5:R-:W-:-:S04]  /*34190*/  IMAD.U32 R0, RZ, RZ, UR60 ;  /* 0x0000003cff007e24 */ /* 0x022fc8000f8e00ff */
[----:B------:R-:W0:Y:S02]  /*341a0*/  SYNCS.PHASECHK.TRANS64.TRYWAIT P0, [UR7], R0 ;  /* 0x00000000ff0075a7 */ /* 0x000e240008001107 */
[----:B0-----:R-:W-:Y:S05]  /*341b0*/  @!P0 BRA `(.L_x_18) ;  /* 0x0000013000108947 */ /* 0x001fea0003800000 */
.L_x_17:
[----:B------:R-:W-:Y:S06]  /*341c0*/  BAR.SYNC.DEFER_BLOCKING 0x0 ;  /* 0x0000000000007b1d */ /* 0x000fec0000010000 */
[----:B------:R-:W0:Y:S01]  /*341d0*/  LDCU.128 UR8, c[0x0][0x390] ;  /* 0x00007200ff0877ac */ /* 0x000e220008000c00 */
[----:B-----5:R3:W-:Y:S01]  /*341e0*/  STL [R1+0x1270], R82 ;  /* 0x0012705201007387 */ /* 0x0207e20000100800 */
[----:B------:R-:W4:Y:S03]  /*341f0*/  LDCU.64 UR30, c[0x0][0x398] ;  /* 0x00007300ff1e77ac */ /* 0x000f260008000a00 */
[----:B------:R1:W-:Y:S01]  /*34200*/  STL [R1+0x126c], R81 ;  /* 0x00126c5101007387 */ /* 0x0003e20000100800 */
[----:B------:R-:W2:Y:S03]  /*34210*/  LDCU UR28, c[0x0][0x3b8] ;  /* 0x00007700ff1c77ac */ /* 0x000ea60008000800 */
[----:B------:R0:W-:Y:S01]  /*34220*/  STL [R1+0x1268], R80 ;  /* 0x0012685001007387 */ /* 0x0001e20000100800 */
[----:B------:R-:W0:Y:S03]  /*34230*/  LDCU.64 UR32, c[0x0][0x398] ;  /* 0x00007300ff2077ac */ /* 0x000e260008000a00 */
[----:B------:R0:W-:Y:S01]  /*34240*/  STL [R1+0x1264], R79 ;  /* 0x0012644f01007387 */ /* 0x0001e20000100800 */
[----:B------:R-:W0:Y:S01]  /*34250*/  LDCU.64 UR12, c[0x0][0x398] ;  /* 0x00007300ff0c77ac */ /* 0x000e220008000a00 */
[----:B------:R-:W0:Y:S02]  /*34260*/  @!P1 SYNCS.CCTL.IV [UR4+0x30000] ;  /* 0x03000000ff0099b1 */ /* 0x000e240008000004 */
[----:B0-----:R-:W-:Y:S06]  /*34270*/  BAR.SYNC.DEFER_BLOCKING 0x0 ;  /* 0x0000000000007b1d */ /* 0x001fec0000010000 */
[----:B------:R-:W0:Y:S01]  /*34280*/  LDCU.64 UR24, c[0x0][0x398] ;  /* 0x00007300ff1877ac */ /* 0x000e220008000a00 */
[----:B------:R-:W3:Y:S01]  /*34290*/  LDTM.x64 R4, tmem[UR6] ;  /* 0x00000006000479ee */ /* 0x000ee20008340000 */
[----:B------:R0:W-:Y:S01]  /*342a0*/  STL [R1+0x1260], R78 ;  /* 0x0012604e01007387 */ /* 0x0001e20000100800 */
[----:B------:R-:W0:Y:S03]  /*342b0*/  LDCU.64 UR18, c[0x0][0x398] ;  /* 0x00007300ff1277ac */ /* 0x000e260008000a00 */
[----:B------:R0:W-:Y:S01]  /*342c0*/  STL [R1+0x125c], R77 ;  /* 0x00125c4d01007387 */ /* 0x0001e20000100800 */
[----:B------:R-:W0:Y:S03]  /*342d0*/  LDCU.64 UR22, c[0x0][0x398] ;  /* 0x00007300ff1677ac */ /* 0x000e260008000a00 */
[----:B------:R0:W-:Y:S01]  /*342e0*/  STL [R1+0x1258], R76 ;  /* 0x0012584c01007387 */ /* 0x0001e20000100800 */
[----:B------:R-:W0:Y:S03]  /*342f0*/  LDCU.64 UR26, c[0x0][0x398] ;  /* 0x00007300ff1a77ac */ /* 0x000e260008000a00 */
[----:B------:R0:W-:Y:S01]  /*34300*/  STL [R1+0x1254], R75 ;  /* 0x0012544b01007387 */ /* 0x0001e20000100800 */
[----:B------:R-:W2:Y:S01]  /*34310*/  LDCU.64 UR14, c[0x0][0x398] ;  /* 0x00007300ff0e77ac */ /* 0x000ea20008000a00 */
[----:B------:R-:W2:Y:S02]  /*34320*/  @!P1 SYNCS.CCTL.IV [UR4+0x30008] ;  /* 0x03000800ff0099b1 */ /* 0x000ea40008000004 */
[----:B------:R0:W-:Y:S01]  /*34330*/  STL [R1+0x1250], R74 ;  /* 0x0012504a01007387 */ /* 0x0001e20000100800 */
[----:B------:R-:W2:Y:S03]  /*34340*/  LDCU UR4, c[0x0][0x39c] ;  /* 0x00007380ff0477ac */ /* 0x000ea60008000800 */
[----:B------:R0:W-:Y:S01]  /*34350*/  STL [R1+0x124c], R73 ;  /* 0x00124c4901007387 */ /* 0x0001e20000100800 */
[----:B------:R-:W2:Y:S01]  /*34360*/  LDCU.64 UR16, c[0x0][0x398] ;  /* 0x00007300ff1077ac */ /* 0x000ea20008000a00 */
[----:B---3--:R-:W-:-:S02]  /*34370*/  IMAD.MOV.U32 R82, RZ, RZ, R67 ;  /* 0x000000ffff527224 */ /* 0x008fc400078e0043 */
[----:B------:R3:W-:Y:S01]  /*34380*/  STL [R1+0x1248], R72 ;  /* 0x0012484801007387 */ /* 0x0007e20000100800 */
[----:B-1----:R-:W-:Y:S01]  /*34390*/  IMAD.MOV.U32 R81, RZ, RZ, R66 ;  /* 0x000000ffff517224 */ /* 0x002fe200078e0042 */
[----:B------:R-:W-:Y:S01]  /*343a0*/  MOV R80, R65 ;  /* 0x0000004100507202 */ /* 0x000fe20000000f00 */
[----:B------:R-:W-:Y:S01]  /*343b0*/  IMAD.MOV.U32 R79, RZ, RZ, R64 ;  /* 0x000000ffff4f7224 */ /* 0x000fe200078e0040 */
[----:B------:R1:W-:Y:S01]  /*343c0*/  STL [R1+0x1244], R71 ;  /* 0x0012444701007387 */ /* 0x0003e20000100800 */
[----:B0-----:R-:W-:Y:S01]  /*343d0*/  IMAD.MOV.U32 R78, RZ, RZ, R59 ;  /* 0x000000ffff4e7224 */ /* 0x001fe200078e003b */
[----:B------:R-:W0:Y:S01]  /*343e0*/  LDCU UR38, c[0x0][0x39c] ;  /* 0x00007380ff2677ac */ /* 0x000e220008000800 */
[----:B------:R-:W-:Y:S01]  /*343f0*/  IMAD.MOV.U32 R77, RZ, RZ, R58 ;  /* 0x000000ffff4d7224 */ /* 0x000fe200078e003a */
[----:B------:R1:W-:Y:S01]  /*34400*/  STL [R1+0x1240], R70 ;  /* 0x0012404601007387 */ /* 0x0003e20000100800 */
[----:B------:R-:W-:Y:S01]  /*34410*/  IMAD.MOV.U32 R76, RZ, RZ, R57 ;  /* 0x000000ffff4c7224 */ /* 0x000fe200078e0039 */
[----:B------:R-:W0:Y:S01]  /*34420*/  LDCU UR56, c[0x0][0x398] ;  /* 0x00007300ff3877ac */ /* 0x000e220008000800 */
[----:B------:R-:W-:Y:S01]  /*34430*/  IMAD.MOV.U32 R75, RZ, RZ, R56 ;  /* 0x000000ffff4b7224 */ /* 0x000fe200078e0038 */
[----:B------:R2:W-:Y:S01]  /*34440*/  STL [R1+0x123c], R69 ;  /* 0x00123c4501007387 */ /* 0x0005e20000100800 */
[----:B------:R-:W-:Y:S01]  /*34450*/  IMAD.MOV.U32 R74, RZ, RZ, R55 ;  /* 0x000000ffff4a7224 */ /* 0x000fe200078e0037 */
[----:B------:R-:W0:Y:S01]  /*34460*/  LDCU UR44, c[0x0][0x398] ;  /* 0x00007300ff2c77ac */ /* 0x000e220008000800 */
[----:B------:R-:W-:Y:S01]  /*34470*/  IMAD.MOV.U32 R73, RZ, RZ, R54 ;  /* 0x000000ffff497224 */ /* 0x000fe200078e0036 */
[----:B------:R4:W-:Y:S01]  /*34480*/  STL [R1+0x1238], R68 ;  /* 0x0012384401007387 */ /* 0x0009e20000100800 */
[----:B---3--:R-:W-:Y:S01]  /*34490*/  IMAD.MOV.U32 R72, RZ, RZ, R53 ;  /* 0x000000ffff487224 */ /* 0x008fe200078e0035 */
[----:B------:R-:W3:Y:S01]  /*344a0*/  LDCU UR47, c[0x0][0x398] ;  /* 0x00007300ff2f77ac */ /* 0x000ee20008000800 */
[----:B-1----:R-:W-:Y:S01]  /*344b0*/  IMAD.MOV.U32 R71, RZ, RZ, R52 ;  /* 0x000000ffff477224 */ /* 0x002fe200078e0034 */
[----:B------:R-:W-:Y:S01]  /*344c0*/  STL [R1+0x11d4], R3 ;  /* 0x0011d40301007387 */ /* 0x000fe20000100800 */
[----:B------:R-:W-:Y:S01]  /*344d0*/  IMAD.MOV.U32 R70, RZ, RZ, R51 ;  /* 0x000000ffff467224 */ /* 0x000fe200078e0033 */
[----:B------:R-:W1:Y:S01]  /*344e0*/  LDCU UR71, c[0x0][0x39c] ;  /* 0x00007380ff4777ac */ /* 0x000e620008000800 */
[----:B--2---:R-:W-:Y:S01]  /*344f0*/  IMAD.MOV.U32 R69, RZ, RZ, R50 ;  /* 0x000000ffff457224 */ /* 0x004fe200078e0032 */
[----:B------:R-:W-:Y:S01]  /*34500*/  STL [R1+0x11d0], R0 ;  /* 0x0011d00001007387 */ /* 0x000fe20000100800 */
[----:B----4-:R-:W-:Y:S01]  /*34510*/  IMAD.MOV.U32 R68, RZ, RZ, R49 ;  /* 0x000000ffff447224 */ /* 0x010fe200078e0031 */
[----:B------:R-:W2:Y:S02]  /*34520*/  LDCU UR43, c[0x0][0x398] ;  /* 0x00007300ff2b77ac */ /* 0x000ea40008000800 */
[----:B------:R-:W-:Y:S01]  /*34530*/  STL [R1+0x11cc], R93 ;  /* 0x0011cc5d01007387 */ /* 0x000fe20000100800 */
        /* <DEDUP_REMOVED lines=47> */
[----:B------:R-:W-:Y:S01]  /*34830*/  STL.64 [R1+0x3e0], R60 ;  /* 0x0003e03c01007387 */ /* 0x000fe20000100a00 */
[----:B------:R-:W0:Y:S03]  /*34840*/  LDCU UR67, c[0x0][0x398] ;  /* 0x00007300ff4377ac */ /* 0x000e260008000800 */
[----:B------:R1:W-:Y:S01]  /*34850*/  STL.64 [R1+0x3e8], R62 ;  /* 0x0003e83e01007387 */ /* 0x0003e20000100a00 */
[----:B------:R-:W0:Y:S01]  /*34860*/  LDCU UR49, c[0x0][0x39c] ;  /* 0x00007380ff3177ac */ /* 0x000e220008000800 */
[----:B------:R-:W0:Y:S01]  /*34870*/  LDCU UR51, c[0x0][0x398] ;  /* 0x00007300ff3377ac */ /* 0x000e220008000800 */
[----:B------:R-:W0:Y:S01]  /*34880*/  LDCU UR66, c[0x0][0x398] ;  /* 0x00007300ff4277ac */ /* 0x000e220008000800 */
[----:B-1----:R-:W1:Y:S01]  /*34890*/  LDTM.x64 R4, tmem[UR6+0x40] ;  /* 0x00004006000479ee */ /* 0x002e620008340000 */
[----:B------:R-:W0:Y:S01]  /*348a0*/  LDCU UR74, c[0x0][0x398] ;  /* 0x00007300ff4a77ac */ /* 0x000e220008000800 */
[----:B------:R-:W0:Y:S01]  /*348b0*/  LDCU UR35, c[0x0][0x39c] ;  /* 0x00007380ff2377ac */ /* 0x000e220008000800 */
[----:B------:R-:W0:Y:S01]  /*348c0*/  LDCU UR64, c[0x0][0x398] ;  /* 0x00007300ff4077ac */ /* 0x000e220008000800 */
[----:B------:R-:W0:Y:S01]  /*348d0*/  LDCU UR40, c[0x0][0x398] ;  /* 0x00007300ff2877ac */ /* 0x000e220008000800 */
[----:B------:R-:W0:Y:S01]  /*348e0*/  LDCU UR77, c[0x0][0x39c] ;  /* 0x00007380ff4d77ac */ /* 0x000e220008000800 */
[----:B------:R-:W0:Y:S01]  /*348f0*/  LDCU UR73, c[0x0][0x398] ;  /* 0x00007300ff4977ac */ /* 0x000e220008000800 */
[----:B-1----:R-:W-:Y:S01]  /*34900*/  STL.64 [R1+0x200], R4 ;  /* 0x0002000401007387 */ /* 0x002fe20000100a00 */
[----:B------:R-:W1:Y:S03]  /*34910*/  LDCU UR63, c[0x0][0x39c] ;  /* 0x00007380ff3f77ac */ /* 0x000e660008000800 */
        /* <DEDUP_REMOVED lines=34> */
[----:B------:R0:W-:Y:S02]  /*34b40*/  STL.64 [R1+0x2f8], R66 ;  /* 0x0002f84201007387 */ /* 0x0001e40000100a00 */
[----:B0-----:R-:W0:Y:S02]  /*34b50*/  LDTM.x64 R4, tmem[UR6+0x80] ;  /* 0x00008006000479ee */ /* 0x001e240008340000 */
[----:B0-----:R-:W-:Y:S04]  /*34b60*/  STL.64 [R1+0x100], R4 ;  /* 0x0001000401007387 */ /* 0x001fe80000100a00 */
        /* <DEDUP_REMOVED lines=32> */
[----:B0-----:R-:W-:Y:S01]  /*34d70*/  STL [R1], R4 ;  /* 0x0000000401007387 */ /* 0x001fe20000100800 */
[----:B------:R-:W-:-:S02]  /*34d80*/  IMAD.MOV.U32 R3, RZ, RZ, R9 ;  /* 0x000000ffff037224 */ /* 0x000fc400078e0009 */
[----:B------:R-:W-:Y:S01]  /*34d90*/  IMAD.MOV.U32 R0, RZ, RZ, R8 ;  /* 0x000000ffff007224 */ /* 0x000fe200078e0008 */
[----:B------:R-:W-:Y:S01]  /*34da0*/  STL [R1+0xc], R7 ;  /* 0x00000c0701007387 */ /* 0x000fe20000100800 */
        /* <DEDUP_REMOVED lines=31> */
[----:B------:R-:W-:Y:S04]  /*34fa0*/  STL [R1+0x11e4], R2 ;  /* 0x0011e40201007387 */ /* 0x000fe80000100800 */
[----:B------:R-:W-:Y:S01]  /*34fb0*/  STL [R1+0x11f0], R2 ;  /* 0x0011f00201007387 */ /* 0x000fe20000100800 */
[----:B0-----:R-:W0:Y:S03]  /*34fc0*/  LDTM.x64 R4, tmem[UR6+0x100] ;  /* 0x00010006000479ee */ /* 0x001e260008340000 */
[----:B------:R-:W-:Y:S04]  /*34fd0*/  STL [R1+0x1234], R2 ;  /* 0x0012340201007387 */ /* 0x000fe80000100800 */
[----:B------:R-:W-:Y:S04]  /*34fe0*/  STL [R1+0x11e0], R93 ;  /* 0x0011e05d01007387 */ /* 0x000fe80000100800 */
[----:B------:R-:W-:Y:S04]  /*34ff0*/  STL [R1+0x11e8], R93 ;  /* 0x0011e85d01007387 */ /* 0x000fe80000100800 */
[----:B------:R-:W-:Y:S04]  /*35000*/  STL [R1+0x11f4], R93 ;  /* 0x0011f45d01007387 */ /* 0x000fe80000100800 */
[----:B------:R0:W-:Y:S04]  /*35010*/  STL [R1+0x1224], R93 ;  /* 0x0012245d01007387 */ /* 0x0001e80000100800 */
[----:B0-----:R-:W2:Y:S01]  /*35020*/  LDL.LU R93, [R1+0x3e0] ;  /* 0x0003e000015d7983 */ /* 0x001ea20000300800 */
[----:B------:R-:W-:-:S03]  /*35030*/  F2FP.F16.F32.PACK_AB R67, R67, R82 ;  /* 0x000000524343723e */ /* 0x000fc600000000ff */
[----:B------:R-:W-:Y:S04]  /*35040*/  STL [R1+0x11dc], R0 ;  /* 0x0011dc0001007387 */ /* 0x000fe80000100800 */
[----:B------:R-:W-:Y:S04]  /*35050*/  STL [R1+0x1220], R0 ;  /* 0x0012200001007387 */ /* 0x000fe80000100800 */
[----:B------:R-:W-:Y:S01]  /*35060*/  STL [R1+0x1228], R0 ;  /* 0x0012280001007387 */ /* 0x000fe20000100800 */
[----:B------:R-:W-:-:S03]  /*35070*/  F2FP.F16.F32.PACK_AB R66, R66, R81 ;  /* 0x000000514242723e */ /* 0x000fc600000000ff */
[----:B------:R-:W-:Y:S04]  /*35080*/  STL [R1+0x11d8], R3 ;  /* 0x0011d80301007387 */ /* 0x000fe80000100800 */
[----:B------:R-:W-:Y:S04]  /*35090*/  STL [R1+0x11ec], R3 ;  /* 0x0011ec0301007387 */ /* 0x000fe80000100800 */
[----:B------:R-:W-:Y:S01]  /*350a0*/  STL [R1+0x121c], R3 ;  /* 0x00121c0301007387 */ /* 0x000fe20000100800 */
[----:B------:R-:W-:-:S03]  /*350b0*/  F2FP.F16.F32.PACK_AB R65, R65, R80 ;  /* 0x000000504141723e */ /* 0x000fc600000000ff */
[----:B------:R-:W-:Y:S04]  /*350c0*/  STL [R1+0x122c], R3 ;  /* 0x00122c0301007387 */ /* 0x000fe80000100800 */
[----:B------:R0:W3:Y:S04]  /*350d0*/  LDL.LU R82, [R1+0x1270] ;  /* 0x0012700001527983 */ /* 0x0000e80000300800 */
[----:B------:R0:W-:Y:S04]  /*350e0*/  STL [R1+0x3fc], R67 ;  /* 0x0003fc4301007387 */ /* 0x0001e80000100800 */
[----:B0-----:R-:W3:Y:S04]  /*350f0*/  LDL.LU R67, [R1+0x3e4] ;  /* 0x0003e40001437983 */ /* 0x001ee80000300800 */
[----:B------:R0:W4:Y:S04]  /*35100*/  LDL.LU R81, [R1+0x126c] ;  /* 0x00126c0001517983 */ /* 0x0001280000300800 */
[----:B------:R0:W-:Y:S04]  /*35110*/  STL [R1+0x3f8], R66 ;  /* 0x0003f84201007387 */ /* 0x0001e80000100800 */
[----:B0-----:R-:W4:Y:S04]  /*35120*/  LDL.LU R66, [R1+0x3e8] ;  /* 0x0003e80001427983 */ /* 0x001f280000300800 */
[----:B------:R0:W4:Y:S04]  /*35130*/  LDL.LU R80, [R1+0x1268] ;  /* 0x0012680001507983 */ /* 0x0001280000300800 */
[----:B------:R0:W-:Y:S04]  /*35140*/  STL [R1+0x3f4], R65 ;  /* 0x0003f44101007387 */ /* 0x0001e80000100800 */
[----:B0-----:R-:W4:Y:S01]  /*35150*/  LDL.LU R65, [R1+0x3ec] ;  /* 0x0003ec0001417983 */ /* 0x001f220000300800 */
[----:B------:R-:W-:-:S03]  /*35160*/  F2FP.F16.F32.PACK_AB R64, R64, R79 ;  /* 0x0000004f4040723e */ /* 0x000fc600000000ff */
[----:B------:R0:W4:Y:S04]  /*35170*/  LDL.LU R79, [R1+0x1264] ;  /* 0x00126400014f7983 */ /* 0x0001280000300800 */
[----:B------:R-:W-:Y:S01]  /*35180*/  STL [R1+0x3f0], R64 ;  /* 0x0003f04001007387 */ /* 0x000fe20000100800 */
[----:B------:R-:W-:Y:S02]  /*35190*/  F2FP.F16.F32.PACK_AB R59, R59, R78 ;  /* 0x0000004e3b3b723e */ /* 0x000fe400000000ff */
[----:B------:R-:W-:Y:S02]  /*351a0*/  F2FP.F16.F32.PACK_AB R58, R58, R77 ;  /* 0x0000004d3a3a723e */ /* 0x000fe400000000ff */
[----:B------:R-:W-:Y:S02]  /*351b0*/  F2FP.F16.F32.PACK_AB R57, R57, R76 ;  /* 0x0000004c3939723e */ /* 0x000fe400000000ff */
[----:B------:R-:W-:-:S02]  /*351c0*/  F2FP.F16.F32.PACK_AB R56, R56, R75 ;  /* 0x0000004b3838723e */ /* 0x000fc400000000ff */
[----:B------:R-:W-:Y:S02]  /*351d0*/  F2FP.F16.F32.PACK_AB R55, R55, R74 ;  /* 0x0000004a3737723e */ /* 0x000fe400000000ff */
[----:B------:R-:W-:Y:S02]  /*351e0*/  F2FP.F16.F32.PACK_AB R54, R54, R73 ;  /* 0x000000493636723e */ /* 0x000fe400000000ff */
[----:B------:R-:W-:Y:S02]  /*351f0*/  F2FP.F16.F32.PACK_AB R53, R53, R72 ;  /* 0x000000483535723e */ /* 0x000fe400000000ff */
[----:B------:R-:W-:Y:S02]  /*35200*/  F2FP.F16.F32.PACK_AB R52, R52, R71 ;  /* 0x000000473434723e */ /* 0x000fe400000000ff */
[----:B------:R-:W-:Y:S02]  /*35210*/  F2FP.F16.F32.PACK_AB R51, R51, R70 ;  /* 0x000000463333723e */ /* 0x000fe400000000ff */
[----:B------:R-:W-:-:S02]  /*35220*/  F2FP.F16.F32.PACK_AB R50, R50, R69 ;  /* 0x000000453232723e */ /* 0x000fc400000000ff */
[----:B--2---:R-:W-:Y:S02]  /*35230*/  F2FP.F16.F32.PACK_AB R2, R60, R93 ;  /* 0x0000005d3c02723e */ /* 0x004fe400000000ff */
[----:B---3--:R-:W-:Y:S02]  /*35240*/  F2FP.F16.F32.PACK_AB R61, R61, R67 ;  /* 0x000000433d3d723e */ /* 0x008fe400000000ff */
[----:B----4-:R-:W-:Y:S02]  /*35250*/  F2FP.F16.F32.PACK_AB R62, R62, R66 ;  /* 0x000000423e3e723e */ /* 0x010fe400000000ff */
[----:B------:R-:W-:-:S05]  /*35260*/  F2FP.F16.F32.PACK_AB R63, R63, R65 ;  /* 0x000000413f3f723e */ /* 0x000fca00000000ff */
[----:B------:R-:W-:Y:S04]  /*35270*/  STL [R1+0x3ec], R63 ;  /* 0x0003ec3f01007387 */ /* 0x000fe80000100800 */
[----:B------:R-:W-:Y:S04]  /*35280*/  STL [R1+0x3e8], R62 ;  /* 0x0003e83e01007387 */ /* 0x000fe80000100800 */
[----:B------:R-:W2:Y:S04]  /*35290*/  LDL.LU R60, [R1+0x388] ;  /* 0x00038800013c7983 */ /* 0x000ea80000300800 */
[----:B------:R3:W-:Y:S04]  /*352a0*/  STL [R1+0x3e4], R61 ;  /* 0x0003e43d01007387 */ /* 0x0007e80000100800 */
[----:B---3--:R-:W3:Y:S04]  /*352b0*/  LDL.LU R61, [R1+0x384] ;  /* 0x00038400013d7983 */ /* 0x008ee80000300800 */
        /* <DEDUP_REMOVED lines=8> */
[----:B----4-:R-:W4:Y:S04]  /*35340*/  LDL.LU R2, [R1+0x364] ;  /* 0x0003640001027983 */ /* 0x010f280000300800 */
[----:B------:R0:W4:Y:S04]  /*35350*/  LDL.LU R78, [R1+0x1260] ;  /* 0x00126000014e7983 */ /* 0x0001280000300800 */
[----:B------:R0:W-:Y:S04]  /*35360*/  STL [R1+0x3dc], R59 ;  /* 0x0003dc3b01007387 */ /* 0x0001e80000100800 */
[----:B0-----:R-:W4:Y:S04]  /*35370*/  LDL.LU R59, [R1+0x38c] ;  /* 0x00038c00013b7983 */ /* 0x001f280000300800 */
        /* <DEDUP_REMOVED lines=30> */
[----:B--2---:R-:W-:Y:S02]  /*35560*/  F2FP.F16.F32.PACK_AB R38, R38, R60 ;  /* 0x0000003c2626723e */ /* 0x004fe400000000ff */
[----:B---3--:R-:W-:Y:S02]  /*35570*/  F2FP.F16.F32.PACK_AB R37, R37, R61 ;  /* 0x0000003d2525723e */ /* 0x008fe400000000ff */
[----:B------:R-:W-:Y:S02]  /*35580*/  F2FP.F16.F32.PACK_AB R36, R36, R62 ;  /* 0x0000003e2424723e */ /* 0x000fe400000000ff */
[----:B------:R-:W-:-:S02]  /*35590*/  F2FP.F16.F32.PACK_AB R35, R35, R63 ;  /* 0x0000003f2323723e */ /* 0x000fc400000000ff */
[----:B------:R-:W-:Y:S02]  /*355a0*/  F2FP.F16.F32.PACK_AB R34, R34, R64 ;  /* 0x000000402222723e */ /* 0x000fe400000000ff */
[----:B------:R-:W-:Y:S02]  /*355b0*/  F2FP.F16.F32.PACK_AB R33, R33, R65 ;  /* 0x000000412121723e */ /* 0x000fe400000000ff */
[----:B------:R-:W-:Y:S02]  /*355c0*/  F2FP.F16.F32.PACK_AB R32, R32, R66 ;  /* 0x000000422020723e */ /* 0x000fe400000000ff */
[----:B------:R-:W-:Y:S02]  /*355d0*/  F2FP.F16.F32.PACK_AB R31, R31, R67 ;  /* 0x000000431f1f723e */ /* 0x000fe400000000ff */
[----:B------:R-:W-:Y:S02]  /*355e0*/  F2FP.F16.F32.PACK_AB R3, R30, R93 ;  /* 0x0000005d1e03723e */ /* 0x000fe400000000ff */
[----:B----4-:R-:W-:-:S02]  /*355f0*/  F2FP.F16.F32.PACK_AB R0, R29, R2 ;  /* 0x000000021d00723e */ /* 0x010fc400000000ff */
[----:B------:R-:W-:Y:S02]  /*35600*/  F2FP.F16.F32.PACK_AB R39, R39, R59 ;  /* 0x0000003b2727723e */ /* 0x000fe400000000ff */
[----:B------:R-:W-:Y:S02]  /*35610*/  F2FP.F16.F32.PACK_AB R40, R40, R58 ;  /* 0x0000003a2828723e */ /* 0x000fe400000000ff */
[----:B------:R-:W-:Y:S02]  /*35620*/  F2FP.F16.F32.PACK_AB R41, R41, R57 ;  /* 0x000000392929723e */ /* 0x000fe400000000ff */
[----:B------:R-:W-:Y:S02]  /*35630*/  F2FP.F16.F32.PACK_AB R42, R42, R56 ;  /* 0x000000382a2a723e */ /* 0x000fe400000000ff */
[----:B------:R-:W-:Y:S02]  /*35640*/  F2FP.F16.F32.PACK_AB R43, R43, R55 ;  /* 0x000000372b2b723e */ /* 0x000fe400000000ff */
[----:B------:R-:W-:-:S02]  /*35650*/  F2FP.F16.F32.PACK_AB R44, R44, R54 ;  /* 0x000000362c2c723e */ /* 0x000fc400000000ff */
[----:B------:R-:W-:Y:S02]  /*35660*/  F2FP.F16.F32.PACK_AB R45, R45, R53 ;  /* 0x000000352d2d723e */ /* 0x000fe400000000ff */
[----:B------:R-:W-:Y:S02]  /*35670*/  F2FP.F16.F32.PACK_AB R46, R46, R52 ;  /* 0x000000342e2e723e */ /* 0x000fe400000000ff */
[----:B------:R-:W-:Y:S02]  /*35680*/  F2FP.F16.F32.PACK_AB R47, R47, R51 ;  /* 0x000000332f2f723e */ /* 0x000fe400000000ff */
[----:B------:R-:W-:-:S05]  /*35690*/  F2FP.F16.F32.PACK_AB R48, R48, R50 ;  /* 0x000000323030723e */ /* 0x000fca00000000ff */
        /* <DEDUP_REMOVED lines=18> */
[----:B--2---:R-:W2:Y:S04]  /*357c0*/  LDL.LU R43, [R1+0x360] ;  /* 0x00036000012b7983 */ /* 0x004ea80000300800 */
[----:B------:R3:W-:Y:S04]  /*357d0*/  STL [R1+0x368], R3 ;  /* 0x0003680301007387 */ /* 0x0007e80000100800 */
[----:B------:R-:W4:Y:S04]  /*357e0*/  LDL.LU R44, [R1+0x35c] ;  /* 0x00035c00012c7983 */ /* 0x000f280000300800 */
[----:B------:R-:W-:Y:S04]  /*357f0*/  STL [R1+0x364], R0 ;  /* 0x0003640001007387 */ /* 0x000fe80000100800 */
        /* <DEDUP_REMOVED lines=24> */
[----:B---3--:R-:W3:Y:S01]  /*35980*/  LDL.LU R3, [R1+0x2e4] ;  /* 0x0002e40001037983 */ /* 0x008ee20000300800 */
[----:B--2---:R-:W-:-:S02]  /*35990*/  F2FP.F16.F32.PACK_AB R92, R28, R43 ;  /* 0x0000002b1c5c723e */ /* 0x004fc400000000ff */
[----:B----4-:R-:W-:Y:S02]  /*359a0*/  F2FP.F16.F32.PACK_AB R91, R27, R44 ;  /* 0x0000002c1b5b723e */ /* 0x010fe400000000ff */
        /* <DEDUP_REMOVED lines=23> */
[----:B------:R-:W2:Y:S01]  /*35b20*/  LDTM.x64 R4, tmem[UR6+0x140] ;  /* 0x00014006000479ee */ /* 0x000ea20008340000 */
[----:B---3--:R3:W-:Y:S04]  /*35b30*/  STL [R1+0x1230], R3 ;  /* 0x0012300301007387 */ /* 0x0087e80000100800 */
[----:B---3--:R-:W3:Y:S04]  /*35b40*/  LDL.LU R3, [R1+0x2f8] ;  /* 0x0002f80001037983 */ /* 0x008ee80000300800 */
[----:B------:R-:W4:Y:S04]  /*35b50*/  LDL.LU R0, [R1+0x2e0] ;  /* 0x0002e00001007983 */ /* 0x000f280000300800 */
[----:B------:R-:W3:Y:S04]  /*35b60*/  LDL.LU R93, [R1+0x2dc] ;  /* 0x0002dc00015d7983 */ /* 0x000ee80000300800 */
[----:B------:R-:W-:Y:S04]  /*35b70*/  STL [R1+0x11c4], R92 ;  /* 0x0011c45c01007387 */ /* 0x000fe80000100800 */
[----:B------:R-:W-:Y:S04]  /*35b80*/  STL [R1+0x11f8], R92 ;  /* 0x0011f85c01007387 */ /* 0x000fe80000100800 */
[----:B------:R0:W-:Y:S04]  /*35b90*/  STL [R1+0x11c8], R91 ;  /* 0x0011c85b01007387 */ /* 0x0001e80000100800 */
[----:B0-----:R-:W3:Y:S04]  /*35ba0*/  LDL.LU R91, [R1+0x2f0] ;  /* 0x0002f000015b7983 */ /* 0x001ee80000300800 */
[----:B------:R-:W-:Y:S04]  /*35bb0*/  STL [R1+0x11fc], R90 ;  /* 0x0011fc5a01007387 */ /* 0x000fe80000100800 */
[----:B------:R0:W-:Y:S04]  /*35bc0*/  STL [R1+0x1200], R89 ;  /* 0x0012005901007387 */ /* 0x0001e80000100800 */
[----:B0-----:R-:W3:Y:S04]  /*35bd0*/  LDL.LU R89, [R1+0x2d8] ;  /* 0x0002d80001597983 */ /* 0x001ee80000300800 */
[----:B------:R-:W-:Y:S04]  /*35be0*/  STL [R1+0x1204], R88 ;  /* 0x0012045801007387 */ /* 0x000fe80000100800 */
[----:B------:R-:W-:Y:S04]  /*35bf0*/  STL [R1+0x1208], R87 ;  /* 0x0012085701007387 */ /* 0x000fe80000100800 */
[----:B------:R-:W-:Y:S04]  /*35c00*/  STL [R1+0x120c], R86 ;  /* 0x00120c5601007387 */ /* 0x000fe80000100800 */
[----:B------:R0:W-:Y:S01]  /*35c10*/  STL [R1+0x1210], R85 ;  /* 0x0012105501007387 */ /* 0x0001e20000100800 */
[----:B--2---:R-:W-:-:S03]  /*35c20*/  F2FP.F16.F32.PACK_AB R67, R67, R2 ;  /* 0x000000024343723e */ /* 0x004fc600000000ff */
[----:B0-----:R-:W2:Y:S04]  /*35c30*/  LDL.LU R85, [R1+0x2e8] ;  /* 0x0002e80001557983 */ /* 0x001ea80000300800 */
[----:B------:R0:W-:Y:S04]  /*35c40*/  STL [R1+0x1214], R84 ;  /* 0x0012145401007387 */ /* 0x0001e80000100800 */
[----:B0-----:R-:W2:Y:S04]  /*35c50*/  LDL.LU R84, [R1+0x2ec] ;  /* 0x0002ec0001547983 */ /* 0x001ea80000300800 */
[----:B------:R0:W-:Y:S04]  /*35c60*/  STL [R1+0x1218], R83 ;  /* 0x0012185301007387 */ /* 0x0001e80000100800 */
[----:B0-----:R-:W2:Y:S04]  /*35c70*/  LDL.LU R83, [R1+0x2f4] ;  /* 0x0002f40001537983 */ /* 0x001ea80000300800 */
[----:B------:R-:W2:Y:S04]  /*35c80*/  LDL.LU R90, [R1+0x2d4] ;  /* 0x0002d400015a7983 */ /* 0x000ea80000300800 */
[----:B------:R-:W2:Y:S04]  /*35c90*/  LDL.LU R92, [R1+0x2d0] ;  /* 0x0002d000015c7983 */ /* 0x000ea80000300800 */
[----:B------:R0:W3:Y:S04]  /*35ca0*/  LDL.LU R2, [R1+0x1234] ;  /* 0x0012340001027983 */ /* 0x0000e80000300800 */
[----:B------:R0:W-:Y:S04]  /*35cb0*/  STL [R1+0x2fc], R67 ;  /* 0x0002fc4301007387 */ /* 0x0001e80000100800 */
[----:B0-----:R-:W4:Y:S01]  /*35cc0*/  LDL.LU R67, [R1+0x2cc] ;  /* 0x0002cc0001437983 */ /* 0x001f220000300800 */
[----:B---3--:R-:W-:-:S03]  /*35cd0*/  F2FP.F16.F32.PACK_AB R2, R66, R3 ;  /* 0x000000034202723e */ /* 0x008fc600000000ff */
[----:B------:R-:W3:Y:S01]  /*35ce0*/  LDL.LU R3, [R1+0x1230] ;  /* 0x0012300001037983 */ /* 0x000ee20000300800 */
[----:B--2---:R-:W-:Y:S02]  /*35cf0*/  F2FP.F16.F32.PACK_AB R66, R65, R83 ;  /* 0x000000534142723e */ /* 0x004fe400000000ff */
[----:B------:R-:W-:Y:S01]  /*35d00*/  F2FP.F16.F32.PACK_AB R65, R64, R91 ;  /* 0x0000005b4041723e */ /* 0x000fe200000000ff */
[----:B------:R0:W-:Y:S01]  /*35d10*/  STL [R1+0x2f8], R2 ;  /* 0x0002f80201007387 */ /* 0x0001e20000100800 */
[----:B------:R-:W-:Y:S02]  /*35d20*/  F2FP.F16.F32.PACK_AB R63, R63, R84 ;  /* 0x000000543f3f723e */ /* 0x000fe400000000ff */
[----:B------:R-:W-:Y:S01]  /*35d30*/  F2FP.F16.F32.PACK_AB R64, R62, R85 ;  /* 0x000000553e40723e */ /* 0x000fe200000000ff */
[----:B0-----:R-:W2:Y:S04]  /*35d40*/  LDL.LU R2, [R1+0x2c0] ;  /* 0x0002c00001027983 */ /* 0x001ea80000300800 */
[----:B------:R-:W2:Y:S04]  /*35d50*/  LDL.LU R83, [R1+0x2bc] ;  /* 0x0002bc0001537983 */ /* 0x000ea80000300800 */
[----:B------:R-:W-:Y:S04]  /*35d60*/  STL [R1+0x2f4], R66 ;  /* 0x0002f44201007387 */ /* 0x000fe80000100800 */
[----:B------:R-:W2:Y:S04]  /*35d70*/  LDL.LU R91, [R1+0x2b0] ;  /* 0x0002b000015b7983 */ /* 0x000ea80000300800 */
[----:B------:R-:W-:Y:S04]  /*35d80*/  STL [R1+0x2f0], R65 ;  /* 0x0002f04101007387 */ /* 0x000fe80000100800 */
[----:B------:R-:W2:Y:S04]  /*35d90*/  LDL.LU R84, [R1+0x2ac] ;  /* 0x0002ac0001547983 */ /* 0x000ea80000300800 */
[----:B------:R0:W-:Y:S04]  /*35da0*/  STL [R1+0x2ec], R63 ;  /* 0x0002ec3f01007387 */ /* 0x0001e80000100800 */
[----:B------:R-:W2:Y:S01]  /*35db0*/  LDL.LU R62, [R1+0x2b4] ;  /* 0x0002b400013e7983 */ /* 0x000ea20000300800 */
[----:B----4-:R-:W-:-:S03]  /*35dc0*/  F2FP.F16.F32.PACK_AB R87, R60, R0 ;  /* 0x000000003c57723e */ /* 0x010fc600000000ff */
[----:B0-----:R-:W4:Y:S04]  /*35dd0*/  LDL.LU R63, [R1+0x2a8] ;  /* 0x0002a800013f7983 */ /* 0x001f280000300800 */
[----:B------:R0:W-:Y:S01]  /*35de0*/  STL [R1+0x2e8], R64 ;  /* 0x0002e84001007387 */ /* 0x0001e20000100800 */
[----:B------:R-:W-:-:S03]  /*35df0*/  F2FP.F16.F32.PACK_AB R88, R59, R93 ;  /* 0x0000005d3b58723e */ /* 0x000fc600000000ff */
[----:B0-----:R-:W2:Y:S04]  /*35e00*/  LDL.LU R64, [R1+0x2a4] ;  /* 0x0002a40001407983 */ /* 0x001ea80000300800 */
[----:B------:R-:W2:Y:S04]  /*35e10*/  LDL.LU R65, [R1+0x2a0] ;  /* 0x0002a00001417983 */ /* 0x000ea80000300800 */
[----:B------:R-:W2:Y:S04]  /*35e20*/  LDL.LU R66, [R1+0x29c] ;  /* 0x00029c0001427983 */ /* 0x000ea80000300800 */
[----:B------:R-:W2:Y:S01]  /*35e30*/  LDL.LU R85, [R1+0x298] ;  /* 0x0002980001557983 */ /* 0x000ea20000300800 */
[----:B------:R-:W-:-:S02]  /*35e40*/  F2FP.F16.F32.PACK_AB R58, R58, R89 ;  /* 0x000000593a3a723e */ /* 0x000fc400000000ff */
[----:B------:R-:W-:Y:S02]  /*35e50*/  F2FP.F16.F32.PACK_AB R57, R57, R90 ;  /* 0x0000005a3939723e */ /* 0x000fe400000000ff */
[----:B------:R-:W-:Y:S02]  /*35e60*/  F2FP.F16.F32.PACK_AB R56, R56, R92 ;  /* 0x0000005c3838723e */ /* 0x000fe400000000ff */
[----:B------:R-:W-:Y:S02]  /*35e70*/  F2FP.F16.F32.PACK_AB R55, R55, R67 ;  /* 0x000000433737723e */ /* 0x000fe400000000ff */
[----:B---3--:R-:W-:Y:S02]  /*35e80*/  F2FP.F16.F32.PACK_AB R86, R61, R3 ;  /* 0x000000033d56723e */ /* 0x008fe400000000ff */
[----:B------:R0:W3:Y:S04]  /*35e90*/  LDL.LU R3, [R1+0x122c] ;  /* 0x00122c0001037983 */ /* 0x0000e80000300800 */
[----:B------:R-:W3:Y:S04]  /*35ea0*/  LDL.LU R61, [R1+0x2b8] ;  /* 0x0002b800013d7983 */ /* 0x000ee80000300800 */
[----:B------:R0:W-:Y:S04]  /*35eb0*/  STL [R1+0x2e4], R86 ;  /* 0x0002e45601007387 */ /* 0x0001e80000100800 */
[----:B0-----:R-:W3:Y:S04]  /*35ec0*/  LDL.LU R86, [R1+0x294] ;  /* 0x0002940001567983 */ /* 0x001ee80000300800 */
        /* <DEDUP_REMOVED lines=8> */
[----:B------:R-:W3:Y:S04]  /*35f50*/  LDL.LU R89, [R1+0x288] ;  /* 0x0002880001597983 */ /* 0x000ee80000300800 */
[----:B------:R-:W-:Y:S04]  /*35f60*/  STL [R1+0x2d8], R58 ;  /* 0x0002d83a01007387 */ /* 0x000fe80000100800 */
[----:B------:R-:W3:Y:S04]  /*35f70*/  LDL.LU R90, [R1+0x284] ;  /* 0x00028400015a7983 */ /* 0x000ee80000300800 */
[----:B------:R-:W-:Y:S04]  /*35f80*/  STL [R1+0x2d4], R57 ;  /* 0x0002d43901007387 */ /* 0x000fe80000100800 */
[----:B------:R-:W3:Y:S04]  /*35f90*/  LDL.LU R92, [R1+0x280] ;  /* 0x00028000015c7983 */ /* 0x000ee80000300800 */
[----:B------:R-:W-:Y:S04]  /*35fa0*/  STL [R1+0x2d0], R56 ;  /* 0x0002d03801007387 */ /* 0x000fe80000100800 */
[----:B------:R-:W3:Y:S01]  /*35fb0*/  LDL.LU R67, [R1+0x27c] ;  /* 0x00027c0001437983 */ /* 0x000ee20000300800 */
[----:B--2---:R-:W-:-:S02]  /*35fc0*/  F2FP.F16.F32.PACK_AB R52, R52, R2 ;  /* 0x000000023434723e */ /* 0x004fc400000000ff */
[----:B------:R-:W-:Y:S01]  /*35fd0*/  F2FP.F16.F32.PACK_AB R51, R51, R83 ;  /* 0x000000533333723e */ /* 0x000fe200000000ff */
[----:B------:R-:W-:Y:S01]  /*35fe0*/  STL [R1+0x2cc], R55 ;  /* 0x0002cc3701007387 */ /* 0x000fe20000100800 */
[----:B------:R-:W-:Y:S02]  /*35ff0*/  F2FP.F16.F32.PACK_AB R49, R49, R62 ;  /* 0x0000003e3131723e */ /* 0x000fe400000000ff */
[----:B------:R-:W-:Y:S02]  /*36000*/  F2FP.F16.F32.PACK_AB R48, R48, R91 ;  /* 0x0000005b3030723e */ /* 0x000fe400000000ff */
[----:B------:R-:W-:Y:S02]  /*36010*/  F2FP.F16.F32.PACK_AB R47, R47, R84 ;  /* 0x000000542f2f723e */ /* 0x000fe400000000ff */
[----:B----4-:R-:W-:Y:S02]  /*36020*/  F2FP.F16.F32.PACK_AB R46, R46, R63 ;  /* 0x0000003f2e2e723e */ /* 0x010fe400000000ff */
[----:B------:R-:W-:-:S02]  /*36030*/  F2FP.F16.F32.PACK_AB R45, R45, R64 ;  /* 0x000000402d2d723e */ /* 0x000fc400000000ff */
[----:B------:R-:W-:Y:S02]  /*36040*/  F2FP.F16.F32.PACK_AB R44, R44, R65 ;  /* 0x000000412c2c723e */ /* 0x000fe400000000ff */
[----:B------:R-:W-:Y:S02]  /*36050*/  F2FP.F16.F32.PACK_AB R43, R43, R66 ;  /* 0x000000422b2b723e */ /* 0x000fe400000000ff */
[----:B------:R-:W-:Y:S02]  /*36060*/  F2FP.F16.F32.PACK_AB R42, R42, R85 ;  /* 0x000000552a2a723e */ /* 0x000fe400000000ff */
[----:B---3--:R-:W-:Y:S02]  /*36070*/  F2FP.F16.F32.PACK_AB R50, R50, R61 ;  /* 0x0000003d3232723e */ /* 0x008fe400000000ff */
[----:B------:R-:W-:Y:S02]  /*36080*/  F2FP.F16.F32.PACK_AB R53, R53, R60 ;  /* 0x0000003c3535723e */ /* 0x000fe400000000ff */
[----:B------:R-:W-:-:S02]  /*36090*/  F2FP.F16.F32.PACK_AB R41, R41, R86 ;  /* 0x000000562929723e */ /* 0x000fc400000000ff */
[----:B------:R-:W-:-:S05]  /*360a0*/  F2FP.F16.F32.PACK_AB R54, R54, R59 ;  /* 0x0000003b3636723e */ /* 0x000fca00000000ff */
[----:B------:R-:W-:Y:S04]  /*360b0*/  STL [R1+0x2c8], R54 ;  /* 0x0002c83601007387 */ /* 0x000fe80000100800 */
[----:B------:R-:W2:Y:S04]  /*360c0*/  LDL.LU R2, [R1+0x278] ;  /* 0x0002780001027983 */ /* 0x000ea80000300800 */
[----:B------:R-:W-:Y:S04]  /*360d0*/  STL [R1+0x2c4], R53 ;  /* 0x0002c43501007387 */ /* 0x000fe80000100800 */
[----:B------:R-:W-:Y:S04]  /*360e0*/  STL [R1+0x2c0], R52 ;  /* 0x0002c03401007387 */ /* 0x000fe80000100800 */
[----:B------:R-:W3:Y:S04]  /*360f0*/  LDL.LU R83, [R1+0x274] ;  /* 0x0002740001537983 */ /* 0x000ee80000300800 */
[----:B------:R-:W-:Y:S04]  /*36100*/  STL [R1+0x2bc], R51 ;  /* 0x0002bc3301007387 */ /* 0x000fe80000100800 */
[----:B------:R-:W-:Y:S04]  /*36110*/  STL [R1+0x2b8], R50 ;  /* 0x0002b83201007387 */ /* 0x000fe80000100800 */
[----:B------:R-:W4:Y:S04]  /*36120*/  LDL.LU R91, [R1+0x270] ;  /* 0x00027000015b7983 */ /* 0x000f280000300800 */
[----:B------:R-:W-:Y:S04]  /*36130*/  STL [R1+0x2b4], R49 ;  /* 0x0002b43101007387 */ /* 0x000fe80000100800 */
[----:B------:R-:W-:Y:S04]  /*36140*/  STL [R1+0x2b0], R48 ;  /* 0x0002b03001007387 */ /* 0x000fe80000100800 */
[----:B------:R-:W4:Y:S04]  /*36150*/  LDL.LU R84, [R1+0x26c] ;  /* 0x00026c0001547983 */ /* 0x000f280000300800 */
[----:B------:R-:W-:Y:S04]  /*36160*/  STL [R1+0x2ac], R47 ;  /* 0x0002ac2f01007387 */ /* 0x000fe80000100800 */
[----:B------:R-:W-:Y:S01]  /*36170*/  STL [R1+0x2a8], R46 ;  /* 0x0002a82e01007387 */ /* 0x000fe20000100800 */
[----:B------:R-:W-:-:S03]  /*36180*/  F2FP.F16.F32.PACK_AB R40, R40, R87 ;  /* 0x000000572828723e */ /* 0x000fc600000000ff */
[----:B------:R-:W-:Y:S04]  /*36190*/  STL [R1+0x2a4], R45 ;  /* 0x0002a42d01007387 */ /* 0x000fe80000100800 */
[----:B------:R-:W-:Y:S01]  /*361a0*/  STL [R1+0x2a0], R44 ;  /* 0x0002a02c01007387 */ /* 0x000fe20000100800 */
[----:B------:R-:W-:-:S03]  /*361b0*/  F2FP.F16.F32.PACK_AB R39, R39, R88 ;  /* 0x000000582727723e */ /* 0x000fc600000000ff */
[----:B------:R-:W4:Y:S04]  /*361c0*/  LDL.LU R85, [R1+0x268] ;  /* 0x0002680001557983 */ /* 0x000f280000300800 */
[----:B------:R-:W-:Y:S04]  /*361d0*/  STL [R1+0x29c], R43 ;  /* 0x00029c2b01007387 */ /* 0x000fe80000100800 */
[----:B------:R-:W-:Y:S01]  /*361e0*/  STL [R1+0x298], R42 ;  /* 0x0002982a01007387 */ /* 0x000fe20000100800 */
[----:B------:R-:W-:-:S03]  /*361f0*/  F2FP.F16.F32.PACK_AB R38, R38, R89 ;  /* 0x000000592626723e */ /* 0x000fc600000000ff */
[----:B------:R-:W4:Y:S04]  /*36200*/  LDL.LU R86, [R1+0x264] ;  /* 0x0002640001567983 */ /* 0x000f280000300800 */
[----:B------:R-:W-:Y:S04]  /*36210*/  STL [R1+0x294], R41 ;  /* 0x0002942901007387 */ /* 0x000fe80000100800 */
[----:B------:R-:W4:Y:S04]  /*36220*/  LDL.LU R87, [R1+0x260] ;  /* 0x0002600001577983 */ /* 0x000f280000300800 */
[----:B------:R-:W-:Y:S04]  /*36230*/  STL [R1+0x290], R40 ;  /* 0x0002902801007387 */ /* 0x000fe80000100800 */
[----:B------:R-:W4:Y:S01]  /*36240*/  LDL.LU R88, [R1+0x25c] ;  /* 0x00025c0001587983 */ /* 0x000f220000300800 */
[----:B------:R-:W-:-:S03]  /*36250*/  F2FP.F16.F32.PACK_AB R37, R37, R90 ;  /* 0x0000005a2525723e */ /* 0x000fc600000000ff */
[----:B------:R-:W-:Y:S04]  /*36260*/  STL [R1+0x28c], R39 ;  /* 0x00028c2701007387 */ /* 0x000fe80000100800 */
[----:B------:R-:W4:Y:S04]  /*36270*/  LDL.LU R89, [R1+0x258] ;  /* 0x0002580001597983 */ /* 0x000f280000300800 */
[----:B------:R-:W-:Y:S04]  /*36280*/  STL [R1+0x288], R38 ;  /* 0x0002882601007387 */ /* 0x000fe80000100800 */
[----:B------:R-:W4:Y:S01]  /*36290*/  LDL.LU R90, [R1+0x254] ;  /* 0x00025400015a7983 */ /* 0x000f220000300800 */
[----:B------:R-:W-:-:S03]  /*362a0*/  F2FP.F16.F32.PACK_AB R36, R36, R92 ;  /* 0x0000005c2424723e */ /* 0x000fc600000000ff */
[----:B------:R-:W-:Y:S04]  /*362b0*/  STL [R1+0x284], R37 ;  /* 0x0002842501007387 */ /* 0x000fe80000100800 */
[----:B------:R-:W4:Y:S01]  /*362c0*/  LDL.LU R92, [R1+0x250] ;  /* 0x00025000015c7983 */ /* 0x000f220000300800 */
[----:B------:R-:W-:-:S03]  /*362d0*/  F2FP.F16.F32.PACK_AB R0, R35, R67 ;  /* 0x000000432300723e */ /* 0x000fc600000000ff */
[----:B------:R-:W-:Y:S04]  /*362e0*/  STL [R1+0x280], R36 ;  /* 0x0002802401007387 */ /* 0x000fe80000100800 */
[----:B------:R-:W4:Y:S04]  /*362f0*/  LDL.LU R61, [R1+0x24c] ;  /* 0x00024c00013d7983 */ /* 0x000f280000300800 */
[----:B------:R-:W4:Y:S04]  /*36300*/  LDL.LU R62, [R1+0x248] ;  /* 0x00024800013e7983 */ /* 0x000f280000300800 */
[----:B------:R0:W-:Y:S04]  /*36310*/  STL [R1+0x27c], R0 ;  /* 0x00027c0001007387 */ /* 0x0001e80000100800 */
[----:B0-----:R-:W4:Y:S01]  /*36320*/  LDL.LU R0, [R1+0x244] ;  /* 0x0002440001007983 */ /* 0x001f220000300800 */
[----:B--2---:R-:W-:-:S03]  /*36330*/  F2FP.F16.F32.PACK_AB R34, R34, R2 ;  /* 0x000000022222723e */ /* 0x004fc600000000ff */
[----:B------:R-:W2:Y:S04]  /*36340*/  LDL.LU R2, [R1+0x240] ;  /* 0x0002400001027983 */ /* 0x000ea80000300800 */
[----:B------:R-:W-:Y:S04]  /*36350*/  STL [R1+0x278], R34 ;  /* 0x0002782201007387 */ /* 0x000fe80000100800 */
[----:B------:R-:W2:Y:S01]  /*36360*/  LDL.LU R63, [R1+0x23c] ;  /* 0x00023c00013f7983 */ /* 0x000ea20000300800 */
[----:B---3--:R-:W-:-:S03]  /*36370*/  F2FP.F16.F32.PACK_AB R3, R33, R83 ;  /* 0x000000532103723e */ /* 0x008fc600000000ff */
[----:B------:R-:W3:Y:S04]  /*36380*/  LDL.LU R64, [R1+0x238] ;  /* 0x0002380001407983 */ /* 0x000ee80000300800 */
[----:B------:R0:W-:Y:S01]  /*36390*/  STL [R1+0x274], R3 ;  /* 0x0002740301007387 */ /* 0x0001e20000100800 */
[----:B----4-:R-:W-:-:S03]  /*363a0*/  F2FP.F16.F32.PACK_AB R32, R32, R91 ;  /* 0x0000005b2020723e */ /* 0x010fc600000000ff */
[----:B0-----:R-:W4:Y:S04]  /*363b0*/  LDL.LU R3, [R1+0x234] ;  /* 0x0002340001037983 */ /* 0x001f280000300800 */
[----:B------:R-:W4:Y:S01]  /*363c0*/  LDL.LU R91, [R1+0x230] ;  /* 0x00023000015b7983 */ /* 0x000f220000300800 */
[----:B------:R-:W-:-:S03]  /*363d0*/  F2FP.F16.F32.PACK_AB R31, R31, R84 ;  /* 0x000000541f1f723e */ /* 0x000fc600000000ff */
[----:B------:R-:W-:Y:S04]  /*363e0*/  STL [R1+0x270], R32 ;  /* 0x0002702001007387 */ /* 0x000fe80000100800 */
[----:B------:R-:W4:Y:S04]  /*363f0*/  LDL.LU R65, [R1+0x22c] ;  /* 0x00022c0001417983 */ /* 0x000f280000300800 */
[----:B------:R-:W4:Y:S04]  /*36400*/  LDL.LU R66, [R1+0x228] ;  /* 0x0002280001427983 */ /* 0x000f280000300800 */
[----:B------:R-:W-:Y:S04]  /*36410*/  STL [R1+0x26c], R31 ;  /* 0x00026c1f01007387 */ /* 0x000fe80000100800 */
[----:B------:R-:W4:Y:S01]  /*36420*/  LDL.LU R67, [R1+0x224] ;  /* 0x0002240001437983 */ /* 0x000f220000300800 */
[----:B------:R-:W-:-:S03]  /*36430*/  F2FP.F16.F32.PACK_AB R30, R30, R85 ;  /* 0x000000551e1e723e */ /* 0x000fc600000000ff */
[----:B------:R-:W4:Y:S04]  /*36440*/  LDL.LU R83, [R1+0x220] ;  /* 0x0002200001537983 */ /* 0x000f280000300800 */
[----:B------:R-:W4:Y:S04]  /*36450*/  LDL.LU R84, [R1+0x21c] ;  /* 0x00021c0001547983 */ /* 0x000f280000300800 */
[----:B------:R-:W4:Y:S01]  /*36460*/  LDL.LU R85, [R1+0x218] ;  /* 0x0002180001557983 */ /* 0x000f220000300800 */
[----:B------:R-:W-:-:S03]  /*36470*/  F2FP.F16.F32.PACK_AB R29, R29, R86 ;  /* 0x000000561d1d723e */ /* 0x000fc600000000ff */
[----:B------:R-:W-:Y:S04]  /*36480*/  STL [R1+0x268], R30 ;  /* 0x0002681e01007387 */ /* 0x000fe80000100800 */
        /* <DEDUP_REMOVED lines=18> */
[----:B------:R-:W-:Y:S01]  /*365b0*/  STL [R1+0x24c], R23 ;  /* 0x00024c1701007387 */ /* 0x000fe20000100800 */
[----:B------:R-:W-:-:S03]  /*365c0*/  F2FP.F16.F32.PACK_AB R21, R21, R0 ;  /* 0x000000001515723e */ /* 0x000fc600000000ff */
[----:B------:R-:W4:Y:S01]  /*365d0*/  LDL.LU R0, [R1+0x1fc] ;  /* 0x0001fc0001007983 */ /* 0x000f220000300800 */
[----:B------:R-:W-:-:S05]  /*365e0*/  F2FP.F16.F32.PACK_AB R22, R22, R62 ;  /* 0x0000003e1616723e */ /* 0x000fca00000000ff */
[----:B------:R-:W-:Y:S04]  /*365f0*/  STL [R1+0x248], R22 ;  /* 0x0002481601007387 */ /* 0x000fe80000100800 */
[----:B------:R-:W-:Y:S01]  /*36600*/  STL [R1+0x244], R21 ;  /* 0x0002441501007387 */ /* 0x000fe20000100800 */
[----:B--2---:R-:W-:-:S03]  /*36610*/  F2FP.F16.F32.PACK_AB R20, R20, R2 ;  /* 0x000000021414723e */ /* 0x004fc600000000ff */
[----:B------:R-:W2:Y:S01]  /*36620*/  LDL.LU R2, [R1+0x1f8] ;  /* 0x0001f80001027983 */ /* 0x000ea20000300800 */
[----:B------:R-:W-:-:S03]  /*36630*/  F2FP.F16.F32.PACK_AB R19, R19, R63 ;  /* 0x0000003f1313723e */ /* 0x000fc600000000ff */
[----:B------:R-:W-:Y:S01]  /*36640*/  STL [R1+0x240], R20 ;  /* 0x0002401401007387 */ /* 0x000fe20000100800 */
[----:B---3--:R-:W-:-:S03]  /*36650*/  F2FP.F16.F32.PACK_AB R18, R18, R64 ;  /* 0x000000401212723e */ /* 0x008fc600000000ff */
[----:B------:R-:W-:Y:S01]  /*36660*/  STL [R1+0x23c], R19 ;  /* 0x00023c1301007387 */ /* 0x000fe20000100800 */
[----:B----4-:R-:W-:-:S03]  /*36670*/  F2FP.F16.F32.PACK_AB R17, R17, R3 ;  /* 0x000000031111723e */ /* 0x010fc600000000ff */
[----:B------:R-:W3:Y:S01]  /*36680*/  LDL.LU R3, [R1+0x1f4] ;  /* 0x0001f40001037983 */ /* 0x000ee20000300800 */
[----:B------:R-:W-:-:S03]  /*36690*/  F2FP.F16.F32.PACK_AB R16, R16, R91 ;  /* 0x0000005b1010723e */ /* 0x000fc600000000ff */
[----:B------:R-:W-:Y:S04]  /*366a0*/  STL [R1+0x238], R18 ;  /* 0x0002381201007387 */ /* 0x000fe80000100800 */
[----:B------:R-:W-:Y:S01]  /*366b0*/  STL [R1+0x234], R17 ;  /* 0x0002341101007387 */ /* 0x000fe20000100800 */
[----:B------:R-:W-:-:S03]  /*366c0*/  F2FP.F16.F32.PACK_AB R15, R15, R65 ;  /* 0x000000410f0f723e */ /* 0x000fc600000000ff */
[----:B------:R-:W4:Y:S01]  /*366d0*/  LDL.LU R91, [R1+0x1f0] ;  /* 0x0001f000015b7983 */ /* 0x000f220000300800 */
[----:B------:R-:W-:-:S03]  /*366e0*/  F2FP.F16.F32.PACK_AB R14, R14, R66 ;  /* 0x000000420e0e723e */ /* 0x000fc600000000ff */
[----:B------:R-:W-:Y:S01]  /*366f0*/  STL [R1+0x230], R16 ;  /* 0x0002301001007387 */ /* 0x000fe20000100800 */
[----:B------:R-:W-:-:S03]  /*36700*/  F2FP.F16.F32.PACK_AB R13, R13, R67 ;  /* 0x000000430d0d723e */ /* 0x000fc600000000ff */
[----:B------:R-:W-:Y:S01]  /*36710*/  STL [R1+0x22c], R15 ;  /* 0x00022c0f01007387 */ /* 0x000fe20000100800 */
[----:B------:R-:W-:-:S03]  /*36720*/  F2FP.F16.F32.PACK_AB R12, R12, R83 ;  /* 0x000000530c0c723e */ /* 0x000fc600000000ff */
[----:B------:R-:W-:Y:S01]  /*36730*/  STL [R1+0x228], R14 ;  /* 0x0002280e01007387 */ /* 0x000fe20000100800 */
[----:B------:R-:W-:-:S03]  /*36740*/  F2FP.F16.F32.PACK_AB R11, R11, R84 ;  /* 0x000000540b0b723e */ /* 0x000fc600000000ff */
[----:B------:R-:W-:Y:S01]  /*36750*/  STL [R1+0x224], R13 ;  /* 0x0002240d01007387 */ /* 0x000fe20000100800 */
[----:B------:R-:W-:-:S03]  /*36760*/  F2FP.F16.F32.PACK_AB R10, R10, R85 ;  /* 0x000000550a0a723e */ /* 0x000fc600000000ff */
[----:B------:R-:W2:Y:S04]  /*36770*/  LDL.LU R83, [R1+0x1e8] ;  /* 0x0001e80001537983 */ /* 0x000ea80000300800 */
[----:B------:R-:W-:Y:S01]  /*36780*/  STL [R1+0x220], R12 ;  /* 0x0002200c01007387 */ /* 0x000fe20000100800 */
[----:B------:R-:W-:-:S03]  /*36790*/  F2FP.F16.F32.PACK_AB R9, R9, R86 ;  /* 0x000000560909723e */ /* 0x000fc600000000ff */
[----:B------:R-:W-:Y:S04]  /*367a0*/  STL [R1+0x21c], R11 ;  /* 0x00021c0b01007387 */ /* 0x000fe80000100800 */
[----:B------:R-:W2:Y:S01]  /*367b0*/  LDL.LU R84, [R1+0x1e4] ;  /* 0x0001e40001547983 */ /* 0x000ea20000300800 */
        /* <DEDUP_REMOVED lines=14> */
[----:B------:R-:W2:Y:S04]  /*368a0*/  LDL.LU R89, [R1+0x1d0] ;  /* 0x0001d00001597983 */ /* 0x000ea80000300800 */
[----:B------:R-:W-:Y:S04]  /*368b0*/  STL [R1+0x204], R5 ;  /* 0x0002040501007387 */ /* 0x000fe80000100800 */
[----:B------:R-:W2:Y:S04]  /*368c0*/  LDL.LU R90, [R1+0x1cc] ;  /* 0x0001cc00015a7983 */ /* 0x000ea80000300800 */
[----:B------:R-:W2:Y:S04]  /*368d0*/  LDL.LU R92, [R1+0x1c8] ;  /* 0x0001c800015c7983 */ /* 0x000ea80000300800 */
[----:B------:R0:W-:Y:S02]  /*368e0*/  STL [R1+0x200], R4 ;  /* 0x0002000401007387 */ /* 0x0001e40000100800 */
[----:B0-----:R-:W0:Y:S02]  /*368f0*/  LDTM.x64 R4, tmem[UR6+0x180] ;  /* 0x00018006000479ee */ /* 0x001e240008340000 */
[----:B0-----:R-:W-:-:S02]  /*36900*/  F2FP.F16.F32.PACK_AB R93, R67, R0 ;  /* 0x00000000435d723e */ /* 0x001fc400000000ff */
[----:B------:R0:W2:Y:S04]  /*36910*/  LDL.LU R0, [R1+0x1220] ;  /* 0x0012200001007983 */ /* 0x0000a80000300800 */
[----:B------:R0:W-:Y:S04]  /*36920*/  STL [R1+0x1fc], R93 ;  /* 0x0001fc5d01007387 */ /* 0x0001e80000100800 */
[----:B0-----:R-:W4:Y:S01]  /*36930*/  LDL.LU R93, [R1+0x1c4] ;  /* 0x0001c400015d7983 */ /* 0x001f220000300800 */
[----:B---3--:R-:W-:Y:S02]  /*36940*/  F2FP.F16.F32.PACK_AB R65, R65, R3 ;  /* 0x000000034141723e */ /* 0x008fe400000000ff */
[----:B--2---:R-:W-:-:S02]  /*36950*/  F2FP.F16.F32.PACK_AB R0, R66, R2 ;  /* 0x000000024200723e */ /* 0x004fc400000000ff */
[----:B------:R-:W2:Y:S04]  /*36960*/  LDL.LU R2, [R1+0x1c0] ;  /* 0x0001c00001027983 */ /* 0x000ea80000300800 */
[----:B------:R-:W3:Y:S04]  /*36970*/  LDL.LU R66, [R1+0x1a8] ;  /* 0x0001a80001427983 */ /* 0x000ee80000300800 */
[----:B------:R0:W-:Y:S04]  /*36980*/  STL [R1+0x1f8], R0 ;  /* 0x0001f80001007387 */ /* 0x0001e80000100800 */
[----:B0-----:R-:W2:Y:S04]  /*36990*/  LDL.LU R0, [R1+0x1a4] ;  /* 0x0001a40001007983 */ /* 0x001ea80000300800 */
[----:B------:R0:W2:Y:S04]  /*369a0*/  LDL.LU R3, [R1+0x121c] ;  /* 0x00121c0001037983 */ /* 0x0000a80000300800 */
[----:B------:R0:W-:Y:S04]  /*369b0*/  STL [R1+0x1f4], R65 ;  /* 0x0001f44101007387 */ /* 0x0001e80000100800 */
[----:B0-----:R-:W2:Y:S01]  /*369c0*/  LDL.LU R65, [R1+0x1ec] ;  /* 0x0001ec0001417983 */ /* 0x001ea20000300800 */
[----:B----4-:R-:W-:-:S03]  /*369d0*/  F2FP.F16.F32.PACK_AB R64, R64, R91 ;  /* 0x0000005b4040723e */ /* 0x010fc600000000ff */
[----:B------:R-:W4:Y:S01]  /*369e0*/  LDL.LU R91, [R1+0x19c] ;  /* 0x00019c00015b7983 */ /* 0x000f220000300800 */
[----:B------:R-:W-:-:S03]  /*369f0*/  F2FP.F16.F32.PACK_AB R62, R62, R83 ;  /* 0x000000533e3e723e */ /* 0x000fc600000000ff */
[----:B------:R0:W-:Y:S01]  /*36a00*/  STL [R1+0x1f0], R64 ;  /* 0x0001f04001007387 */ /* 0x0001e20000100800 */
        /* <DEDUP_REMOVED lines=9> */
[----:B--2---:R-:W-:Y:S02]  /*36aa0*/  F2FP.F16.F32.PACK_AB R3, R63, R65 ;  /* 0x000000413f03723e */ /* 0x004fe400000000ff */
[----:B------:R-:W2:Y:S04]  /*36ab0*/  LDL.LU R63, [R1+0x188] ;  /* 0x00018800013f7983 */ /* 0x000ea80000300800 */
[----:B0-----:R-:W2:Y:S04]  /*36ac0*/  LDL.LU R64, [R1+0x184] ;  /* 0x0001840001407983 */ /* 0x001ea80000300800 */
[----:B------:R0:W-:Y:S04]  /*36ad0*/  STL [R1+0x1ec], R3 ;  /* 0x0001ec0301007387 */ /* 0x0001e80000100800 */
[----:B------:R-:W2:Y:S04]  /*36ae0*/  LDL.LU R65, [R1+0x180] ;  /* 0x0001800001417983 */ /* 0x000ea80000300800 */
[----:B0-----:R-:W2:Y:S04]  /*36af0*/  LDL.LU R3, [R1+0x17c] ;  /* 0x00017c0001037983 */ /* 0x001ea80000300800 */
[----:B------:R-:W2:Y:S04]  /*36b00*/  LDL.LU R83, [R1+0x1218] ;  /* 0x0012180001537983 */ /* 0x000ea80000300800 */
[----:B------:R0:W-:Y:S04]  /*36b10*/  STL [R1+0x1e8], R62 ;  /* 0x0001e83e01007387 */ /* 0x0001e80000100800 */
        /* <DEDUP_REMOVED lines=22> */
[----:B------:R0:W2:Y:S04]  /*36c80*/  LDL.LU R92, [R1+0x11f8] ;  /* 0x0011f800015c7983 */ /* 0x0000a80000300800 */
[----:B------:R0:W-:Y:S04]  /*36c90*/  STL [R1+0x1c8], R54 ;  /* 0x0001c83601007387 */ /* 0x0001e80000100800 */
[----:B0-----:R-:W2:Y:S04]  /*36ca0*/  LDL.LU R54, [R1+0x1b8] ;  /* 0x0001b80001367983 */ /* 0x001ea80000300800 */
[----:B------:R0:W2:Y:S04]  /*36cb0*/  LDL.LU R93, [R1+0x11f4] ;  /* 0x0011f400015d7983 */ /* 0x0000a80000300800 */
[----:B------:R0:W-:Y:S04]  /*36cc0*/  STL [R1+0x1c4], R53 ;  /* 0x0001c43501007387 */ /* 0x0001e80000100800 */
[----:B0-----:R-:W2:Y:S01]  /*36cd0*/  LDL.LU R53, [R1+0x1bc] ;  /* 0x0001bc0001357983 */ /* 0x001ea20000300800 */
[----:B------:R-:W-:-:S03]  /*36ce0*/  F2FP.F16.F32.PACK_AB R52, R52, R2 ;  /* 0x000000023434723e */ /* 0x000fc600000000ff */
[----:B------:R0:W2:Y:S01]  /*36cf0*/  LDL.LU R2, [R1+0x11f0] ;  /* 0x0011f00001027983 */ /* 0x0000a20000300800 */
[----:B---3--:R-:W-:-:S03]  /*36d00*/  F2FP.F16.F32.PACK_AB R46, R46, R66 ;  /* 0x000000422e2e723e */ /* 0x008fc600000000ff */
[----:B------:R-:W-:Y:S01]  /*36d10*/  STL [R1+0x1c0], R52 ;  /* 0x0001c03401007387 */ /* 0x000fe20000100800 */
[----:B------:R-:W-:Y:S02]  /*36d20*/  F2FP.F16.F32.PACK_AB R45, R45, R0 ;  /* 0x000000002d2d723e */ /* 0x000fe400000000ff */
[----:B----4-:R-:W-:Y:S02]  /*36d30*/  F2FP.F16.F32.PACK_AB R43, R43, R91 ;  /* 0x0000005b2b2b723e */ /* 0x010fe400000000ff */
[----:B--2---:R-:W-:Y:S02]  /*36d40*/  F2FP.F16.F32.PACK_AB R38, R38, R63 ;  /* 0x0000003f2626723e */ /* 0x004fe400000000ff */
        /* <DEDUP_REMOVED lines=10> */
[----:B------:R-:W-:-:S05]  /*36df0*/  F2FP.F16.F32.PACK_AB R51, R51, R53 ;  /* 0x000000353333723e */ /* 0x000fca00000000ff */
[----:B------:R-:W-:Y:S04]  /*36e00*/  STL [R1+0x1bc], R51 ;  /* 0x0001bc3301007387 */ /* 0x000fe80000100800 */
[----:B------:R-:W-:Y:S04]  /*36e10*/  STL [R1+0x1b8], R50 ;  /* 0x0001b83201007387 */ /* 0x000fe80000100800 */
[----:B------:R-:W-:Y:S04]  /*36e20*/  STL [R1+0x1b4], R49 ;  /* 0x0001b43101007387 */ /* 0x000fe80000100800 */
[----:B------:R-:W-:Y:S04]  /*36e30*/  STL [R1+0x1b0], R48 ;  /* 0x0001b03001007387 */ /* 0x000fe80000100800 */
[----:B------:R-:W-:Y:S04]  /*36e40*/  STL [R1+0x1ac], R47 ;  /* 0x0001ac2f01007387 */ /* 0x000fe80000100800 */
[----:B------:R-:W2:Y:S04]  /*36e50*/  LDL.LU R66, [R1+0x178] ;  /* 0x0001780001427983 */ /* 0x000ea80000300800 */
[----:B------:R-:W-:Y:S04]  /*36e60*/  STL [R1+0x1a8], R46 ;  /* 0x0001a82e01007387 */ /* 0x000fe80000100800 */
[----:B------:R-:W3:Y:S04]  /*36e70*/  LDL.LU R0, [R1+0x174] ;  /* 0x0001740001007983 */ /* 0x000ee80000300800 */
[----:B------:R-:W-:Y:S04]  /*36e80*/  STL [R1+0x1a4], R45 ;  /* 0x0001a42d01007387 */ /* 0x000fe80000100800 */
[----:B------:R-:W4:Y:S01]  /*36e90*/  LDL.LU R91, [R1+0x170] ;  /* 0x00017000015b7983 */ /* 0x000f220000300800 */
[----:B------:R-:W-:-:S05]  /*36ea0*/  F2FP.F16.F32.PACK_AB R44, R44, R58 ;  /* 0x0000003a2c2c723e */ /* 0x000fca00000000ff */
[----:B------:R-:W-:Y:S04]  /*36eb0*/  STL [R1+0x1a0], R44 ;  /* 0x0001a02c01007387 */ /* 0x000fe80000100800 */
[----:B------:R0:W-:Y:S04]  /*36ec0*/  STL [R1+0x19c], R43 ;  /* 0x00019c2b01007387 */ /* 0x0001e80000100800 */
[----:B------:R-:W-:Y:S01]  /*36ed0*/  STL [R1+0x198], R42 ;  /* 0x0001982a01007387 */ /* 0x000fe20000100800 */
[----:B------:R-:W-:-:S03]  /*36ee0*/  F2FP.F16.F32.PACK_AB R2, R35, R3 ;  /* 0x000000032302723e */ /* 0x000fc600000000ff */
[----:B------:R-:W-:Y:S04]  /*36ef0*/  STL [R1+0x194], R41 ;  /* 0x0001942901007387 */ /* 0x000fe80000100800 */
[----:B------:R-:W-:Y:S04]  /*36f00*/  STL [R1+0x190], R40 ;  /* 0x0001902801007387 */ /* 0x000fe80000100800 */
[----:B------:R-:W-:Y:S04]  /*36f10*/  STL [R1+0x18c], R39 ;  /* 0x00018c2701007387 */ /* 0x000fe80000100800 */
[----:B------:R-:W-:Y:S04]  /*36f20*/  STL [R1+0x188], R38 ;  /* 0x0001882601007387 */ /* 0x000fe80000100800 */
[----:B------:R-:W-:Y:S04]  /*36f30*/  STL [R1+0x184], R37 ;  /* 0x0001842501007387 */ /* 0x000fe80000100800 */
[----:B0-----:R-:W4:Y:S04]  /*36f40*/  LDL.LU R43, [R1+0x16c] ;  /* 0x00016c00012b7983 */ /* 0x001f280000300800 */
        /* <DEDUP_REMOVED lines=18> */
[----:B0-----:R-:W4:Y:S04]  /*37070*/  LDL.LU R2, [R1+0x128] ;  /* 0x0001280001027983 */ /* 0x001f280000300800 */
[----:B------:R-:W4:Y:S01]  /*37080*/  LDL.LU R59, [R1+0x124] ;  /* 0x00012400013b7983 */ /* 0x000f220000300800 */
[----:B--2---:R-:W-:-:S05]  /*37090*/  F2FP.F16.F32.PACK_AB R34, R34, R66 ;  /* 0x000000422222723e */ /* 0x004fca00000000ff */
[----:B------:R-:W-:Y:S01]  /*370a0*/  STL [R1+0x178], R34 ;  /* 0x0001782201007387 */ /* 0x000fe20000100800 */
[----:B---3--:R-:W-:-:S03]  /*370b0*/  F2FP.F16.F32.PACK_AB R33, R33, R0 ;  /* 0x000000002121723e */ /* 0x008fc600000000ff */
[----:B------:R-:W2:Y:S04]  /*370c0*/  LDL.LU R0, [R1+0x120] ;  /* 0x0001200001007983 */ /* 0x000ea80000300800 */
[----:B------:R-:W-:Y:S01]  /*370d0*/  STL [R1+0x174], R33 ;  /* 0x0001742101007387 */ /* 0x000fe20000100800 */
[----:B----4-:R-:W-:-:S03]  /*370e0*/  F2FP.F16.F32.PACK_AB R32, R32, R91 ;  /* 0x0000005b2020723e */ /* 0x010fc600000000ff */
[----:B------:R-:W3:Y:S04]  /*370f0*/  LDL.LU R60, [R1+0x11c] ;  /* 0x00011c00013c7983 */ /* 0x000ee80000300800 */
[----:B------:R-:W4:Y:S04]  /*37100*/  LDL.LU R61, [R1+0x118] ;  /* 0x00011800013d7983 */ /* 0x000f280000300800 */
[----:B------:R-:W-:Y:S04]  /*37110*/  STL [R1+0x170], R32 ;  /* 0x0001702001007387 */ /* 0x000fe80000100800 */
[----:B------:R-:W4:Y:S04]  /*37120*/  LDL.LU R62, [R1+0x114] ;  /* 0x00011400013e7983 */ /* 0x000f280000300800 */
[----:B------:R-:W4:Y:S04]  /*37130*/  LDL.LU R63, [R1+0x110] ;  /* 0x00011000013f7983 */ /* 0x000f280000300800 */
[----:B------:R-:W4:Y:S04]  /*37140*/  LDL.LU R64, [R1+0x10c] ;  /* 0x00010c0001407983 */ /* 0x000f280000300800 */
[----:B------:R-:W4:Y:S04]  /*37150*/  LDL.LU R65, [R1+0x108] ;  /* 0x0001080001417983 */ /* 0x000f280000300800 */
[----:B------:R-:W4:Y:S04]  /*37160*/  LDL.LU R66, [R1+0x104] ;  /* 0x0001040001427983 */ /* 0x000f280000300800 */
[----:B------:R-:W4:Y:S01]  /*37170*/  LDL.LU R91, [R1+0x100] ;  /* 0x00010000015b7983 */ /* 0x000f220000300800 */
[----:B------:R-:W-:-:S02]  /*37180*/  F2FP.F16.F32.PACK_AB R31, R31, R43 ;  /* 0x0000002b1f1f723e */ /* 0x000fc400000000ff */
        /* <DEDUP_REMOVED lines=31> */
[----:B------:R-:W-:Y:S04]  /*37380*/  STL [R1+0x130], R16 ;  /* 0x0001301001007387 */ /* 0x000fe80000100800 */
[----:B------:R-:W4:Y:S01]  /*37390*/  LDL.LU R3, [R1+0xfc] ;  /* 0x0000fc0001037983 */ /* 0x000f220000300800 */
[----:B------:R-:W-:Y:S02]  /*373a0*/  F2FP.F16.F32.PACK_AB R14, R14, R2 ;  /* 0x000000020e0e723e */ /* 0x000fe400000000ff */
[----:B------:R-:W-:Y:S01]  /*373b0*/  F2FP.F16.F32.PACK_AB R13, R13, R59 ;  /* 0x0000003b0d0d723e */ /* 0x000fe200000000ff */
[----:B------:R-:W-:Y:S04]  /*373c0*/  STL [R1+0x12c], R15 ;  /* 0x00012c0f01007387 */ /* 0x000fe80000100800 */
[----:B------:R-:W4:Y:S04]  /*373d0*/  LDL.LU R2, [R1+0x1c] ;  /* 0x00001c0001027983 */ /* 0x000f280000300800 */
[----:B------:R-:W-:Y:S01]  /*373e0*/  STL [R1+0x128], R14 ;  /* 0x0001280e01007387 */ /* 0x000fe20000100800 */
[----:B--2---:R-:W-:-:S03]  /*373f0*/  F2FP.F16.F32.PACK_AB R12, R12, R0 ;  /* 0x000000000c0c723e */ /* 0x004fc600000000ff */
[----:B------:R-:W2:Y:S01]  /*37400*/  LDL.LU R0, [R1+0x18] ;  /* 0x0000180001007983 */ /* 0x000ea20000300800 */
[----:B---3--:R-:W-:-:S03]  /*37410*/  F2FP.F16.F32.PACK_AB R11, R11, R60 ;  /* 0x0000003c0b0b723e */ /* 0x008fc600000000ff */
[----:B------:R-:W-:Y:S01]  /*37420*/  STL [R1+0x124], R13 ;  /* 0x0001240d01007387 */ /* 0x000fe20000100800 */
[----:B----4-:R-:W-:-:S03]  /*37430*/  F2FP.F16.F32.PACK_AB R10, R10, R61 ;  /* 0x0000003d0a0a723e */ /* 0x010fc600000000ff */
[----:B------:R-:W-:Y:S04]  /*37440*/  STL [R1+0x120], R12 ;  /* 0x0001200c01007387 */ /* 0x000fe80000100800 */
        /* <DEDUP_REMOVED lines=12> */
[----:B------:R-:W3:Y:S04]  /*37510*/  LDL.LU R91, [R1+0xc] ;  /* 0x00000c00015b7983 */ /* 0x000ee80000300800 */
[----:B------:R-:W-:Y:S04]  /*37520*/  STL [R1+0x104], R5 ;  /* 0x0001040501007387 */ /* 0x000fe80000100800 */
[----:B------:R0:W-:Y:S02]  /*37530*/  STL [R1+0x100], R67 ;  /* 0x0001004301007387 */ /* 0x0001e40000100800 */
[----:B0-----:R-:W0:Y:S01]  /*37540*/  LDTM.x64 R4, tmem[UR6+0x1c0] ;  /* 0x0001c006000479ee */ /* 0x001e220008340000 */
[----:B------:R-:W-:Y:S01]  /*37550*/  NOP ;  /* 0x0000000000007918 */ /* 0x000fe20000000000 */
[----:B------:R-:W4:Y:S01]  /*37560*/  LDCU.64 UR6, c[0x0][0x398] ;  /* 0x00007300ff0677ac */ /* 0x000f220008000a00 */
[----:B0-----:R-:W-:Y:S04]  /*37570*/  STL [R1+0x11c0], R51 ;  /* 0x0011c03301007387 */ /* 0x001fe80000100800 */
        /* <DEDUP_REMOVED lines=9> */
[----:B------:R-:W-:-:S03]  /*37610*/  F2FP.F16.F32.PACK_AB R93, R67, R3 ;  /* 0x00000003435d723e */ /* 0x000fc600000000ff */
[----:B------:R-:W-:Y:S04]  /*37620*/  STL [R1+0x1198], R61 ;  /* 0x0011983d01007387 */ /* 0x000fe80000100800 */
[----:B------:R-:W-:Y:S04]  /*37630*/  STL [R1+0x1194], R62 ;  /* 0x0011943e01007387 */ /* 0x000fe80000100800 */
[----:B------:R-:W-:Y:S04]  /*37640*/  STL [R1+0x1190], R63 ;  /* 0x0011903f01007387 */ /* 0x000fe80000100800 */
[----:B------:R-:W-:Y:S04]  /*37650*/  STL [R1+0x118c], R64 ;  /* 0x00118c4001007387 */ /* 0x000fe80000100800 */
[----:B------:R-:W-:Y:S04]  /*37660*/  STL [R1+0x1188], R65 ;  /* 0x0011884101007387 */ /* 0x000fe80000100800 */
[----:B------:R-:W-:Y:S04]  /*37670*/  STL [R1+0x1184], R66 ;  /* 0x0011844201007387 */ /* 0x000fe80000100800 */
[----:B------:R0:W2:Y:S04]  /*37680*/  LDL.LU R3, [R1+0x11ec] ;  /* 0x0011ec0001037983 */ /* 0x0000a80000300800 */
[----:B------:R0:W-:Y:S04]  /*37690*/  STL [R1+0xfc], R93 ;  /* 0x0000fc5d01007387 */ /* 0x0001e80000100800 */
[----:B0-----:R0:W3:Y:S01]  /*376a0*/  LDL.LU R93, [R1+0x11e8] ;  /* 0x0011e800015d7983 */ /* 0x0010e20000300800 */
[----:B--2---:R-:W-:-:S04]  /*376b0*/  F2FP.F16.F32.PACK_AB R3, R10, R0 ;  /* 0x000000000a03723e */ /* 0x004fc800000000ff */
[C---:B------:R-:W-:Y:S02]  /*376c0*/  PRMT R63, R3.reuse, 0x7610, R63 ;  /* 0x00007610033f7816 */ /* 0x040fe4000000003f */
[----:B------:R-:W-:Y:S02]  /*376d0*/  PRMT R64, R3, 0x7632, R64 ;  /* 0x0000763203407816 */ /* 0x000fe40000000040 */
[----:B---3--:R-:W-:Y:S02]  /*376e0*/  F2FP.F16.F32.PACK_AB R93, R11, R2 ;  /* 0x000000020b5d723e */ /* 0x008fe400000000ff */
[----:B------:R-:W2:Y:S02]  /*376f0*/  LDL.LU R2, [R1+0x11e4] ;  /* 0x0011e40001027983 */ /* 0x000ea40000300800 */
[C---:B------:R-:W-:Y:S02]  /*37700*/  PRMT R65, R93.reuse, 0x7610, R65 ;  /* 0x000076105d417816 */ /* 0x040fe40000000041 */
[----:B------:R-:W-:-:S02]  /*37710*/  PRMT R66, R93, 0x7632, R66 ;  /* 0x000076325d427816 */ /* 0x000fc40000000042 */
[----:B------:R-:W3:Y:S04]  /*37720*/  LDL.LU R93, [R1+0x11e0] ;  /* 0x0011e000015d7983 */ /* 0x000ee80000300800 */
[----:B------:R-:W2:Y:S04]  /*37730*/  LDL.LU R0, [R1+0x11dc] ;  /* 0x0011dc0001007983 */ /* 0x000ea80000300800 */
[----:B------:R-:W2:Y:S02]  /*37740*/  LDL.LU R3, [R1+0x11d8] ;  /* 0x0011d80001037983 */ /* 0x000ea40000300800 */
[----:B--2---:R-:W-:-:S02]  /*37750*/  F2FP.F16.F32.PACK_AB R92, R9, R3 ;  /* 0x00000003095c723e */ /* 0x004fc400000000ff */
[----:B------:R0:W2:Y:S02]  /*37760*/  LDL.LU R3, [R1+0x11d4] ;  /* 0x0011d40001037983 */ /* 0x0000a40000300800 */
[C---:B------:R-:W-:Y:S02]  /*37770*/  PRMT R61, R92.reuse, 0x7610, R61 ;  /* 0x000076105c3d7816 */ /* 0x040fe4000000003d */
[----:B------:R-:W-:Y:S02]  /*37780*/  PRMT R62, R92, 0x7632, R62 ;  /* 0x000076325c3e7816 */ /* 0x000fe4000000003e */
[----:B------:R-:W4:Y:S01]  /*37790*/  LDL R92, [R1+0x648] ;  /* 0x00064800015c7983 */ /* 0x000f220000100800 */
[----:B---3--:R-:W-:Y:S02]  /*377a0*/  F2FP.F16.F32.PACK_AB R6, R6, R93 ;  /* 0x0000005d0606723e */ /* 0x008fe400000000ff */
[----:B--2---:R-:W-:Y:S02]  /*377b0*/  F2FP.F16.F32.PACK_AB R3, R8, R0 ;  /* 0x000000000803723e */ /* 0x004fe400000000ff */
[----:B------:R0:W2:Y:S04]  /*377c0*/  LDL.LU R0, [R1+0x11d0] ;  /* 0x0011d00001007983 */ /* 0x0000a80000300800 */
[----:B------:R-:W3:Y:S01]  /*377d0*/  LDL.LU R93, [R1+0x11cc] ;  /* 0x0011cc00015d7983 */ /* 0x000ee20000300800 */
[----:B------:R-:W-:-:S02]  /*377e0*/  PRMT R59, R3, 0x7610, R59 ;  /* 0x00007610033b7816 */ /* 0x000fc4000000003b */
[----:B------:R-:W-:Y:S02]  /*377f0*/  PRMT R60, R3, 0x7632, R60 ;  /* 0x00007632033c7816 */ /* 0x000fe4000000003c */
[----:B------:R-:W0:Y:S01]  /*37800*/  LDC R3, c[0x0][0x3b4] ;  /* 0x0000ed00ff037b82 */ /* 0x000e220000000800 */
[----:B----4-:R-:W-:Y:S02]  /*37810*/  ISETP.GE.AND P0, PT, R92, UR10, PT ;  /* 0x0000000a5c007c0c */ /* 0x010fe4000bf06270 */
[----:B------:R-:W-:Y:S02]  /*37820*/  F2FP.F16.F32.PACK_AB R7, R7, R91 ;  /* 0x0000005b0707723e */ /* 0x000fe400000000ff */
[----:B------:R-:W-:Y:S01]  /*37830*/  PRMT R55, R6, 0x7610, R55 ;  /* 0x0000761006377816 */ /* 0x000fe20000000037 */
[----:B------:R-:W4:Y:S01]  /*37840*/  LDL R91, [R1+0x64c] ;  /* 0x00064c00015b7983 */ /* 0x000f220000100800 */
[C---:B------:R-:W-:Y:S02]  /*37850*/  PRMT R57, R7.reuse, 0x7610, R57 ;  /* 0x0000761007397816 */ /* 0x040fe40000000039 */
[----:B------:R-:W-:-:S02]  /*37860*/  PRMT R58, R7, 0x7632, R58 ;  /* 0x00007632073a7816 */ /* 0x000fc4000000003a */
[----:B------:R-:W-:Y:S02]  /*37870*/  PRMT R56, R6, 0x7632, R56 ;  /* 0x0000763206387816 */ /* 0x000fe40000000038 */
[----:B--2---:R-:W-:-:S04]  /*37880*/  F2FP.F16.F32.PACK_AB R0, R5, R2 ;  /* 0x000000020500723e */ /* 0x004fc800000000ff */
[C---:B------:R-:W-:Y:S02]  /*37890*/  PRMT R53, R0.reuse, 0x7610, R53 ;  /* 0x0000761000357816 */ /* 0x040fe40000000035 */
[----:B------:R-:W-:Y:S01]  /*378a0*/  PRMT R54, R0, 0x7632, R54 ;  /* 0x0000763200367816 */ /* 0x000fe20000000036 */
[----:B0-----:R-:W-:Y:S01]  /*378b0*/  IMAD R0, R92, R3, RZ ;  /* 0x000000035c007224 */ /* 0x001fe200078e02ff */
[----:B---3--:R-:W-:Y:S01]  /*378c0*/  ISETP.LT.AND P0, PT, R93, UR31, !P0 ;  /* 0x0000001f5d007c0c */ /* 0x008fe2000c701270 */
[----:B------:R-:W0:Y:S03]  /*378d0*/  LDCU UR31, c[0x0][0x398] ;  /* 0x00007300ff1f77ac */ /* 0x000e260008000800 */
[----:B------:R-:W-:Y:S01]  /*378e0*/  LEA R2, P2, R0, UR8, 0x1 ;  /* 0x0000000800027c11 */ /* 0x000fe2000f8408ff */
[----:B------:R-:W-:-:S03]  /*378f0*/  IMAD R5, R3, 0x80, R0 ;  /* 0x0000008003057824 */ /* 0x000fc600078e0200 */
[----:B------:R-:W-:Y:S01]  /*37900*/  LEA.HI.X.SX32 R3, R0, UR9, 0x1, P2 ;  /* 0x0000000900037c11 */ /* 0x000fe200090f0eff */
[----:B------:R-:W-:-:S04]  /*37910*/  IMAD R0, R93, UR28, RZ ;  /* 0x0000001c5d007c24 */ /* 0x000fc8000f8e02ff */
[----:B------:R-:W-:-:S05]  /*37920*/  IMAD.WIDE R6, R0, 0x2, R2 ;  /* 0x0000000200067825 */ /* 0x000fca00078e0202 */
[----:B------:R2:W-:Y:S04]  /*37930*/  @P0 STG.E.U16 desc[UR20][R6.64], R68 ;  /* 0x0000004406000986 */ /* 0x0005e8000c101514 */
[----:B--2---:R-:W2:Y:S01]  /*37940*/  LDL.LU R7, [R1] ;  /* 0x0000000001077983 */ /* 0x004ea20000300800 */
[----:B----4-:R-:W-:-:S04]  /*37950*/  ISETP.GE.AND P0, PT, R91, UR6, PT ;  /* 0x000000065b007c0c */ /* 0x010fc8000bf06270 */
[----:B------:R-:W-:Y:S01]  /*37960*/  ISETP.LT.AND P0, PT, R93, UR33, !P0 ;  /* 0x000000215d007c0c */ /* 0x000fe2000c701270 */
[----:B------:R-:W3:Y:S01]  /*37970*/  LDCU UR33, c[0x0][0x398] ;  /* 0x00007300ff2177ac */ /* 0x000ee20008000800 */
[----:B------:R-:W-:Y:S02]  /*37980*/  PRMT R8, R68, 0x7632, R8 ;  /* 0x0000763244087816 */ /* 0x000fe40000000008 */
[----:B--2---:R-:W-:-:S04]  /*37990*/  F2FP.F16.F32.PACK_AB R4, R4, R7 ;  /* 0x000000070404723e */ /* 0x004fc800000000ff */
[C---:B------:R-:W-:Y:S02]  /*379a0*/  PRMT R51, R4.reuse, 0x7610, R51 ;  /* 0x0000761004337816 */ /* 0x040fe40000000033 */
[----:B------:R-:W-:Y:S02]  /*379b0*/  PRMT R52, R4, 0x7632, R52 ;  /* 0x0000763204347816 */ /* 0x000fe40000000034 */
[----:B------:R-:W-:-:S04]  /*379c0*/  LEA R4, P1, R5, UR8, 0x1 ;  /* 0x0000000805047c11 */ /* 0x000fc8000f8208ff */
[----:B------:R-:W-:Y:S01]  /*379d0*/  LEA.HI.X.SX32 R5, R5, UR9, 0x1, P1 ;  /* 0x0000000905057c11 */ /* 0x000fe200088f0eff */
[----:B------:R-:W2:Y:S02]  /*379e0*/  LDCU.64 UR8, c[0x0][0x398] ;  /* 0x00007300ff0877ac */ /* 0x000ea40008000a00 */
[----:B------:R-:W-:-:S05]  /*379f0*/  IMAD.WIDE R6, R0, 0x2, R4 ;  /* 0x0000000200067825 */ /* 0x000fca00078e0204 */
[----:B------:R4:W-:Y:S02]  /*37a00*/  @P0 STG.E.U16 desc[UR20][R6.64], R8 ;  /* 0x0000000806000986 */ /* 0x0009e4000c101514 */
[----:B----4-:R-:W-:-:S05]  /*37a10*/  VIADD R6, R93, 0x1 ;  /* 0x000000015d067836 */ /* 0x010fca0000000000 */
[----:B------:R-:W-:Y:S01]  /*37a20*/  ISETP.GE.AND P0, PT, R6, UR11, PT ;  /* 0x0000000b06007c0c */ /* 0x000fe2000bf06270 */
[----:B------:R-:W-:Y:S01]  /*37a30*/  VIADD R0, R0, UR28 ;  /* 0x0000001c00007c36 */ /* 0x000fe20008000000 */
[----:B------:R-:W-:Y:S01]  /*37a40*/  PRMT R8, R69, 0x7632, R8 ;  /* 0x0000763245087816 */ /* 0x000fe20000000008 */
[----:B------:R-:W4:Y:S01]  /*37a50*/  LDCU.64 UR10, c[0x0][0x398] ;  /* 0x00007300ff0a77ac */ /* 0x000f220008000a00 */
[----:B------:R-:W-:Y:S02]  /*37a60*/  ISETP.LT.AND P1, PT, R92, UR12, !P0 ;  /* 0x0000000c5c007c0c */ /* 0x000fe4000c721270 */
[----:B------:R-:W-:Y:S01]  /*37a70*/  ISETP.LT.AND P0, PT, R91, UR24, !P0 ;  /* 0x000000185b007c0c */ /* 0x000fe2000c701270 */
[C---:B------:R-:W-:Y:S01]  /*37a80*/  IMAD.WIDE R6, R0.reuse, 0x2, R2 ;  /* 0x0000000200067825 */ /* 0x040fe200078e0202 */
[----:B------:R-:W-:Y:S01]  /*37a90*/  PRMT R9, R89, 0x7610, R9 ;  /* 0x0000761059097816 */ /* 0x000fe20000000009 */
[----:B------:R-:W0:Y:S01]  /*37aa0*/  LDCU UR12, c[0x0][0x398] ;  /* 0x00007300ff0c77ac */ /* 0x000e220008000800 */
[----:B------:R-:W0:Y:S07]  /*37ab0*/  LDCU UR24, c[0x0][0x398] ;  /* 0x00007300ff1877ac */ /* 0x000e2e0008000800 */
[----:B------:R0:W-:Y:S02]  /*37ac0*/  @P1 STG.E.U16 desc[UR20][R6.64], R69 ;  /* 0x0000004506001986 */ /* 0x0001e4000c101514 */
[----:B0-----:R-:W-:-:S05]  /*37ad0*/  IMAD.WIDE R6, R0, 0x2, R4 ;  /* 0x0000000200067825 */ /* 0x001fca00078e0204 */
[----:B------:R0:W-:Y:S02]  /*37ae0*/  @P0 STG.E.U16 desc[UR20][R6.64], R8 ;  /* 0x0000000806000986 */ /* 0x0001e4000c101514 */
[----:B0-----:R-:W-:-:S05]  /*37af0*/  VIADD R6, R93, 0x2 ;  /* 0x000000025d067836 */ /* 0x001fca0000000000 */
[----:B------:R-:W-:Y:S01]  /*37b00*/  ISETP.GE.AND P0, PT, R6, UR7, PT ;  /* 0x0000000706007c0c */ /* 0x000fe2000bf06270 */
[----:B------:R-:W-:Y:S01]  /*37b10*/  VIADD R0, R0, UR28 ;  /* 0x0000001c00007c36 */ /* 0x000fe20008000000 */
[----:B------:R-:W0:Y:S02]  /*37b20*/  LDCU.64 UR6, c[0x0][0x398] ;  /* 0x00007300ff0677ac */ /* 0x000e240008000a00 */
[----:B------:R-:W-:Y:S02]  /*37b30*/  ISETP.LT.AND P1, PT, R92, UR18, !P0 ;  /* 0x000000125c007c0c */ /* 0x000fe4000c721270 */
[----:B----4-:R-:W-:Y:S01]  /*37b40*/  ISETP.LT.AND P0, PT, R91, UR10, !P0 ;  /* 0x0000000a5b007c0c */ /* 0x010fe2000c701270 */
[----:B------:R-:W-:Y:S01]  /*37b50*/  IMAD.WIDE R6, R0, 0x2, R2 ;  /* 0x0000000200067825 */ /* 0x000fe200078e0202 */
[----:B------:R-:W-:Y:S01]  /*37b60*/  PRMT R8, R70, 0x7632, R8 ;  /* 0x0000763246087816 */ /* 0x000fe20000000008 */
[----:B------:R-:W4:Y:S01]  /*37b70*/  LDCU UR10, c[0x0][0x39c] ;  /* 0x00007380ff0a77ac */ /* 0x000f220008000800 */
[----:B------:R-:W0:Y:S07]  /*37b80*/  LDCU UR18, c[0x0][0x398] ;  /* 0x00007300ff1277ac */ /* 0x000e2e0008000800 */
[----:B------:R0:W-:Y:S02]  /*37b90*/  @P1 STG.E.U16 desc[UR20][R6.64], R70 ;  /* 0x0000004606001986 */ /* 0x0001e4000c101514 */
[----:B0-----:R-:W-:-:S05]  /*37ba0*/  IMAD.WIDE R6, R0, 0x2, R4 ;  /* 0x0000000200067825 */ /* 0x001fca00078e0204 */
[----:B------:R0:W-:Y:S02]  /*37bb0*/  @P0 STG.E.U16 desc[UR20][R6.64], R8 ;  /* 0x0000000806000986 */ /* 0x0001e4000c101514 */
[----:B0-----:R-:W-:-:S05]  /*37bc0*/  VIADD R6, R93, 0x3 ;  /* 0x000000035d067836 */ /* 0x001fca0000000000 */
[----:B------:R-:W-:Y:S01]  /*37bd0*/  ISETP.GE.AND P0, PT, R6, UR4, PT ;  /* 0x0000000406007c0c */ /* 0x000fe2000bf06270 */
[----:B------:R-:W-:Y:S01]  /*37be0*/  VIADD R0, R0, UR28 ;  /* 0x0000001c00007c36 */ /* 0x000fe20008000000 */
[----:B------:R-:W0:Y:S02]  /*37bf0*/  LDCU UR4, c[0x0][0x39c] ;  /* 0x00007380ff0477ac */ /* 0x000e240008000800 */
        /* <DEDUP_REMOVED lines=15> */
[----:B------:R-:W-:Y:S01]  /*37cf0*/  IMAD.WIDE R6, R0, 0x2, R2 ;  /* 0x0000000200067825 */ /* 0x000fe200078e0202 */
[C---:B------:R-:W-:Y:S01]  /*37d00*/  PRMT R8, R72.reuse, 0x7610, R8 ;  /* 0x0000761048087816 */ /* 0x040fe20000000008 */
[----:B------:R-:W0:Y:S01]  /*37d10*/  LDCU UR26, c[0x0][0x39c] ;  /* 0x00007380ff1a77ac */ /* 0x000e220008000800 */
[----:B------:R-:W0:Y:S07]  /*37d20*/  LDCU UR14, c[0x0][0x39c] ;  /* 0x00007380ff0e77ac */ /* 0x000e2e0008000800 */
[----:B------:R0:W-:Y:S02]  /*37d30*/  @P1 STG.E.U16 desc[UR20][R6.64], R8 ;  /* 0x0000000806001986 */ /* 0x0001e4000c101514 */
[----:B0-----:R-:W-:Y:S01]  /*37d40*/  PRMT R8, R72, 0x7632, R8 ;  /* 0x0000763248087816 */ /* 0x001fe20000000008 */
[----:B------:R-:W-:-:S05]  /*37d50*/  IMAD.WIDE R6, R0, 0x2, R4 ;  /* 0x0000000200067825 */ /* 0x000fca00078e0204 */
[----:B------:R0:W-:Y:S02]  /*37d60*/  @P0 STG.E.U16 desc[UR20][R6.64], R8 ;  /* 0x0000000806000986 */ /* 0x0001e4000c101514 */
[----:B0-----:R-:W-:-:S05]  /*37d70*/  VIADD R6, R93, 0x5 ;  /* 0x000000055d067836 */ /* 0x001fca0000000000 */
[----:B------:R-:W-:Y:S01]  /*37d80*/  ISETP.GE.AND P0, PT, R6, UR4, PT ;  /* 0x0000000406007c0c */ /* 0x000fe2000bf06270 */
[----:B------:R-:W-:Y:S01]  /*37d90*/  VIADD R0, R0, UR28 ;  /* 0x0000001c00007c36 */ /* 0x000fe20008000000 */
[----:B------:R-:W0:Y:S02]  /*37da0*/  LDCU UR4, c[0x0][0x39c] ;  /* 0x00007380ff0477ac */ /* 0x000e240008000800 */
[----:B--2---:R-:W-:Y:S02]  /*37db0*/  ISETP.LT.AND P1, PT, R92, UR8, !P0 ;  /* 0x000000085c007c0c */ /* 0x004fe4000c721270 */
[----:B------:R-:W-:Y:S01]  /*37dc0*/  ISETP.LT.AND P0, PT, R91, UR16, !P0 ;  /* 0x000000105b007c0c */ /* 0x000fe2000c701270 */
[C---:B------:R-:W-:Y:S01]  /*37dd0*/  IMAD.WIDE R6, R0.reuse, 0x2, R2 ;  /* 0x0000000200067825 */ /* 0x040fe200078e0202 */
[C---:B------:R-:W-:Y:S01]  /*37de0*/  PRMT R8, R73.reuse, 0x7610, R8 ;  /* 0x0000761049087816 */ /* 0x040fe20000000008 */
[----:B------:R-:W2:Y:S01]  /*37df0*/  LDL.LU R91, [R1+0x11c8] ;  /* 0x0011c800015b7983 */ /* 0x000ea20000300800 */
[----:B------:R-:W0:Y:S01]  /*37e00*/  LDCU UR8, c[0x0][0x398] ;  /* 0x00007300ff0877ac */ /* 0x000e220008000800 */
[----:B------:R-:W0:Y:S06]  /*37e10*/  LDCU UR16, c[0x0][0x398] ;  /* 0x00007300ff1077ac */ /* 0x000e2c0008000800 */
[----:B------:R0:W-:Y:S02]  /*37e20*/  @P1 STG.E.U16 desc[UR20][R6.64], R8 ;  /* 0x0000000806001986 */ /* 0x0001e4000c101514 */
[----:B0-----:R-:W-:Y:S01]  /*37e30*/  PRMT R8, R73, 0x7632, R8 ;  /* 0x0000763249087816 */ /* 0x001fe20000000008 */
[----:B------:R-:W-:Y:S01]  /*37e40*/  IMAD.WIDE R6, R0, 0x2, R4 ;  /* 0x0000000200067825 */ /* 0x000fe200078e0204 */
[----:B------:R-:W2:Y:S04]  /*37e50*/  LDL.LU R73, [R1+0x64c] ;  /* 0x00064c0001497983 */ /* 0x000ea80000300800 */
[----:B------:R0:W-:Y:S02]  /*37e60*/  @P0 STG.E.U16 desc[UR20][R6.64], R8 ;  /* 0x0000000806000986 */ /* 0x0001e4000c101514 */
[----:B0-----:R-:W-:-:S05]  /*37e70*/  VIADD R6, R93, 0x6 ;  /* 0x000000065d067836 */ /* 0x001fca0000000000 */
[----:B------:R-:W-:Y:S01]  /*37e80*/  ISETP.GE.AND P0, PT, R6, UR4, PT ;  /* 0x0000000406007c0c */ /* 0x000fe2000bf06270 */
[----:B------:R-:W-:Y:S01]  /*37e90*/  VIADD R0, R0, UR28 ;  /* 0x0000001c00007c36 */ /* 0x000fe20008000000 */
[----:B------:R-:W-:Y:S01]  /*37ea0*/  PRMT R8, R74, 0x7610, R8 ;  /* 0x000076104a087816 */ /* 0x000fe20000000008 */
[----:B------:R-:W0:Y:S01]  /*37eb0*/  LDCU UR4, c[0x0][0x39c] ;  /* 0x00007380ff0477ac */ /* 0x000e220008000800 */
[----:B------:R-:W-:Y:S01]  /*37ec0*/  ISETP.LT.AND P1, PT, R92, UR30, !P0 ;  /* 0x0000001e5c007c0c */ /* 0x000fe2000c721270 */
[----:B------:R-:W-:Y:S01]  /*37ed0*/  IMAD.WIDE R6, R0, 0x2, R2 ;  /* 0x0000000200067825 */ /* 0x000fe200078e0202 */
[----:B------:R-:W3:Y:S01]  /*37ee0*/  LDL.LU R92, [R1+0x11c4] ;  /* 0x0011c400015c7983 */ /* 0x000ee20000300800 */
[----:B------:R-:W0:Y:S03]  /*37ef0*/  LDCU UR30, c[0x0][0x39c] ;  /* 0x00007380ff1e77ac */ /* 0x000e260008000800 */
[----:B------:R-:W3:Y:S04]  /*37f00*/  LDL.S16 R70, [R1+0x366] ;  /* 0x0003660001467983 */ /* 0x000ee80000100600 */
[----:B------:R-:W3:Y:S04]  /*37f10*/  LDL.S16 R72, [R1+0x368] ;  /* 0x0003680001487983 */ /* 0x000ee80000100600 */
[----:B------:R-:W3:Y:S04]  /*37f20*/  LDL.LU.S16 R69, [R1+0x36a] ;  /* 0x00036a0001457983 */ /* 0x000ee80000300600 */
[----:B------:R0:W-:Y:S04]  /*37f30*/  @P1 STG.E.U16 desc[UR20][R6.64], R8 ;  /* 0x0000000806001986 */ /* 0x0001e8000c101514 */
[----:B------:R-:W3:Y:S01]  /*37f40*/  LDL.S16 R71, [R1+0x36c] ;  /* 0x00036c0001477983 */ /* 0x000ee20000100600 */
[----:B0-----:R-:W-:-:S03]  /*37f50*/  PRMT R8, R74, 0x7632, R8 ;  /* 0x000076324a087816 */ /* 0x001fc60000000008 */
[----:B------:R-:W3:Y:S01]  /*37f60*/  LDL.LU R74, [R1+0x648] ;  /* 0x00064800014a7983 */ /* 0x000ee20000300800 */
[----:B------:R-:W-:-:S04]  /*37f70*/  IMAD.WIDE R6, R0, 0x2, R4 ;  /* 0x0000000200067825 */ /* 0x000fc800078e0204 */
[----:B------:R-:W-:Y:S01]  /*37f80*/  VIADD R0, R0, UR28 ;  /* 0x0000001c00007c36 */ /* 0x000fe20008000000 */
[----:B--2---:R-:W-:Y:S01]  /*37f90*/  ISETP.LT.AND P0, PT, R73, UR32, !P0 ;  /* 0x0000002049007c0c */ /* 0x004fe2000c701270 */
[----:B------:R-:W0:-:S12]  /*37fa0*/  LDCU UR32, c[0x0][0x39c] ;  /* 0x00007380ff2077ac */ /* 0x000e180008000800 */
[----:B------:R2:W-:Y:S02]  /*37fb0*/  @P0 STG.E.U16 desc[UR20][R6.64], R8 ;  /* 0x0000000806000986 */ /* 0x0005e4000c101514 */
[----:B--2---:R-:W-:-:S05]  /*37fc0*/  VIADD R6, R93, 0x7 ;  /* 0x000000075d067836 */ /* 0x004fca0000000000 */
[----:B------:R-:W-:Y:S01]  /*37fd0*/  ISETP.GE.AND P0, PT, R6, UR4, PT ;  /* 0x0000000406007c0c */ /* 0x000fe2000bf06270 */
[----:B------:R-:W2:Y:S01]  /*37fe0*/  LDCU UR4, c[0x0][0x39c] ;  /* 0x00007380ff0477ac */ /* 0x000ea20008000800 */
[----:B------:R-:W-:Y:S01]  /*37ff0*/  PRMT R8, R75, 0x7610, R8 ;  /* 0x000076104b087816 */ /* 0x000fe20000000008 */
[----:B------:R-:W-:Y:S01]  /*38000*/  IMAD.WIDE R6, R0, 0x2, R2 ;  /* 0x0000000200067825 */ /* 0x000fe200078e0202 */
[----:B---3--:R-:W-:Y:S01]  /*38010*/  ISETP.LT.AND P1, PT, R74, UR6, !P0 ;  /* 0x000000064a007c0c */ /* 0x008fe2000c721270 */
[----:B------:R-:W3:Y:S01]  /*38020*/  LDCU UR6, c[0x0][0x398] ;  /* 0x00007300ff0677ac */ /* 0x000ee20008000800 */
[----:B------:R-:W-:Y:S01]  /*38030*/  ISETP.LT.AND P0, PT, R73, UR8, !P0 ;  /* 0x0000000849007c0c */ /* 0x000fe2000c701270 */
[----:B------:R-:W0:Y:S10]  /*38040*/  LDCU UR8, c[0x0][0x398] ;  /* 0x00007300ff0877ac */ /* 0x000e340008000800 */
[----:B------:R0:W-:Y:S02]  /*38050*/  @P1 STG.E.U16 desc[UR20][R6.64], R8 ;  /* 0x0000000806001986 */ /* 0x0001e4000c101514 */
[----:B0-----:R-:W-:Y:S01]  /*38060*/  PRMT R8, R75, 0x7632, R8 ;  /* 0x000076324b087816 */ /* 0x001fe20000000008 */
[----:B------:R-:W-:Y:S01]  /*38070*/  IMAD.WIDE R6, R0, 0x2, R4 ;  /* 0x0000000200067825 */ /* 0x000fe200078e0204 */
[----:B------:R-:W4:Y:S04]  /*38080*/  LDL.LU.S16 R75, [R1+0x364] ;  /* 0x00036400014b7983 */ /* 0x000f280000300600 */
[----:B------:R0:W-:Y:S02]  /*38090*/  @P0 STG.E.U16 desc[UR20][R6.64], R8 ;  /* 0x0000000806000986 */ /* 0x0001e4000c101514 */
[----:B0-----:R-:W-:-:S05]  /*380a0*/  VIADD R6, R93, 0x8 ;  /* 0x000000085d067836 */ /* 0x001fca0000000000 */
[----:B--2---:R-:W-:Y:S01]  /*380b0*/  ISETP.GE.AND P0, PT, R6, UR4, PT ;  /* 0x0000000406007c0c */ /* 0x004fe2000bf06270 */
[----:B------:R-:W-:Y:S01]  /*380c0*/  VIADD R0, R0, UR28 ;  /* 0x0000001c00007c36 */ /* 0x000fe20008000000 */
[----:B------:R-:W0:Y:S02]  /*380d0*/  LDCU UR4, c[0x0][0x39c] ;  /* 0x00007380ff0477ac */ /* 0x000e240008000800 */
[----:B---3--:R-:W-:Y:S02]  /*380e0*/  ISETP.LT.AND P1, PT, R74, UR6, !P0 ;  /* 0x000000064a007c0c */ /* 0x008fe4000c721270 */
[----:B------:R-:W-:Y:S01]  /*380f0*/  ISETP.LT.AND P0, PT, R73, UR8, !P0 ;  /* 0x0000000849007c0c */ /* 0x000fe2000c701270 */
[----:B------:R-:W-:Y:S01]  /*38100*/  IMAD.WIDE R6, R0, 0x2, R2 ;  /* 0x0000000200067825 */ /* 0x000fe200078e0202 */
[C---:B------:R-:W-:Y:S01]  /*38110*/  PRMT R8, R76.reuse, 0x7610, R8 ;  /* 0x000076104c087816 */ /* 0x040fe20000000008 */
[----:B------:R-:W2:Y:S01]  /*38120*/  LDCU UR6, c[0x0][0x398] ;  /* 0x00007300ff0677ac */ /* 0x000ea20008000800 */
[----:B------:R-:W3:Y:S07]  /*38130*/  LDCU UR8, c[0x0][0x398] ;  /* 0x00007300ff0877ac */ /* 0x000eee0008000800 */
        /* <DEDUP_REMOVED lines=9> */
[----:B---3--:R-:W-:Y:S01]  /*381d0*/  ISETP.LT.AND P0, PT, R73, UR8, !P0 ;  /* 0x0000000849007c0c */ /* 0x008fe2000c701270 */
[C---:B------:R-:W-:Y:S01]  /*381e0*/  IMAD.WIDE R6, R0.reuse, 0x2, R2 ;  /* 0x0000000200067825 */ /* 0x040fe200078e0202 */
[C---:B------:R-:W-:Y:S01]  /*381f0*/  PRMT R8, R77.reuse, 0x7610, R8 ;  /* 0x000076104d087816 */ /* 0x040fe20000000008 */
[----:B------:R-:W2:Y:S01]  /*38200*/  LDCU UR6, c[0x0][0x398] ;  /* 0x00007300ff0677ac */ /* 0x000ea20008000800 */
[----:B------:R-:W3:Y:S07]  /*38210*/  LDCU UR8, c[0x0][0x398] ;  /* 0x00007300ff0877ac */ /* 0x000eee0008000800 */
[----:B------:R0:W-:Y:S02]  /*38220*/  @P1 STG.E.U16 desc[UR20][R6.64], R8 ;  /* 0x0000000806001986 */ /* 0x0001e4000c101514 */
[----:B0-----:R-:W-:Y:S01]  /*38230*/  PRMT R8, R77, 0x7632, R8 ;  /* 0x000076324d087816 */ /* 0x001fe20000000008 */
[----:B------:R-:W-:-:S05]  /*38240*/  IMAD.WIDE R6, R0, 0x2, R4 ;  /* 0x0000000200067825 */ /* 0x000fca00078e0204 */
[----:B------:R0:W-:Y:S02]  /*38250*/  @P0 STG.E.U16 desc[UR20][R6.64], R8 ;  /* 0x0000000806000986 */ /* 0x0001e4000c101514 */
[----:B0-----:R-:W-:-:S04]  /*38260*/  IADD3 R6, PT, PT, R93, 0xa, RZ ;  /* 0x0000000a5d067810 */ /* 0x001fc80007ffe0ff */
[----:B------:R-:W-:Y:S01]  /*38270*/  ISETP.GE.AND P0, PT, R6, UR4, PT ;  /* 0x0000000406007c0c */ /* 0x000fe2000bf06270 */
[----:B------:R-:W-:Y:S01]  /*38280*/  VIADD R0, R0, UR28 ;  /* 0x0000001c00007c36 */ /* 0x000fe20008000000 */
[----:B------:R-:W0:Y:S02]  /*38290*/  LDCU UR4, c[0x0][0x39c] ;  /* 0x00007380ff0477ac */ /* 0x000e240008000800 */
[----:B--2---:R-:W-:Y:S02]  /*382a0*/  ISETP.LT.AND P1, PT, R74, UR6, !P0 ;  /* 0x000000064a007c0c */ /* 0x004fe4000c721270 */
[----:B---3--:R-:W-:Y:S01]  /*382b0*/  ISETP.LT.AND P0, PT, R73, UR8, !P0 ;  /* 0x0000000849007c0c */ /* 0x008fe2000c701270 */
        /* <DEDUP_REMOVED lines=123> */
[----:B------:R-:W-:Y:S01]  /*38a70*/  PRMT R8, R87, 0x7610, R8 ;  /* 0x0000761057087816 */ /* 0x000fe20000000008 */
[----:B------:R-:W0:Y:S01]  /*38a80*/  LDCU UR4, c[0x0][0x39c] ;  /* 0x00007380ff0477ac */ /* 0x000e220008000800 */
[----:B--2---:R-:W-:Y:S02]  /*38a90*/  ISETP.LT.AND P1, PT, R74, UR6, !P0 ;  /* 0x000000064a007c0c */ /* 0x004fe4000c721270 */
[----:B---3--:R-:W-:Y:S01]  /*38aa0*/  ISETP.LT.AND P0, PT, R73, UR8, !P0 ;  /* 0x0000000849007c0c */ /* 0x008fe2000c701270 */
[----:B------:R-:W-:Y:S01]  /*38ab0*/  IMAD.WIDE R6, R0, 0x2, R2 ;  /* 0x0000000200067825 */ /* 0x000fe200078e0202 */
[C---:B------:R-:W-:Y:S01]  /*38ac0*/  PRMT R11, R91.reuse, 0x7610, R11 ;  /* 0x000076105b0b7816 */ /* 0x040fe2000000000b */
[----:B------:R-:W2:Y:S01]  /*38ad0*/  LDCU UR8, c[0x0][0x398] ;  /* 0x00007300ff0877ac */ /* 0x000ea20008000800 */
[----:B------:R-:W-:-:S02]  /*38ae0*/  PRMT R10, R91, 0x7632, R10 ;  /* 0x000076325b0a7816 */ /* 0x000fc4000000000a */
[----:B------:R-:W-:Y:S01]  /*38af0*/  PRMT R67, R92, 0x7632, R67 ;  /* 0x000076325c437816 */ /* 0x000fe20000000043 */
[----:B------:R-:W3:Y:S04]  /*38b00*/  LDCU UR6, c[0x0][0x398] ;  /* 0x00007300ff0677ac */ /* 0x000ee80008000800 */
        /* <DEDUP_REMOVED lines=11> */
[----:B------:R-:W-:Y:S01]  /*38bc0*/  ISETP.LT.AND P3, PT, R73, UR44, !P0 ;  /* 0x0000002c49007c0c */ /* 0x000fe2000c761270 */
[----:B------:R-:W0:Y:S01]  /*38bd0*/  LDCU UR56, c[0x0][0x398] ;  /* 0x00007300ff3877ac */ /* 0x000e220008000800 */
[----:B------:R-:W0:Y:S09]  /*38be0*/  LDCU UR44, c[0x0][0x398] ;  /* 0x00007300ff2c77ac */ /* 0x000e320008000800 */
[----:B------:R0:W-:Y:S02]  /*38bf0*/  @P1 STG.E.U16 desc[UR20][R6.64], R8 ;  /* 0x0000000806001986 */ /* 0x0001e4000c101514 */
[----:B0-----:R-:W-:-:S05]  /*38c00*/  VIADD R6, R93, 0x15 ;  /* 0x000000155d067836 */ /* 0x001fca0000000000 */
[----:B------:R-:W-:Y:S01]  /*38c10*/  ISETP.GE.AND P2, PT, R6, UR26, PT ;  /* 0x0000001a06007c0c */ /* 0x000fe2000bf46270 */
[----:B------:R-:W-:Y:S01]  /*38c20*/  VIADD R6, R93, 0x16 ;  /* 0x000000165d067836 */ /* 0x000fe20000000000 */
[----:B------:R-:W-:Y:S01]  /*38c30*/  PRMT R8, R88, 0x7632, R8 ;  /* 0x0000763258087816 */ /* 0x000fe20000000008 */
[----:B------:R-:W0:Y:S01]  /*38c40*/  LDCU UR26, c[0x0][0x39c] ;  /* 0x00007380ff1a77ac */ /* 0x000e220008000800 */
[----:B------:R-:W-:Y:S02]  /*38c50*/  ISETP.LT.AND P0, PT, R74, UR47, !P2 ;  /* 0x0000002f4a007c0c */ /* 0x000fe4000d701270 */
[----:B------:R-:W-:Y:S01]  /*38c60*/  ISETP.GE.AND P1, PT, R6, UR71, PT ;  /* 0x0000004706007c0c */ /* 0x000fe2000bf26270 */
[C---:B------:R-:W-:Y:S01]  /*38c70*/  IMAD.WIDE R6, R0.reuse, 0x2, R4 ;  /* 0x0000000200067825 */ /* 0x040fe200078e0204 */
[----:B------:R-:W-:Y:S01]  /*38c80*/  ISETP.LT.AND P2, PT, R73, UR43, !P2 ;  /* 0x0000002b49007c0c */ /* 0x000fe2000d741270 */
[----:B------:R-:W0:Y:S02]  /*38c90*/  LDCU UR43, c[0x0][0x39c] ;  /* 0x00007380ff2b77ac */ /* 0x000e240008000800 */
[----:B------:R-:W-:Y:S01]  /*38ca0*/  VIADD R0, R0, UR28 ;  /* 0x0000001c00007c36 */ /* 0x000fe20008000000 */
[----:B------:R1:W-:Y:S01]  /*38cb0*/  @P3 STG.E.U16 desc[UR20][R6.64], R8 ;  /* 0x0000000806003986 */ /* 0x0003e2000c101514 */
[----:B------:R-:W-:Y:S01]  /*38cc0*/  ISETP.LT.AND P4, PT, R74, UR37, !P1 ;  /* 0x000000254a007c0c */ /* 0x000fe2000cf81270 */
[----:B------:R-:W0:Y:S01]  /*38cd0*/  LDCU UR47, c[0x0][0x398] ;  /* 0x00007300ff2f77ac */ /* 0x000e220008000800 */
[----:B------:R-:W0:Y:S01]  /*38ce0*/  LDCU UR71, c[0x0][0x398] ;  /* 0x00007300ff4777ac */ /* 0x000e220008000800 */
[----:B-1----:R-:W-:Y:S01]  /*38cf0*/  VIADD R8, R93, 0x17 ;  /* 0x000000175d087836 */ /* 0x002fe20000000000 */
[----:B------:R-:W1:Y:S01]  /*38d00*/  LDCU UR37, c[0x0][0x398] ;  /* 0x00007300ff2577ac */ /* 0x000e620008000800 */
[----:B------:R-:W-:-:S03]  /*38d10*/  IMAD.WIDE R6, R0, 0x2, R2 ;  /* 0x0000000200067825 */ /* 0x000fc600078e0202 */
[----:B------:R-:W-:Y:S01]  /*38d20*/  ISETP.GE.AND P3, PT, R8, UR4, PT ;  /* 0x0000000408007c0c */ /* 0x000fe2000bf66270 */
[----:B------:R-:W-:Y:S01]  /*38d30*/  VIADD R8, R93, 0x18 ;  /* 0x000000185d087836 */ /* 0x000fe20000000000 */
[----:B------:R0:W-:Y:S01]  /*38d40*/  @P0 STG.E.U16 desc[UR20][R6.64], R9 ;  /* 0x0000000906000986 */ /* 0x0001e2000c101514 */
[----:B------:R-:W-:Y:S01]  /*38d50*/  ISETP.LT.AND P1, PT, R73, UR39, !P1 ;  /* 0x0000002749007c0c */ /* 0x000fe2000cf21270 */
[----:B------:R-:W1:Y:S02]  /*38d60*/  LDCU UR4, c[0x0][0x39c] ;  /* 0x00007380ff0477ac */ /* 0x000e640008000800 */
[----:B------:R-:W-:Y:S02]  /*38d70*/  ISETP.GE.AND P5, PT, R8, UR34, PT ;  /* 0x0000002208007c0c */ /* 0x000fe4000bfa6270 */
[----:B------:R-:W-:Y:S01]  /*38d80*/  PRMT R8, R90, 0x7610, R8 ;  /* 0x000076105a087816 */ /* 0x000fe20000000008 */
[----:B------:R-:W1:Y:S01]  /*38d90*/  LDCU UR34, c[0x0][0x39c] ;  /* 0x00007380ff2277ac */ /* 0x000e620008000800 */
[----:B0-----:R-:W-:Y:S01]  /*38da0*/  PRMT R9, R89, 0x7632, R9 ;  /* 0x0000763259097816 */ /* 0x001fe20000000009 */
[----:B------:R-:W-:Y:S01]  /*38db0*/  IMAD.WIDE R6, R0, 0x2, R4 ;  /* 0x0000000200067825 */ /* 0x000fe200078e0204 */
[----:B------:R-:W-:Y:S01]  /*38dc0*/  ISETP.LT.AND P0, PT, R74, UR12, !P3 ;  /* 0x0000000c4a007c0c */ /* 0x000fe2000df01270 */
[----:B------:R-:W0:Y:S02]  /*38dd0*/  LDCU UR39, c[0x0][0x398] ;  /* 0x00007300ff2777ac */ /* 0x000e240008000800 */
[----:B------:R-:W-:Y:S01]  /*38de0*/  VIADD R0, R0, UR28 ;  /* 0x0000001c00007c36 */ /* 0x000fe20008000000 */
[----:B------:R1:W-:Y:S01]  /*38df0*/  @P2 STG.E.U16 desc[UR20][R6.64], R9 ;  /* 0x0000000906002986 */ /* 0x0003e2000c101514 */
[----:B------:R-:W-:Y:S01]  /*38e00*/  ISETP.LT.AND P3, PT, R73, UR70, !P3 ;  /* 0x0000004649007c0c */ /* 0x000fe2000df61270 */
[----:B------:R-:W0:Y:S01]  /*38e10*/  LDCU UR12, c[0x0][0x398] ;  /* 0x00007300ff0c77ac */ /* 0x000e220008000800 */
[----:B-1----:R-:W-:Y:S01]  /*38e20*/  IMAD.WIDE R6, R0, 0x2, R2 ;  /* 0x0000000200067825 */ /* 0x002fe200078e0202 */
[----:B------:R-:W-:Y:S01]  /*38e30*/  PRMT R9, R90, 0x7632, R9 ;  /* 0x000076325a097816 */ /* 0x000fe20000000009 */
[----:B------:R-:W1:Y:S03]  /*38e40*/  LDCU UR70, c[0x0][0x398] ;  /* 0x00007300ff4677ac */ /* 0x000e660008000800 */
[----:B------:R0:W-:Y:S01]  /*38e50*/  @P4 STG.E.U16 desc[UR20][R6.64], R8 ;  /* 0x0000000806004986 */ /* 0x0001e2000c101514 */
[----:B------:R-:W-:Y:S01]  /*38e60*/  ISETP.LT.AND P2, PT, R74, UR53, !P5 ;  /* 0x000000354a007c0c */ /* 0x000fe2000ef41270 */
[----:B------:R-:W1:Y:S01]  /*38e70*/  LDCU UR53, c[0x0][0x398] ;  /* 0x00007300ff3577ac */ /* 0x000e620008000800 */
[----:B0-----:R-:W-:-:S04]  /*38e80*/  IMAD.WIDE R6, R0, 0x2, R4 ;  /* 0x0000000200067825 */ /* 0x001fc800078e0204 */
[----:B------:R-:W-:Y:S01]  /*38e90*/  VIADD R8, R93, 0x19 ;  /* 0x000000195d087836 */ /* 0x000fe20000000000 */
[----:B------:R0:W-:Y:S01]  /*38ea0*/  @P1 STG.E.U16 desc[UR20][R6.64], R9 ;  /* 0x0000000906001986 */ /* 0x0001e2000c101514 */
[----:B------:R-:W-:-:S03]  /*38eb0*/  VIADD R0, R0, UR28 ;  /* 0x0000001c00007c36 */ /* 0x000fc60008000000 */
[----:B------:R-:W-:Y:S01]  /*38ec0*/  ISETP.GE.AND P6, PT, R8, UR48, PT ;  /* 0x0000003008007c0c */ /* 0x000fe2000bfc6270 */
[----:B------:R-:W1:Y:S01]  /*38ed0*/  LDCU UR48, c[0x0][0x39c] ;  /* 0x00007380ff3077ac */ /* 0x000e620008000800 */
[----:B0-----:R-:W-:Y:S02]  /*38ee0*/  VIADD R6, R93, 0x1a ;  /* 0x0000001a5d067836 */ /* 0x001fe40000000000 */
[----:B------:R-:W-:-:S03]  /*38ef0*/  IMAD.WIDE R8, R0, 0x2, R2 ;  /* 0x0000000200087825 */ /* 0x000fc600078e0202 */
[----:B----4-:R-:W-:Y:S01]  /*38f00*/  ISETP.GE.AND P4, PT, R6, UR10, PT ;  /* 0x0000000a06007c0c */ /* 0x010fe2000bf86270 */
[C---:B------:R-:W-:Y:S01]  /*38f10*/  IMAD.WIDE R6, R0.reuse, 0x2, R4 ;  /* 0x0000000200067825 */ /* 0x040fe200078e0204 */
[----:B------:R0:W-:Y:S01]  /*38f20*/  @P0 STG.E.U16 desc[UR20][R8.64], R11 ;  /* 0x0000000b08000986 */ /* 0x0001e2000c101514 */
[----:B------:R-:W-:Y:S01]  /*38f30*/  ISETP.LT.AND P5, PT, R73, UR54, !P5 ;  /* 0x0000003649007c0c */ /* 0x000fe2000efa1270 */
[----:B------:R-:W4:Y:S01]  /*38f40*/  LDCU UR10, c[0x0][0x39c] ;  /* 0x00007380ff0a77ac */ /* 0x000f220008000800 */
[----:B------:R-:W-:Y:S01]  /*38f50*/  VIADD R0, R0, UR28 ;  /* 0x0000001c00007c36 */ /* 0x000fe20008000000 */
[----:B------:R1:W-:Y:S01]  /*38f60*/  @P3 STG.E.U16 desc[UR20][R6.64], R10 ;  /* 0x0000000a06003986 */ /* 0x0003e2000c101514 */
[----:B------:R-:W-:Y:S01]  /*38f70*/  ISETP.LT.AND P1, PT, R74, UR60, !P6 ;  /* 0x0000003c4a007c0c */ /* 0x000fe2000f721270 */
[----:B------:R-:W2:Y:S01]  /*38f80*/  LDCU UR54, c[0x0][0x398] ;  /* 0x00007300ff3677ac */ /* 0x000ea20008000800 */
[----:B0-----:R-:W-:Y:S01]  /*38f90*/  PRMT R9, R92, 0x7610, R9 ;  /* 0x000076105c097816 */ /* 0x001fe20000000009 */
[----:B------:R-:W-:-:S02]  /*38fa0*/  VIADD R8, R93, 0x1b ;  /* 0x0000001b5d087836 */ /* 0x000fc40000000000 */
[C---:B-1----:R-:W-:Y:S01]  /*38fb0*/  IMAD.WIDE R6, R0.reuse, 0x2, R2 ;  /* 0x0000000200067825 */ /* 0x042fe200078e0202 */
[----:B------:R-:W-:Y:S01]  /*38fc0*/  ISETP.LT.AND P6, PT, R73, UR69, !P6 ;  /* 0x0000004549007c0c */ /* 0x000fe2000f7c1270 */
[----:B------:R-:W0:Y:S03]  /*38fd0*/  LDCU UR60, c[0x0][0x398] ;  /* 0x00007300ff3c77ac */ /* 0x000e260008000800 */
[----:B------:R1:W-:Y:S01]  /*38fe0*/  @P2 STG.E.U16 desc[UR20][R6.64], R9 ;  /* 0x0000000906002986 */ /* 0x0003e2000c101514 */
[----:B------:R-:W-:Y:S01]  /*38ff0*/  IMAD.WIDE R10, R0, 0x2, R4 ;  /* 0x00000002000a7825 */ /* 0x000fe200078e0204 */
[----:B------:R-:W-:Y:S01]  /*39000*/  ISETP.GE.AND P3, PT, R8, UR52, PT ;  /* 0x0000003408007c0c */ /* 0x000fe2000bf66270 */
[----:B------:R-:W0:Y:S03]  /*39010*/  LDCU UR52, c[0x0][0x39c] ;  /* 0x00007380ff3477ac */ /* 0x000e260008000800 */
[----:B------:R3:W-:Y:S01]  /*39020*/  @P5 STG.E.U16 desc[UR20][R10.64], R67 ;  /* 0x000000430a005986 */ /* 0x0007e2000c101514 */
[----:B--2---:R-:W-:Y:S01]  /*39030*/  ISETP.LT.AND P0, PT, R74, UR8, !P4 ;  /* 0x000000084a007c0c */ /* 0x004fe2000e701270 */
[----:B------:R-:W2:Y:S01]  /*39040*/  LDCU UR69, c[0x0][0x398] ;  /* 0x00007300ff4577ac */ /* 0x000ea20008000800 */
[----:B-1----:R-:W-:Y:S01]  /*39050*/  VIADD R6, R0, UR28 ;  /* 0x0000001c00067c36 */ /* 0x002fe20008000000 */
[----:B------:R-:W-:Y:S01]  /*39060*/  PRMT R7, R75, 0x7610, R7 ;  /* 0x000076104b077816 */ /* 0x000fe20000000007 */
[----:B------:R-:W1:Y:S02]  /*39070*/  LDCU UR8, c[0x0][0x398] ;  /* 0x00007300ff0877ac */ /* 0x000e640008000800 */
[----:B------:R-:W-:Y:S01]  /*39080*/  IMAD.WIDE R8, R6, 0x2, R2 ;  /* 0x0000000206087825 */ /* 0x000fe200078e0202 */
[----:B---3--:R-:W-:-:S02]  /*39090*/  PRMT R67, R70, 0x7610, R67 ;  /* 0x0000761046437816 */ /* 0x008fc40000000043 */
[----:B------:R-:W3:Y:S04]  /*390a0*/  LDL.LU.S16 R70, [R1+0x36e] ;  /* 0x00036e0001467983 */ /* 0x000ee80000300600 */
[----:B------:R0:W-:Y:S04]  /*390b0*/  @P1 STG.E.U16 desc[UR20][R8.64], R7 ;  /* 0x0000000708001986 */ /* 0x0001e8000c101514 */
[----:B------:R-:W2:Y:S01]  /*390c0*/  LDL.S16 R75, [R1+0x370] ;  /* 0x00037000014b7983 */ /* 0x000ea20000100600 */
[----:B0-----:R-:W-:-:S05]  /*390d0*/  IMAD.WIDE R8, R6, 0x2, R4 ;  /* 0x0000000206087825 */ /* 0x001fca00078e0204 */
[----:B------:R0:W-:Y:S02]  /*390e0*/  @P6 STG.E.U16 desc[UR20][R8.64], R67 ;  /* 0x0000004308006986 */ /* 0x0001e4000c101514 */
[----:B0-----:R-:W-:Y:S02]  /*390f0*/  PRMT R67, R69, 0x7610, R67 ;  /* 0x0000761045437816 */ /* 0x001fe40000000043 */
[----:B------:R-:W2:Y:S01]  /*39100*/  LDL.LU.S16 R69, [R1+0x372] ;  /* 0x0003720001457983 */ /* 0x000ea20000300600 */
[----:B------:R-:W-:Y:S01]  /*39110*/  VIADD R0, R93, 0x1c ;  /* 0x0000001c5d007836 */ /* 0x000fe20000000000 */
[----:B------:R-:W-:Y:S01]  /*39120*/  ISETP.LT.AND P4, PT, R73, UR61, !P4 ;  /* 0x0000003d49007c0c */ /* 0x000fe2000e781270 */
[----:B------:R-:W0:Y:S03]  /*39130*/  LDCU UR61, c[0x0][0x398] ;  /* 0x00007300ff3d77ac */ /* 0x000e260008000800 */
[----:B------:R-:W-:Y:S01]  /*39140*/  ISETP.GE.AND P5, PT, R0, UR59, PT ;  /* 0x0000003b00007c0c */ /* 0x000fe2000bfa6270 */
[----:B------:R-:W-:Y:S01]  /*39150*/  VIADD R0, R6, UR28 ;  /* 0x0000001c06007c36 */ /* 0x000fe20008000000 */
[----:B------:R-:W-:Y:S01]  /*39160*/  PRMT R11, R72, 0x7610, R11 ;  /* 0x00007610480b7816 */ /* 0x000fe2000000000b */
[----:B------:R-:W0:Y:S01]  /*39170*/  LDCU UR59, c[0x0][0x39c] ;  /* 0x00007380ff3b77ac */ /* 0x000e220008000800 */
[----:B------:R-:W-:Y:S01]  /*39180*/  ISETP.LT.AND P2, PT, R74, UR29, !P3 ;  /* 0x0000001d4a007c0c */ /* 0x000fe2000df41270 */
[----:B------:R-:W-:Y:S01]  /*39190*/  IMAD.WIDE R6, R0, 0x2, R2 ;  /* 0x0000000200067825 */ /* 0x000fe200078e0202 */
[----:B------:R-:W-:Y:S01]  /*391a0*/  IADD3 R10, PT, PT, R93, 0x1d, RZ ;  /* 0x0000001d5d0a7810 */ /* 0x000fe20007ffe0ff */
[----:B------:R-:W4:Y:S01]  /*391b0*/  LDL.S16 R72, [R1+0x374] ;  /* 0x0003740001487983 */ /* 0x000f220000100600 */
[----:B------:R-:W-:Y:S01]  /*391c0*/  ISETP.LT.AND P3, PT, R73, UR68, !P3 ;  /* 0x0000004449007c0c */ /* 0x000fe2000df61270 */
[----:B------:R-:W0:Y:S01]  /*391d0*/  LDCU UR29, c[0x0][0x398] ;  /* 0x00007300ff1d77ac */ /* 0x000e220008000800 */
[----:B------:R-:W-:Y:S01]  /*391e0*/  ISETP.GE.AND P6, PT, R10, UR32, PT ;  /* 0x000000200a007c0c */ /* 0x000fe2000bfc6270 */
[----:B------:R1:W-:Y:S01]  /*391f0*/  @P0 STG.E.U16 desc[UR20][R6.64], R11 ;  /* 0x0000000b06000986 */ /* 0x0003e2000c101514 */
[----:B------:R-:W-:Y:S01]  /*39200*/  ISETP.LT.AND P1, PT, R74, UR45, !P5 ;  /* 0x0000002d4a007c0c */ /* 0x000fe2000ef21270 */
[----:B------:R-:W0:Y:S01]  /*39210*/  LDCU UR32, c[0x0][0x39c] ;  /* 0x00007380ff2077ac */ /* 0x000e220008000800 */
[----:B------:R-:W0:Y:S01]  /*39220*/  LDCU UR68, c[0x0][0x398] ;  /* 0x00007300ff4477ac */ /* 0x000e220008000800 */
[----:B-1----:R-:W-:-:S02]  /*39230*/  VIADD R6, R0, UR28 ;  /* 0x0000001c00067c36 */ /* 0x002fc40008000000 */
[----:B------:R-:W-:Y:S01]  /*39240*/  IMAD.WIDE R10, R0, 0x2, R4 ;  /* 0x00000002000a7825 */ /* 0x000fe200078e0204 */
[----:B------:R-:W-:Y:S01]  /*39250*/  PRMT R7, R71, 0x7610, R7 ;  /* 0x0000761047077816 */ /* 0x000fe20000000007 */
[----:B------:R-:W1:Y:S02]  /*39260*/  LDCU UR45, c[0x0][0x398] ;  /* 0x00007300ff2d77ac */ /* 0x000e640008000800 */
[C---:B------:R-:W-:Y:S01]  /*39270*/  IMAD.WIDE R8, R6.reuse, 0x2, R2 ;  /* 0x0000000206087825 */ /* 0x040fe200078e0202 */
[----:B------:R-:W-:Y:S04]  /*39280*/  @P4 STG.E.U16 desc[UR20][R10.64], R67 ;  /* 0x000000430a004986 */ /* 0x000fe8000c101514 */
[----:B------:R0:W-:Y:S02]  /*39290*/  @P2 STG.E.U16 desc[UR20][R8.64], R7 ;  /* 0x0000000708002986 */ /* 0x0001e4000c101514 */
[----:B0-----:R-:W-:Y:S01]  /*392a0*/  IMAD.WIDE R8, R6, 0x2, R4 ;  /* 0x0000000206087825 */ /* 0x001fe200078e0204 */
[----:B---3--:R-:W-:-:S02]  /*392b0*/  PRMT R67, R70, 0x7610, R67 ;  /* 0x0000761046437816 */ /* 0x008fc40000000043 */
[----:B------:R-:W3:Y:S04]  /*392c0*/  LDL.LU.S16 R70, [R1+0x376] ;  /* 0x0003760001467983 */ /* 0x000ee80000300600 */
[----:B------:R2:W-:Y:S04]  /*392d0*/  @P3 STG.E.U16 desc[UR20][R8.64], R67 ;  /* 0x0000004308003986 */ /* 0x0005e8000c101514 */
[----:B------:R-:W3:Y:S01]  /*392e0*/  LDL.S16 R71, [R1+0x378] ;  /* 0x0003780001477983 */ /* 0x000ee20000100600 */
[----:B--2---:R-:W-:-:S03]  /*392f0*/  PRMT R67, R69, 0x7610, R67 ;  /* 0x0000761045437816 */ /* 0x004fc60000000043 */
[----:B------:R-:W2:Y:S01]  /*39300*/  LDL.LU.S16 R69, [R1+0x37a] ;  /* 0x00037a0001457983 */ /* 0x000ea20000300600 */
[----:B------:R-:W-:Y:S01]  /*39310*/  VIADD R0, R93, 0x1e ;  /* 0x0000001e5d007836 */ /* 0x000fe20000000000 */
[----:B------:R-:W-:Y:S01]  /*39320*/  ISETP.LT.AND P5, PT, R73, UR75, !P5 ;  /* 0x0000004b49007c0c */ /* 0x000fe2000efa1270 */
[----:B------:R-:W-:Y:S01]  /*39330*/  VIADD R10, R93, 0x1f ;  /* 0x0000001f5d0a7836 */ /* 0x000fe20000000000 */
[----:B------:R-:W-:Y:S01]  /*39340*/  PRMT R11, R75, 0x7610, R11 ;  /* 0x000076104b0b7816 */ /* 0x000fe2000000000b */
[----:B------:R-:W0:Y:S01]  /*39350*/  LDCU UR75, c[0x0][0x398] ;  /* 0x00007300ff4b77ac */ /* 0x000e220008000800 */
[----:B------:R-:W-:Y:S01]  /*39360*/  ISETP.GE.AND P4, PT, R0, UR58, PT ;  /* 0x0000003a00007c0c */ /* 0x000fe2000bf86270 */
[----:B------:R-:W-:Y:S01]  /*39370*/  VIADD R0, R6, UR28 ;  /* 0x0000001c06007c36 */ /* 0x000fe20008000000 */
[----:B------:R-:W-:Y:S01]  /*39380*/  ISETP.LT.AND P0, PT, R74, UR42, !P6 ;  /* 0x0000002a4a007c0c */ /* 0x000fe2000f701270 */
[----:B------:R-:W2:Y:S01]  /*39390*/  LDL.S16 R75, [R1+0x37c] ;  /* 0x00037c00014b7983 */ /* 0x000ea20000100600 */
[----:B------:R-:W-:Y:S01]  /*393a0*/  ISETP.GE.AND P3, PT, R10, UR46, PT ;  /* 0x0000002e0a007c0c */ /* 0x000fe2000bf66270 */
[----:B------:R-:W-:Y:S01]  /*393b0*/  IMAD.WIDE R6, R0, 0x2, R2 ;  /* 0x0000000200067825 */ /* 0x000fe200078e0202 */
[----:B------:R-:W-:Y:S01]  /*393c0*/  ISETP.LT.AND P6, PT, R73, UR41, !P6 ;  /* 0x0000002949007c0c */ /* 0x000fe2000f7c1270 */
[----:B------:R-:W0:Y:S03]  /*393d0*/  LDCU UR58, c[0x0][0x39c] ;  /* 0x00007380ff3a77ac */ /* 0x000e260008000800 */
[----:B------:R1:W-:Y:S01]  /*393e0*/  @P1 STG.E.U16 desc[UR20][R6.64], R11 ;  /* 0x0000000b06001986 */ /* 0x0003e2000c101514 */
[----:B------:R-:W-:Y:S01]  /*393f0*/  ISETP.LT.AND P2, PT, R74, UR36, !P4 ;  /* 0x000000244a007c0c */ /* 0x000fe2000e741270 */
[----:B------:R-:W0:Y:S01]  /*39400*/  LDCU UR42, c[0x0][0x398] ;  /* 0x00007300ff2a77ac */ /* 0x000e220008000800 */
[----:B------:R-:W0:Y:S01]  /*39410*/  LDCU UR46, c[0x0][0x39c] ;  /* 0x00007380ff2e77ac */ /* 0x000e220008000800 */
[----:B------:R-:W0:Y:S01]  /*39420*/  LDCU UR41, c[0x0][0x398] ;  /* 0x00007300ff2977ac */ /* 0x000e220008000800 */
[----:B-1----:R-:W-:-:S02]  /*39430*/  VIADD R6, R0, UR28 ;  /* 0x0000001c00067c36 */ /* 0x002fc40008000000 */
[----:B------:R-:W-:Y:S01]  /*39440*/  IMAD.WIDE R10, R0, 0x2, R4 ;  /* 0x00000002000a7825 */ /* 0x000fe200078e0204 */
[----:B----4-:R-:W-:Y:S01]  /*39450*/  PRMT R7, R72, 0x7610, R7 ;  /* 0x0000761048077816 */ /* 0x010fe20000000007 */
[----:B------:R-:W1:Y:S02]  /*39460*/  LDCU UR36, c[0x0][0x398] ;  /* 0x00007300ff2477ac */ /* 0x000e640008000800 */
[C---:B------:R-:W-:Y:S01]  /*39470*/  IMAD.WIDE R8, R6.reuse, 0x2, R2 ;  /* 0x0000000206087825 */ /* 0x040fe200078e0202 */
[----:B------:R-:W-:Y:S04]  /*39480*/  @P5 STG.E.U16 desc[UR20][R10.64], R67 ;  /* 0x000000430a005986 */ /* 0x000fe8000c101514 */
[----:B------:R4:W-:Y:S02]  /*39490*/  @P0 STG.E.U16 desc[UR20][R8.64], R7 ;  /* 0x0000000708000986 */ /* 0x0009e4000c101514 */
[----:B----4-:R-:W-:Y:S01]  /*394a0*/  IMAD.WIDE R8, R6, 0x2, R4 ;  /* 0x0000000206087825 */ /* 0x010fe200078e0204 */
[----:B---3--:R-:W-:-:S02]  /*394b0*/  PRMT R67, R70, 0x7610, R67 ;  /* 0x0000761046437816 */ /* 0x008fc40000000043 */
[----:B------:R-:W3:Y:S04]  /*394c0*/  LDL.LU.S16 R70, [R1+0x37e] ;  /* 0x00037e0001467983 */ /* 0x000ee80000300600 */
[----:B------:R2:W-:Y:S04]  /*394d0*/  @P6 STG.E.U16 desc[UR20][R8.64], R67 ;  /* 0x0000004308006986 */ /* 0x0005e8000c101514 */
[----:B------:R-:W4:Y:S01]  /*394e0*/  LDL.S16 R72, [R1+0x380] ;  /* 0x0003800001487983 */ /* 0x000f220000100600 */
        /* <DEDUP_REMOVED lines=10> */
[----:B------:R-:W4:Y:S01]  /*39590*/  LDL.S16 R71, [R1+0x384] ;  /* 0x0003840001477983 */ /* 0x000f220000100600 */
        /* <DEDUP_REMOVED lines=26> */
[----:B----4-:R-:W-:Y:S01]  /*39740*/  PRMT R11, R72, 0x7610, R11 ;  /* 0x00007610480b7816 */ /* 0x010fe2000000000b */
        /* <DEDUP_REMOVED lines=190> */
[----:B------:R-:W0:Y:S03]  /*3a330*/  LDCU UR54, c[0x0][0x398] ;  /* 0x00007300ff3677ac */ /* 0x000e260008000800 */
[----:B------:R-:W-:Y:S01]  /*3a340*/  ISETP.GE.AND P4, PT, R0, UR10, PT ;  /* 0x0000000a00007c0c */ /* 0x000fe2000bf86270 */
[----:B------:R-:W-:Y:S01]  /*3a350*/  VIADD R0, R6, UR28 ;  /* 0x0000001c06007c36 */ /* 0x000fe20008000000 */
[----:B----4-:R-:W-:Y:S01]  /*3a360*/  PRMT R11, R72, 0x7610, R11 ;  /* 0x00007610480b7816 */ /* 0x010fe2000000000b */
[----:B------:R-:W4:Y:S01]  /*3a370*/  LDCU UR10, c[0x0][0x39c] ;  /* 0x00007380ff0a77ac */ /* 0x000f220008000800 */
        /* <DEDUP_REMOVED lines=570> */
[----:B----4-:R-:W-:Y:S02]  /*3c720*/  PRMT R11, R72, 0x7610, R11 ;  /* 0x00007610480b7816 */ /* 0x010fe4000000000b */
[----:B------:R-:W4:Y:S02]  /*3c730*/  LDL.S16 R72, [R1+0x24c] ;  /* 0x00024c0001487983 */ /* 0x000f240000100600 */
[----:B------:R-:W-:Y:S01]  /*3c740*/  ISETP.GE.AND P4, PT, R0, UR43, PT ;  /* 0x0000002b00007c0c */ /* 0x000fe2000bf86270 */
[----:B------:R-:W-:Y:S01]  /*3c750*/  VIADD R0, R6, UR28 ;  /* 0x0000001c06007c36 */ /* 0x000fe20008000000 */
[----:B------:R-:W-:Y:S01]  /*3c760*/  ISETP.LT.AND P5, PT, R73, UR44, !P5 ;  /* 0x0000002c49007c0c */ /* 0x000fe2000efa1270 */
[----:B------:R-:W0:Y:S02]  /*3c770*/  LDCU UR43, c[0x0][0x39c] ;  /* 0x00007380ff2b77ac */ /* 0x000e240008000800 */
[----:B------:R-:W-:Y:S01]  /*3c780*/  IMAD.WIDE R6, R0, 0x2, R2 ;  /* 0x0000000200067825 */ /* 0x000fe200078e0202 */
[----:B------:R-:W-:Y:S01]  /*3c790*/  ISETP.LT.AND P2, PT, R74, UR47, !P6 ;  /* 0x0000002f4a007c0c */ /* 0x000fe2000f741270 */
[----:B------:R-:W0:Y:S01]  /*3c7a0*/  LDCU UR44, c[0x0][0x398] ;  /* 0x00007300ff2c77ac */ /* 0x000e220008000800 */
[----:B------:R-:W-:-:S02]  /*3c7b0*/  IADD3 R10, PT, PT, R93, 0x53, RZ ;  /* 0x000000535d0a7810 */ /* 0x000fc40007ffe0ff */
[----:B------:R1:W-:Y:S01]  /*3c7c0*/  @P0 STG.E.U16 desc[UR20][R6.64], R11 ;  /* 0x0000000b06000986 */ /* 0x0003e2000c101514 */
[----:B------:R-:W-:Y:S01]  /*3c7d0*/  ISETP.LT.AND P1, PT, R74, UR37, !P4 ;  /* 0x000000254a007c0c */ /* 0x000fe2000e721270 */
[----:B------:R-:W0:Y:S01]  /*3c7e0*/  LDCU UR47, c[0x0][0x398] ;  /* 0x00007300ff2f77ac */ /* 0x000e220008000800 */
[----:B------:R-:W-:Y:S02]  /*3c7f0*/  ISETP.GE.AND P3, PT, R10, UR4, PT ;  /* 0x000000040a007c0c */ /* 0x000fe4000bf66270 */
[----:B------:R-:W-:Y:S01]  /*3c800*/  ISETP.LT.AND P6, PT, R73, UR71, !P6 ;  /* 0x0000004749007c0c */ /* 0x000fe2000f7c1270 */
[----:B------:R-:W0:Y:S01]  /*3c810*/  LDCU UR4, c[0x0][0x39c] ;  /* 0x00007380ff0477ac */ /* 0x000e220008000800 */
[----:B------:R-:W0:Y:S01]  /*3c820*/  LDCU UR37, c[0x0][0x398] ;  /* 0x00007300ff2577ac */ /* 0x000e220008000800 */
[C---:B-1----:R-:W-:Y:S01]  /*3c830*/  VIADD R6, R0.reuse, UR28 ;  /* 0x0000001c00067c36 */ /* 0x042fe20008000000 */
[----:B------:R-:W-:Y:S01]  /*3c840*/  PRMT R7, R71, 0x7610, R7 ;  /* 0x0000761047077816 */ /* 0x000fe20000000007 */
[----:B------:R-:W-:Y:S01]  /*3c850*/  IMAD.WIDE R10, R0, 0x2, R4 ;  /* 0x00000002000a7825 */ /* 0x000fe200078e0204 */
[----:B------:R-:W4:Y:S01]  /*3c860*/  LDL.LU.S16 R71, [R1+0x24e] ;  /* 0x00024e0001477983 */ /* 0x000f220000300600 */
[----:B------:R-:W-:Y:S01]  /*3c870*/  ISETP.LT.AND P4, PT, R73, UR39, !P4 ;  /* 0x0000002749007c0c */ /* 0x000fe2000e781270 */
[----:B------:R-:W1:Y:S01]  /*3c880*/  LDCU UR71, c[0x0][0x398] ;  /* 0x00007300ff4777ac */ /* 0x000e620008000800 */
[----:B------:R-:W-:Y:S01]  /*3c890*/  IMAD.WIDE R8, R6, 0x2, R2 ;  /* 0x0000000206087825 */ /* 0x000fe200078e0202 */
[----:B------:R-:W-:Y:S01]  /*3c8a0*/  @P5 STG.E.U16 desc[UR20][R10.64], R67 ;  /* 0x000000430a005986 */ /* 0x000fe2000c101514 */
[----:B------:R-:W-:Y:S01]  /*3c8b0*/  ISETP.LT.AND P0, PT, R74, UR12, !P3 ;  /* 0x0000000c4a007c0c */ /* 0x000fe2000df01270 */
[----:B------:R-:W0:Y:S02]  /*3c8c0*/  LDCU UR39, c[0x0][0x398] ;  /* 0x00007300ff2777ac */ /* 0x000e240008000800 */
[----:B------:R1:W-:Y:S01]  /*3c8d0*/  @P2 STG.E.U16 desc[UR20][R8.64], R7 ;  /* 0x0000000708002986 */ /* 0x0003e2000c101514 */
[----:B------:R-:W-:Y:S01]  /*3c8e0*/  VIADD R0, R93, 0x54 ;  /* 0x000000545d007836 */ /* 0x000fe20000000000 */
[----:B------:R-:W0:Y:S01]  /*3c8f0*/  LDCU UR12, c[0x0][0x398] ;  /* 0x00007300ff0c77ac */ /* 0x000e220008000800 */
[----:B-1----:R-:W-:Y:S01]  /*3c900*/  IMAD.WIDE R8, R6, 0x2, R4 ;  /* 0x0000000206087825 */ /* 0x002fe200078e0204 */
[----:B---3--:R-:W-:-:S02]  /*3c910*/  PRMT R67, R70, 0x7610, R67 ;  /* 0x0000761046437816 */ /* 0x008fc40000000043 */
[----:B------:R-:W3:Y:S04]  /*3c920*/  LDL.S16 R70, [R1+0x250] ;  /* 0x0002500001467983 */ /* 0x000ee80000100600 */
[----:B------:R2:W-:Y:S02]  /*3c930*/  @P6 STG.E.U16 desc[UR20][R8.64], R67 ;  /* 0x0000004308006986 */ /* 0x0005e4000c101514 */
[----:B--2---:R-:W-:Y:S02]  /*3c940*/  PRMT R67, R69, 0x7610, R67 ;  /* 0x0000761045437816 */ /* 0x004fe40000000043 */
[----:B------:R-:W2:Y:S01]  /*3c950*/  LDL.LU.S16 R69, [R1+0x252] ;  /* 0x0002520001457983 */ /* 0x000ea20000300600 */
[----:B------:R-:W-:Y:S01]  /*3c960*/  ISETP.GE.AND P5, PT, R0, UR34, PT ;  /* 0x0000002200007c0c */ /* 0x000fe2000bfa6270 */
[----:B------:R-:W-:Y:S01]  /*3c970*/  VIADD R0, R6, UR28 ;  /* 0x0000001c06007c36 */ /* 0x000fe20008000000 */
[----:B------:R-:W-:Y:S01]  /*3c980*/  PRMT R11, R75, 0x7610, R11 ;  /* 0x000076104b0b7816 */ /* 0x000fe2000000000b */
[----:B------:R-:W-:Y:S01]  /*3c990*/  VIADD R10, R93, 0x55 ;  /* 0x000000555d0a7836 */ /* 0x000fe20000000000 */
[----:B------:R-:W2:Y:S01]  /*3c9a0*/  LDL.S16 R76, [R1+0x254] ;  /* 0x00025400014c7983 */ /* 0x000ea20000100600 */
[----:B------:R-:W-:Y:S01]  /*3c9b0*/  IMAD.WIDE R6, R0, 0x2, R2 ;  /* 0x0000000200067825 */ /* 0x000fe200078e0202 */
[C---:B------:R-:W-:Y:S01]  /*3c9c0*/  ISETP.LT.AND P3, PT, R73.reuse, UR70, !P3 ;  /* 0x0000004649007c0c */ /* 0x040fe2000df61270 */
[----:B------:R-:W1:Y:S03]  /*3c9d0*/  LDCU UR34, c[0x0][0x39c] ;  /* 0x00007380ff2277ac */ /* 0x000e660008000800 */
[----:B------:R4:W-:Y:S01]  /*3c9e0*/  @P1 STG.E.U16 desc[UR20][R6.64], R11 ;  /* 0x0000000b06001986 */ /* 0x0009e2000c101514 */
[----:B------:R-:W-:Y:S01]  /*3c9f0*/  ISETP.GE.AND P6, PT, R10, UR48, PT ;  /* 0x000000300a007c0c */ /* 0x000fe2000bfc6270 */
[----:B------:R-:W0:Y:S01]  /*3ca00*/  LDCU UR48, c[0x0][0x39c] ;  /* 0x00007380ff3077ac */ /* 0x000e220008000800 */
[----:B------:R-:W-:Y:S01]  /*3ca10*/  ISETP.LT.AND P2, PT, R74, UR53, !P5 ;  /* 0x000000354a007c0c */ /* 0x000fe2000ef41270 */
[----:B------:R-:W0:Y:S01]  /*3ca20*/  LDCU UR70, c[0x0][0x398] ;  /* 0x00007300ff4677ac */ /* 0x000e220008000800 */
[----:B----4-:R-:W-:Y:S01]  /*3ca30*/  PRMT R7, R72, 0x7610, R7 ;  /* 0x0000761048077816 */ /* 0x010fe20000000007 */
[C---:B------:R-:W-:Y:S01]  /*3ca40*/  IMAD.WIDE R10, R0.reuse, 0x2, R4 ;  /* 0x00000002000a7825 */ /* 0x040fe200078e0204 */
[----:B------:R-:W4:Y:S03]  /*3ca50*/  LDL.LU.S16 R72, [R1+0x256] ;  /* 0x0002560001487983 */ /* 0x000f260000300600 */
[----:B------:R-:W-:Y:S01]  /*3ca60*/  VIADD R6, R0, UR28 ;  /* 0x0000001c00067c36 */ /* 0x000fe20008000000 */
[----:B------:R0:W-:Y:S01]  /*3ca70*/  @P4 STG.E.U16 desc[UR20][R10.64], R67 ;  /* 0x000000430a004986 */ /* 0x0001e2000c101514 */
[----:B------:R-:W-:Y:S01]  /*3ca80*/  ISETP.LT.AND P1, PT, R74, UR60, !P6 ;  /* 0x0000003c4a007c0c */ /* 0x000fe2000f721270 */
[----:B------:R-:W1:Y:S02]  /*3ca90*/  LDCU UR53, c[0x0][0x398] ;  /* 0x00007300ff3577ac */ /* 0x000e640008000800 */
[----:B------:R-:W4:Y:S01]  /*3caa0*/  LDL.S16 R75, [R1+0x258] ;  /* 0x00025800014b7983 */ /* 0x000f220000100600 */
[----:B------:R-:W-:Y:S01]  /*3cab0*/  IMAD.WIDE R8, R6, 0x2, R2 ;  /* 0x0000000206087825 */ /* 0x000fe200078e0202 */
[----:B------:R-:W-:Y:S01]  /*3cac0*/  ISETP.LT.AND P5, PT, R73, UR54, !P5 ;  /* 0x0000003649007c0c */ /* 0x000fe2000efa1270 */
[----:B------:R-:W1:Y:S01]  /*3cad0*/  LDCU UR54, c[0x0][0x398] ;  /* 0x00007300ff3677ac */ /* 0x000e620008000800 */
[----:B0-----:R-:W-:-:S02]  /*3cae0*/  PRMT R67, R71, 0x7610, R67 ;  /* 0x0000761047437816 */ /* 0x001fc40000000043 */
[----:B---3--:R-:W-:Y:S01]  /*3caf0*/  PRMT R11, R70, 0x7610, R11 ;  /* 0x00007610460b7816 */ /* 0x008fe2000000000b */
[----:B------:R-:W3:Y:S01]  /*3cb00*/  LDL.LU.S16 R71, [R1+0x25a] ;  /* 0x00025a0001477983 */ /* 0x000ee20000300600 */
[----:B------:R-:W-:Y:S01]  /*3cb10*/  VIADD R0, R93, 0x56 ;  /* 0x000000565d007836 */ /* 0x000fe20000000000 */
[----:B------:R-:W0:Y:S02]  /*3cb20*/  LDCU UR60, c[0x0][0x398] ;  /* 0x00007300ff3c77ac */ /* 0x000e240008000800 */
[----:B------:R-:W3:Y:S04]  /*3cb30*/  LDL.S16 R70, [R1+0x25c] ;  /* 0x00025c0001467983 */ /* 0x000ee80000100600 */
[----:B------:R0:W-:Y:S02]  /*3cb40*/  @P0 STG.E.U16 desc[UR20][R8.64], R7 ;  /* 0x0000000708000986 */ /* 0x0001e4000c101514 */
[----:B0-----:R-:W-:-:S05]  /*3cb50*/  IMAD.WIDE R8, R6, 0x2, R4 ;  /* 0x0000000206087825 */ /* 0x001fca00078e0204 */
[----:B------:R2:W-:Y:S02]  /*3cb60*/  @P3 STG.E.U16 desc[UR20][R8.64], R67 ;  /* 0x0000004308003986 */ /* 0x0005e4000c101514 */
[----:B--2---:R-:W-:Y:S02]  /*3cb70*/  PRMT R67, R69, 0x7610, R67 ;  /* 0x0000761045437816 */ /* 0x004fe40000000043 */
[----:B------:R-:W2:Y:S01]  /*3cb80*/  LDL.LU.S16 R69, [R1+0x25e] ;  /* 0x00025e0001457983 */ /* 0x000ea20000300600 */
[----:B------:R-:W-:Y:S01]  /*3cb90*/  ISETP.GE.AND P4, PT, R0, UR10, PT ;  /* 0x0000000a00007c0c */ /* 0x000fe2000bf86270 */
[----:B------:R-:W-:Y:S02]  /*3cba0*/  VIADD R0, R6, UR28 ;  /* 0x0000001c06007c36 */ /* 0x000fe40008000000 */
[----:B------:R-:W-:Y:S01]  /*3cbb0*/  VIADD R10, R93, 0x57 ;  /* 0x000000575d0a7836 */ /* 0x000fe20000000000 */
[----:B------:R-:W-:Y:S01]  /*3cbc0*/  ISETP.LT.AND P6, PT, R73, UR69, !P6 ;  /* 0x0000004549007c0c */ /* 0x000fe2000f7c1270 */
[----:B------:R-:W-:Y:S01]  /*3cbd0*/  IMAD.WIDE R6, R0, 0x2, R2 ;  /* 0x0000000200067825 */ /* 0x000fe200078e0202 */
[----:B------:R-:W-:Y:S01]  /*3cbe0*/  ISETP.LT.AND P0, PT, R74, UR8, !P4 ;  /* 0x000000084a007c0c */ /* 0x000fe2000e701270 */
[----:B------:R-:W0:Y:S03]  /*3cbf0*/  LDCU UR10, c[0x0][0x39c] ;  /* 0x00007380ff0a77ac */ /* 0x000e260008000800 */
[----:B------:R0:W-:Y:S01]  /*3cc00*/  @P2 STG.E.U16 desc[UR20][R6.64], R11 ;  /* 0x0000000b06002986 */ /* 0x0001e2000c101514 */
[----:B------:R-:W-:Y:S01]  /*3cc10*/  ISETP.GE.AND P3, PT, R10, UR52, PT ;  /* 0x000000340a007c0c */ /* 0x000fe2000bf66270 */
[----:B------:R-:W1:Y:S01]  /*3cc20*/  LDCU UR52, c[0x0][0x39c] ;  /* 0x00007380ff3477ac */ /* 0x000e620008000800 */
[----:B------:R-:W1:Y:S01]  /*3cc30*/  LDCU UR69, c[0x0][0x398] ;  /* 0x00007300ff4577ac */ /* 0x000e620008000800 */
[----:B----4-:R-:W-:Y:S01]  /*3cc40*/  PRMT R68, R72, 0x7610, R68 ;  /* 0x0000761048447816 */ /* 0x010fe20000000044 */
[----:B------:R-:W4:Y:S01]  /*3cc50*/  LDCU UR8, c[0x0][0x398] ;  /* 0x00007300ff0877ac */ /* 0x000f220008000800 */
[----:B------:R-:W4:Y:S01]  /*3cc60*/  LDL.S16 R72, [R1+0x260] ;  /* 0x0002600001487983 */ /* 0x000f220000100600 */
[----:B0-----:R-:W-:-:S02]  /*3cc70*/  VIADD R6, R0, UR28 ;  /* 0x0000001c00067c36 */ /* 0x001fc40008000000 */
[----:B------:R-:W-:Y:S01]  /*3cc80*/  IMAD.WIDE R10, R0, 0x2, R4 ;  /* 0x00000002000a7825 */ /* 0x000fe200078e0204 */
[----:B------:R-:W-:-:S03]  /*3cc90*/  PRMT R0, R76, 0x7610, R0 ;  /* 0x000076104c007816 */ /* 0x000fc60000000000 */
[----:B------:R-:W-:Y:S01]  /*3cca0*/  IMAD.WIDE R8, R6, 0x2, R2 ;  /* 0x0000000206087825 */ /* 0x000fe200078e0202 */
[----:B------:R-:W-:Y:S03]  /*3ccb0*/  @P5 STG.E.U16 desc[UR20][R10.64], R67 ;  /* 0x000000430a005986 */ /* 0x000fe6000c101514 */
[----:B------:R-:W-:Y:S01]  /*3ccc0*/  VIADD R7, R93, 0x58 ;  /* 0x000000585d077836 */ /* 0x000fe20000000000 */
[----:B------:R0:W-:Y:S01]  /*3ccd0*/  @P1 STG.E.U16 desc[UR20][R8.64], R0 ;  /* 0x0000000008001986 */ /* 0x0001e2000c101514 */
[----:B------:R-:W-:Y:S01]  /*3cce0*/  ISETP.LT.AND P4, PT, R73, UR61, !P4 ;  /* 0x0000003d49007c0c */ /* 0x000fe2000e781270 */
[----:B------:R-:W1:Y:S02]  /*3ccf0*/  LDCU UR61, c[0x0][0x398] ;  /* 0x00007300ff3d77ac */ /* 0x000e640008000800 */
[----:B------:R-:W-:Y:S02]  /*3cd00*/  ISETP.GE.AND P5, PT, R7, UR59, PT ;  /* 0x0000003b07007c0c */ /* 0x000fe4000bfa6270 */
[----:B------:R-:W-:Y:S01]  /*3cd10*/  ISETP.LT.AND P2, PT, R74, UR29, !P3 ;  /* 0x0000001d4a007c0c */ /* 0x000fe2000df41270 */
[----:B------:R-:W1:Y:S01]  /*3cd20*/  LDCU UR59, c[0x0][0x39c] ;  /* 0x00007380ff3b77ac */ /* 0x000e620008000800 */
[C---:B0-----:R-:W-:Y:S01]  /*3cd30*/  IMAD.WIDE R8, R6.reuse, 0x2, R4 ;  /* 0x0000000206087825 */ /* 0x041fe200078e0204 */
[----:B------:R-:W-:Y:S01]  /*3cd40*/  PRMT R67, R75, 0x7610, R67 ;  /* 0x000076104b437816 */ /* 0x000fe20000000043 */
[----:B------:R-:W0:Y:S02]  /*3cd50*/  LDCU UR29, c[0x0][0x398] ;  /* 0x00007300ff1d77ac */ /* 0x000e240008000800 */
[----:B------:R-:W-:Y:S01]  /*3cd60*/  VIADD R0, R6, UR28 ;  /* 0x0000001c06007c36 */ /* 0x000fe20008000000 */
[----:B------:R3:W-:Y:S03]  /*3cd70*/  @P6 STG.E.U16 desc[UR20][R8.64], R68 ;  /* 0x0000004408006986 */ /* 0x0007e6000c101514 */
[----:B------:R-:W-:-:S04]  /*3cd80*/  IMAD.WIDE R6, R0, 0x2, R2 ;  /* 0x0000000200067825 */ /* 0x000fc800078e0202 */
[C---:B------:R-:W-:Y:S02]  /*3cd90*/  VIADD R10, R93.reuse, 0x59 ;  /* 0x000000595d0a7836 */ /* 0x040fe40000000000 */
[----:B------:R-:W-:Y:S01]  /*3cda0*/  VIADD R11, R93, 0x5a ;  /* 0x0000005a5d0b7836 */ /* 0x000fe20000000000 */
[----:B------:R0:W-:Y:S02]  /*3cdb0*/  @P0 STG.E.U16 desc[UR20][R6.64], R67 ;  /* 0x0000004306000986 */ /* 0x0001e4000c101514 */
[----:B------:R-:W-:Y:S01]  /*3cdc0*/  ISETP.GE.AND P1, PT, R10, UR32, PT ;  /* 0x000000200a007c0c */ /* 0x000fe2000bf26270 */
[----:B------:R-:W0:Y:S01]  /*3cdd0*/  LDCU UR32, c[0x0][0x398] ;  /* 0x00007300ff2077ac */ /* 0x000e220008000800 */
[----:B------:R-:W-:Y:S01]  /*3cde0*/  ISETP.GE.AND P6, PT, R11, UR58, PT ;  /* 0x0000003a0b007c0c */ /* 0x000fe2000bfc6270 */
[----:B------:R-:W-:Y:S01]  /*3cdf0*/  IMAD.WIDE R10, R0, 0x2, R4 ;  /* 0x00000002000a7825 */ /* 0x000fe200078e0204 */
[----:B------:R-:W-:Y:S01]  /*3ce00*/  ISETP.LT.AND P3, PT, R73, UR68, !P3 ;  /* 0x0000004449007c0c */ /* 0x000fe2000df61270 */
[----:B------:R-:W0:Y:S01]  /*3ce10*/  LDCU UR68, c[0x0][0x398] ;  /* 0x00007300ff4477ac */ /* 0x000e220008000800 */
[----:B------:R-:W0:Y:S01]  /*3ce20*/  LDCU UR58, c[0x0][0x398] ;  /* 0x00007300ff3a77ac */ /* 0x000e220008000800 */
[----:B---3--:R-:W-:-:S02]  /*3ce30*/  PRMT R68, R71, 0x7610, R68 ;  /* 0x0000761047447816 */ /* 0x008fc40000000044 */
[----:B------:R-:W3:Y:S01]  /*3ce40*/  LDL.LU.S16 R71, [R1+0x262] ;  /* 0x0002620001477983 */ /* 0x000ee20000300600 */
[----:B0-----:R-:W-:-:S03]  /*3ce50*/  PRMT R67, R70, 0x7610, R67 ;  /* 0x0000761046437816 */ /* 0x001fc60000000043 */
[----:B------:R-:W3:Y:S04]  /*3ce60*/  LDL.S16 R76, [R1+0x264] ;  /* 0x00026400014c7983 */ /* 0x000ee80000100600 */
[----:B------:R-:W3:Y:S04]  /*3ce70*/  LDL.LU.S16 R70, [R1+0x266] ;  /* 0x0002660001467983 */ /* 0x000ee80000300600 */
[----:B------:R2:W-:Y:S04]  /*3ce80*/  @P4 STG.E.U16 desc[UR20][R10.64], R68 ;  /* 0x000000440a004986 */ /* 0x0005e8000c101514 */
[----:B------:R-:W3:Y:S01]  /*3ce90*/  LDL.S16 R75, [R1+0x268] ;  /* 0x00026800014b7983 */ /* 0x000ee20000100600 */
[----:B--2---:R-:W-:-:S03]  /*3cea0*/  PRMT R11, R69, 0x7610, R11 ;  /* 0x00007610450b7816 */ /* 0x004fc6000000000b */
[----:B------:R-:W2:Y:S01]  /*3ceb0*/  LDL.LU.S16 R69, [R1+0x26a] ;  /* 0x00026a0001457983 */ /* 0x000ea20000300600 */
[----:B------:R-:W-:-:S04]  /*3cec0*/  VIADD R6, R0, UR28 ;  /* 0x0000001c00067c36 */ /* 0x000fc80008000000 */
[----:B------:R-:W-:-:S04]  /*3ced0*/  IMAD.WIDE R8, R6, 0x2, R2 ;  /* 0x0000000206087825 */ /* 0x000fc800078e0202 */
[C---:B------:R-:W-:Y:S01]  /*3cee0*/  VIADD R0, R93.reuse, 0x5c ;  /* 0x0000005c5d007836 */ /* 0x040fe20000000000 */
[----:B------:R0:W-:Y:S01]  /*3cef0*/  @P2 STG.E.U16 desc[UR20][R8.64], R67 ;  /* 0x0000004308002986 */ /* 0x0001e2000c101514 */
[----:B------:R-:W-:Y:S01]  /*3cf00*/  ISETP.LT.AND P2, PT, R74, UR45, !P5 ;  /* 0x0000002d4a007c0c */ /* 0x000fe2000ef41270 */
[----:B------:R-:W-:Y:S02]  /*3cf10*/  VIADD R7, R93, 0x5b ;  /* 0x0000005b5d077836 */ /* 0x000fe40000000000 */
[----:B------:R-:W-:Y:S01]  /*3cf20*/  ISETP.GE.AND P4, PT, R0, UR50, PT ;  /* 0x0000003200007c0c */ /* 0x000fe2000bf86270 */
[----:B------:R-:W-:Y:S01]  /*3cf30*/  VIADD R0, R6, UR28 ;  /* 0x0000001c06007c36 */ /* 0x000fe20008000000 */
[----:B----4-:R-:W-:Y:S01]  /*3cf40*/  PRMT R10, R72, 0x7610, R10 ;  /* 0x00007610480a7816 */ /* 0x010fe2000000000a */
[----:B------:R-:W4:Y:S01]  /*3cf50*/  LDCU UR45, c[0x0][0x398] ;  /* 0x00007300ff2d77ac */ /* 0x000f220008000800 */
[----:B0-----:R-:W-:Y:S01]  /*3cf60*/  IMAD.WIDE R8, R6, 0x2, R4 ;  /* 0x0000000206087825 */ /* 0x001fe200078e0204 */
[----:B------:R-:W4:Y:S01]  /*3cf70*/  LDL.S16 R72, [R1+0x26c] ;  /* 0x00026c0001487983 */ /* 0x000f220000100600 */
[----:B------:R-:W-:Y:S01]  /*3cf80*/  ISETP.GE.AND P0, PT, R7, UR46, PT ;  /* 0x0000002e07007c0c */ /* 0x000fe2000bf06270 */
[----:B------:R-:W0:Y:S01]  /*3cf90*/  LDCU UR46, c[0x0][0x39c] ;  /* 0x00007380ff2e77ac */ /* 0x000e220008000800 */
[----:B------:R-:W-:Y:S01]  /*3cfa0*/  IMAD.WIDE R6, R0, 0x2, R2 ;  /* 0x0000000200067825 */ /* 0x000fe200078e0202 */
[C---:B------:R-:W-:Y:S01]  /*3cfb0*/  ISETP.LT.AND P5, PT, R73.reuse, UR75, !P5 ;  /* 0x0000004b49007c0c */ /* 0x040fe2000efa1270 */
[----:B------:R1:W-:Y:S01]  /*3cfc0*/  @P3 STG.E.U16 desc[UR20][R8.64], R11 ;  /* 0x0000000b08003986 */ /* 0x0003e2000c101514 */
[----:B------:R-:W-:Y:S01]  /*3cfd0*/  ISETP.LT.AND P3, PT, R74, UR42, !P1 ;  /* 0x0000002a4a007c0c */ /* 0x000fe2000cf61270 */
[----:B------:R-:W0:Y:S02]  /*3cfe0*/  LDCU UR42, c[0x0][0x39c] ;  /* 0x00007380ff2a77ac */ /* 0x000e240008000800 */
[----:B------:R0:W-:Y:S01]  /*3cff0*/  @P2 STG.E.U16 desc[UR20][R6.64], R10 ;  /* 0x0000000a06002986 */ /* 0x0001e2000c101514 */
[----:B------:R-:W-:Y:S01]  /*3d000*/  ISETP.LT.AND P1, PT, R73, UR41, !P1 ;  /* 0x0000002949007c0c */ /* 0x000fe2000cf21270 */
[----:B------:R-:W2:Y:S01]  /*3d010*/  LDCU UR50, c[0x0][0x398] ;  /* 0x00007300ff3277ac */ /* 0x000ea20008000800 */
[----:B------:R-:W2:Y:S01]  /*3d020*/  LDCU UR41, c[0x0][0x398] ;  /* 0x00007300ff2977ac */ /* 0x000ea20008000800 */
[----:B-1----:R-:W-:-:S02]  /*3d030*/  VIADD R8, R93, 0x5d ;  /* 0x0000005d5d087836 */ /* 0x002fc40000000000 */
[----:B0-----:R-:W-:-:S03]  /*3d040*/  VIADD R6, R0, UR28 ;  /* 0x0000001c00067c36 */ /* 0x001fc60008000000 */
[----:B------:R-:W-:Y:S01]  /*3d050*/  ISETP.GE.AND P2, PT, R8, UR65, PT ;  /* 0x0000004108007c0c */ /* 0x000fe2000bf46270 */
[----:B------:R-:W-:Y:S01]  /*3d060*/  IMAD.WIDE R10, R0, 0x2, R4 ;  /* 0x00000002000a7825 */ /* 0x000fe200078e0204 */
[----:B------:R-:W0:Y:S03]  /*3d070*/  LDCU UR65, c[0x0][0x398] ;  /* 0x00007300ff4177ac */ /* 0x000e260008000800 */
[----:B------:R-:W-:Y:S01]  /*3d080*/  IMAD.WIDE R8, R6, 0x2, R2 ;  /* 0x0000000206087825 */ /* 0x000fe200078e0202 */
[----:B---3--:R-:W-:Y:S02]  /*3d090*/  PRMT R7, R71, 0x7610, R7 ;  /* 0x0000761047077816 */ /* 0x008fe40000000007 */
[----:B------:R-:W3:Y:S01]  /*3d0a0*/  LDL.LU.S16 R71, [R1+0x26e] ;  /* 0x00026e0001477983 */ /* 0x000ee20000300600 */
[----:B------:R-:W-:-:S03]  /*3d0b0*/  PRMT R0, R76, 0x7610, R0 ;  /* 0x000076104c007816 */ /* 0x000fc60000000000 */
[----:B------:R-:W-:Y:S01]  /*3d0c0*/  @P5 STG.E.U16 desc[UR20][R10.64], R7 ;  /* 0x000000070a005986 */ /* 0x000fe2000c101514 */
[----:B------:R-:W-:-:S03]  /*3d0d0*/  PRMT R67, R70, 0x7610, R67 ;  /* 0x0000761046437816 */ /* 0x000fc60000000043 */
[----:B------:R-:W3:Y:S04]  /*3d0e0*/  LDL.S16 R70, [R1+0x270] ;  /* 0x0002700001467983 */ /* 0x000ee80000100600 */
[----:B------:R1:W-:Y:S02]  /*3d0f0*/  @P3 STG.E.U16 desc[UR20][R8.64], R0 ;  /* 0x0000000008003986 */ /* 0x0003e4000c101514 */
[----:B-1----:R-:W-:-:S05]  /*3d100*/  IMAD.WIDE R8, R6, 0x2, R4 ;  /* 0x0000000206087825 */ /* 0x002fca00078e0204 */
[----:B------:R2:W-:Y:S02]  /*3d110*/  @P1 STG.E.U16 desc[UR20][R8.64], R67 ;  /* 0x0000004308001986 */ /* 0x0005e4000c101514 */
[----:B--2---:R-:W-:Y:S02]  /*3d120*/  PRMT R67, R69, 0x7610, R67 ;  /* 0x0000761045437816 */ /* 0x004fe40000000043 */
[----:B------:R-:W2:Y:S01]  /*3d130*/  LDL.LU.S16 R69, [R1+0x272] ;  /* 0x0002720001457983 */ /* 0x000ea20000300600 */
[----:B------:R-:W-:Y:S01]  /*3d140*/  ISETP.LT.AND P5, PT, R74, UR36, !P6 ;  /* 0x000000244a007c0c */ /* 0x000fe2000f7a1270 */
[----:B------:R-:W-:Y:S01]  /*3d150*/  VIADD R0, R6, UR28 ;  /* 0x0000001c06007c36 */ /* 0x000fe20008000000 */
[----:B------:R-:W-:Y:S01]  /*3d160*/  PRMT R11, R75, 0x7610, R11 ;  /* 0x000076104b0b7816 */ /* 0x000fe2000000000b */
[----:B------:R-:W-:Y:S01]  /*3d170*/  VIADD R10, R93, 0x5e ;  /* 0x0000005e5d0a7836 */ /* 0x000fe20000000000 */
[----:B------:R-:W2:Y:S01]  /*3d180*/  LDL.S16 R76, [R1+0x274] ;  /* 0x00027400014c7983 */ /* 0x000ea20000100600 */
[----:B------:R-:W-:Y:S01]  /*3d190*/  IMAD.WIDE R6, R0, 0x2, R2 ;  /* 0x0000000200067825 */ /* 0x000fe200078e0202 */
[----:B------:R-:W-:Y:S01]  /*3d1a0*/  ISETP.LT.AND P6, PT, R73, UR33, !P6 ;  /* 0x0000002149007c0c */ /* 0x000fe2000f7c1270 */
[----:B------:R-:W1:Y:S01]  /*3d1b0*/  LDCU UR36, c[0x0][0x39c] ;  /* 0x00007380ff2477ac */ /* 0x000e620008000800 */
[----:B------:R-:W-:Y:S01]  /*3d1c0*/  ISETP.GE.AND P3, PT, R10, UR30, PT ;  /* 0x0000001e0a007c0c */ /* 0x000fe2000bf66270 */
[----:B------:R-:W0:Y:S04]  /*3d1d0*/  LDCU UR30, c[0x0][0x398] ;  /* 0x00007300ff1e77ac */ /* 0x000e280008000800 */
[----:B------:R1:W-:Y:S01]  /*3d1e0*/  @P5 STG.E.U16 desc[UR20][R6.64], R11 ;  /* 0x0000000b06005986 */ /* 0x0003e2000c101514 */
[----:B------:R-:W-:Y:S01]  /*3d1f0*/  ISETP.LT.AND P5, PT, R74, UR22, !P0 ;  /* 0x000000164a007c0c */ /* 0x000fe2000c7a1270 */
[----:B------:R-:W0:Y:S01]  /*3d200*/  LDCU UR22, c[0x0][0x39c] ;  /* 0x00007380ff1677ac */ /* 0x000e220008000800 */
[----:B------:R-:W0:Y:S01]  /*3d210*/  LDCU UR33, c[0x0][0x398] ;  /* 0x00007300ff2177ac */ /* 0x000e220008000800 */
[----:B-1----:R-:W-:-:S02]  /*3d220*/  VIADD R6, R0, UR28 ;  /* 0x0000001c00067c36 */ /* 0x002fc40008000000 */
[----:B------:R-:W-:Y:S01]  /*3d230*/  IMAD.WIDE R10, R0, 0x2, R4 ;  /* 0x00000002000a7825 */ /* 0x000fe200078e0204 */
[----:B----4-:R-:W-:Y:S02]  /*3d240*/  PRMT R0, R72, 0x7610, R0 ;  /* 0x0000761048007816 */ /* 0x010fe40000000000 */
[----:B------:R-:W4:Y:S01]  /*3d250*/  LDL.LU.S16 R72, [R1+0x276] ;  /* 0x0002760001487983 */ /* 0x000f220000300600 */
[----:B------:R-:W-:Y:S01]  /*3d260*/  ISETP.LT.AND P0, PT, R73, UR57, !P0 ;  /* 0x0000003949007c0c */ /* 0x000fe2000c701270 */
[C---:B------:R-:W-:Y:S01]  /*3d270*/  IMAD.WIDE R8, R6.reuse, 0x2, R2 ;  /* 0x0000000206087825 */ /* 0x040fe200078e0202 */
[----:B------:R-:W1:Y:S01]  /*3d280*/  LDCU UR57, c[0x0][0x398] ;  /* 0x00007300ff3977ac */ /* 0x000e620008000800 */
[----:B------:R-:W-:Y:S04]  /*3d290*/  @P6 STG.E.U16 desc[UR20][R10.64], R67 ;  /* 0x000000430a006986 */ /* 0x000fe8000c101514 */
[----:B------:R-:W4:Y:S04]  /*3d2a0*/  LDL.S16 R75, [R1+0x278] ;  /* 0x00027800014b7983 */ /* 0x000f280000100600 */
[----:B------:R0:W-:Y:S02]  /*3d2b0*/  @P5 STG.E.U16 desc[UR20][R8.64], R0 ;  /* 0x0000000008005986 */ /* 0x0001e4000c101514 */
[----:B0-----:R-:W-:Y:S01]  /*3d2c0*/  IMAD.WIDE R8, R6, 0x2, R4 ;  /* 0x0000000206087825 */ /* 0x001fe200078e0204 */
[----:B---3--:R-:W-:-:S02]  /*3d2d0*/  PRMT R67, R71, 0x7610, R67 ;  /* 0x0000761047437816 */ /* 0x008fc40000000043 */
[----:B------:R-:W3:Y:S01]  /*3d2e0*/  LDL.LU.S16 R71, [R1+0x27a] ;  /* 0x00027a0001477983 */ /* 0x000ee20000300600 */
[----:B------:R-:W-:-:S03]  /*3d2f0*/  PRMT R11, R70, 0x7610, R11 ;  /* 0x00007610460b7816 */ /* 0x000fc6000000000b */
[----:B------:R-:W3:Y:S04]  /*3d300*/  LDL.S16 R70, [R1+0x27c] ;  /* 0x00027c0001467983 */ /* 0x000ee80000100600 */
[----:B------:R2:W-:Y:S02]  /*3d310*/  @P0 STG.E.U16 desc[UR20][R8.64], R67 ;  /* 0x0000004308000986 */ /* 0x0005e4000c101514 */
[----:B--2---:R-:W-:Y:S02]  /*3d320*/  PRMT R67, R69, 0x7610, R67 ;  /* 0x0000761045437816 */ /* 0x004fe40000000043 */
[----:B------:R-:W2:Y:S01]  /*3d330*/  LDL.LU.S16 R69, [R1+0x27e] ;  /* 0x00027e0001457983 */ /* 0x000ea20000300600 */
[----:B------:R-:W-:Y:S01]  /*3d340*/  ISETP.LT.AND P6, PT, R74, UR67, !P4 ;  /* 0x000000434a007c0c */ /* 0x000fe2000e7c1270 */
[----:B------:R-:W-:-:S02]  /*3d350*/  VIADD R7, R93, 0x5f ;  /* 0x0000005f5d077836 */ /* 0x000fc40000000000 */
[----:B------:R-:W-:Y:S01]  /*3d360*/  VIADD R0, R6, UR28 ;  /* 0x0000001c06007c36 */ /* 0x000fe20008000000 */
[----:B------:R-:W-:Y:S01]  /*3d370*/  ISETP.LT.AND P4, PT, R73, UR24, !P4 ;  /* 0x0000001849007c0c */ /* 0x000fe2000e781270 */
[----:B------:R-:W-:Y:S01]  /*3d380*/  VIADD R10, R93, 0x60 ;  /* 0x000000605d0a7836 */ /* 0x000fe20000000000 */
[----:B------:R-:W-:Y:S01]  /*3d390*/  ISETP.GE.AND P1, PT, R7, UR49, PT ;  /* 0x0000003107007c0c */ /* 0x000fe2000bf26270 */
[----:B------:R-:W-:Y:S01]  /*3d3a0*/  IMAD.WIDE R6, R0, 0x2, R2 ;  /* 0x0000000200067825 */ /* 0x000fe200078e0202 */
[----:B------:R-:W0:Y:S02]  /*3d3b0*/  LDCU UR49, c[0x0][0x398] ;  /* 0x00007300ff3177ac */ /* 0x000e240008000800 */
[----:B------:R-:W-:Y:S01]  /*3d3c0*/  ISETP.GE.AND P5, PT, R10, UR14, PT ;  /* 0x0000000e0a007c0c */ /* 0x000fe2000bfa6270 */
[----:B------:R-:W0:Y:S02]  /*3d3d0*/  LDCU UR14, c[0x0][0x39c] ;  /* 0x00007380ff0e77ac */ /* 0x000e240008000800 */
[----:B------:R1:W-:Y:S01]  /*3d3e0*/  @P6 STG.E.U16 desc[UR20][R6.64], R11 ;  /* 0x0000000b06006986 */ /* 0x0003e2000c101514 */
[----:B------:R-:W-:-:S02]  /*3d3f0*/  ISETP.LT.AND P6, PT, R74, UR31, !P2 ;  /* 0x0000001f4a007c0c */ /* 0x000fc4000d7c1270 */
[----:B------:R-:W-:Y:S01]  /*3d400*/  ISETP.LT.AND P2, PT, R73, UR51, !P2 ;  /* 0x0000003349007c0c */ /* 0x000fe2000d741270 */
[----:B------:R-:W0:Y:S01]  /*3d410*/  LDCU UR24, c[0x0][0x398] ;  /* 0x00007300ff1877ac */ /* 0x000e220008000800 */
[----:B------:R-:W0:Y:S01]  /*3d420*/  LDCU UR31, c[0x0][0x398] ;  /* 0x00007300ff1f77ac */ /* 0x000e220008000800 */
[C---:B-1----:R-:W-:Y:S01]  /*3d430*/  IMAD.WIDE R10, R0.reuse, 0x2, R4 ;  /* 0x00000002000a7825 */ /* 0x042fe200078e0204 */
[----:B------:R-:W1:Y:S03]  /*3d440*/  LDCU UR51, c[0x0][0x398] ;  /* 0x00007300ff3377ac */ /* 0x000e660008000800 */
[----:B------:R-:W-:Y:S01]  /*3d450*/  VIADD R6, R0, UR28 ;  /* 0x0000001c00067c36 */ /* 0x000fe20008000000 */
[----:B------:R-:W-:Y:S01]  /*3d460*/  PRMT R0, R76, 0x7610, R0 ;  /* 0x000076104c007816 */ /* 0x000fe20000000000 */
[----:B------:R4:W-:Y:S01]  /*3d470*/  @P4 STG.E.U16 desc[UR20][R10.64], R67 ;  /* 0x000000430a004986 */ /* 0x0009e2000c101514 */
[----:B------:R-:W0:Y:S01]  /*3d480*/  LDCU UR67, c[0x0][0x398] ;  /* 0x00007300ff4377ac */ /* 0x000e220008000800 */
[----:B------:R-:W-:Y:S01]  /*3d490*/  IMAD.WIDE R8, R6, 0x2, R2 ;  /* 0x0000000206087825 */ /* 0x000fe200078e0202 */
[----:B------:R-:W-:-:S03]  /*3d4a0*/  ISETP.LT.AND P4, PT, R74, UR66, !P3 ;  /* 0x000000424a007c0c */ /* 0x000fc6000df81270 */
[C---:B------:R-:W-:Y:S01]  /*3d4b0*/  VIADD R7, R93.reuse, 0x61 ;  /* 0x000000615d077836 */ /* 0x040fe20000000000 */
[----:B------:R0:W-:Y:S01]  /*3d4c0*/  @P6 STG.E.U16 desc[UR20][R8.64], R0 ;  /* 0x0000000008006986 */ /* 0x0001e2000c101514 */
[----:B----4-:R-:W-:Y:S01]  /*3d4d0*/  PRMT R67, R72, 0x7610, R67 ;  /* 0x0000761048437816 */ /* 0x010fe20000000043 */
[----:B------:R-:W-:Y:S02]  /*3d4e0*/  VIADD R10, R93, 0x62 ;  /* 0x000000625d0a7836 */ /* 0x000fe40000000000 */
[----:B------:R-:W4:Y:S01]  /*3d4f0*/  LDL.S16 R72, [R1+0x280] ;  /* 0x0002800001487983 */ /* 0x000f220000100600 */
[----:B------:R-:W-:Y:S01]  /*3d500*/  ISETP.GE.AND P0, PT, R7, UR35, PT ;  /* 0x0000002307007c0c */ /* 0x000fe2000bf06270 */
[----:B------:R-:W1:Y:S01]  /*3d510*/  LDCU UR35, c[0x0][0x39c] ;  /* 0x00007380ff2377ac */ /* 0x000e620008000800 */
[C---:B0-----:R-:W-:Y:S01]  /*3d520*/  IMAD.WIDE R8, R6.reuse, 0x2, R4 ;  /* 0x0000000206087825 */ /* 0x041fe200078e0204 */
[----:B------:R-:W-:Y:S01]  /*3d530*/  PRMT R11, R75, 0x7610, R11 ;  /* 0x000076104b0b7816 */ /* 0x000fe2000000000b */
[----:B------:R-:W0:Y:S02]  /*3d540*/  LDCU UR66, c[0x0][0x398] ;  /* 0x00007300ff4277ac */ /* 0x000e240008000800 */
[----:B------:R-:W-:Y:S01]  /*3d550*/  VIADD R0, R6, UR28 ;  /* 0x0000001c06007c36 */ /* 0x000fe20008000000 */
[----:B------:R-:W-:Y:S01]  /*3d560*/  @P2 STG.E.U16 desc[UR20][R8.64], R67 ;  /* 0x0000004308002986 */ /* 0x000fe2000c101514 */
[----:B------:R-:W-:Y:S01]  /*3d570*/  ISETP.LT.AND P3, PT, R73, UR18, !P3 ;  /* 0x0000001249007c0c */ /* 0x000fe2000df61270 */
[----:B------:R-:W0:Y:S01]  /*3d580*/  LDCU UR18, c[0x0][0x39c] ;  /* 0x00007380ff1277ac */ /* 0x000e220008000800 */
[----:B------:R-:W-:Y:S01]  /*3d590*/  IMAD.WIDE R6, R0, 0x2, R2 ;  /* 0x0000000200067825 */ /* 0x000fe200078e0202 */
[----:B------:R-:W-:-:S04]  /*3d5a0*/  ISETP.GE.AND P6, PT, R10, UR77, PT ;  /* 0x0000004d0a007c0c */ /* 0x000fc8000bfc6270 */
[----:B------:R0:W-:Y:S02]  /*3d5b0*/  @P4 STG.E.U16 desc[UR20][R6.64], R11 ;  /* 0x0000000b06004986 */ /* 0x0001e4000c101514 */
[C---:B0-----:R-:W-:Y:S02]  /*3d5c0*/  VIADD R6, R0.reuse, UR28 ;  /* 0x0000001c00067c36 */ /* 0x041fe40008000000 */
[----:B------:R-:W-:Y:S01]  /*3d5d0*/  IMAD.WIDE R10, R0, 0x2, R4 ;  /* 0x00000002000a7825 */ /* 0x000fe200078e0204 */
[----:B---3--:R-:W-:Y:S02]  /*3d5e0*/  PRMT R67, R71, 0x7610, R67 ;  /* 0x0000761047437816 */ /* 0x008fe40000000043 */
[----:B------:R-:W3:Y:S04]  /*3d5f0*/  LDL.LU.S16 R71, [R1+0x282] ;  /* 0x0002820001477983 */ /* 0x000ee80000300600 */
[----:B------:R-:W3:Y:S01]  /*3d600*/  LDL.S16 R76, [R1+0x284] ;  /* 0x00028400014c7983 */ /* 0x000ee20000100600 */
[----:B------:R-:W-:-:S03]  /*3d610*/  PRMT R0, R70, 0x7610, R0 ;  /* 0x0000761046007816 */ /* 0x000fc60000000000 */
[----:B------:R-:W3:Y:S04]  /*3d620*/  LDL.LU.S16 R70, [R1+0x286] ;  /* 0x0002860001467983 */ /* 0x000ee80000300600 */
[----:B------:R2:W-:Y:S04]  /*3d630*/  @P3 STG.E.U16 desc[UR20][R10.64], R67 ;  /* 0x000000430a003986 */ /* 0x0005e8000c101514 */
[----:B------:R-:W3:Y:S01]  /*3d640*/  LDL.S16 R75, [R1+0x288] ;  /* 0x00028800014b7983 */ /* 0x000ee20000100600 */
[----:B--2---:R-:W-:-:S03]  /*3d650*/  PRMT R67, R69, 0x7610, R67 ;  /* 0x0000761045437816 */ /* 0x004fc60000000043 */
[----:B------:R-:W2:Y:S01]  /*3d660*/  LDL.LU.S16 R69, [R1+0x28a] ;  /* 0x00028a0001457983 */ /* 0x000ea20000300600 */
[----:B------:R-:W-:Y:S01]  /*3d670*/  ISETP.LT.AND P4, PT, R74, UR74, !P1 ;  /* 0x0000004a4a007c0c */ /* 0x000fe2000cf81270 */
[----:B------:R-:W-:Y:S01]  /*3d680*/  IMAD.WIDE R8, R6, 0x2, R2 ;  /* 0x0000000206087825 */ /* 0x000fe200078e0202 */
[----:B------:R-:W-:Y:S01]  /*3d690*/  ISETP.LT.AND P1, PT, R73, UR64, !P1 ;  /* 0x0000004049007c0c */ /* 0x000fe2000cf21270 */
[----:B------:R-:W0:Y:S01]  /*3d6a0*/  LDCU UR64, c[0x0][0x39c] ;  /* 0x00007380ff4077ac */ /* 0x000e220008000800 */
[----:B------:R-:W-:Y:S01]  /*3d6b0*/  ISETP.LT.AND P3, PT, R74, UR40, !P5 ;  /* 0x000000284a007c0c */ /* 0x000fe2000ef61270 */
[----:B------:R-:W-:-:S08]  /*3d6c0*/  VIADD R7, R93, 0x63 ;  /* 0x000000635d077836 */ /* 0x000fd00000000000 */
[----:B------:R0:W-:Y:S01]  /*3d6d0*/  @P4 STG.E.U16 desc[UR20][R8.64], R0 ;  /* 0x0000000008004986 */ /* 0x0001e2000c101514 */
[----:B------:R-:W-:Y:S01]  /*3d6e0*/  ISETP.GE.AND P2, PT, R7, UR63, PT ;  /* 0x0000003f07007c0c */ /* 0x000fe2000bf46270 */
[----:B------:R-:W-:Y:S01]  /*3d6f0*/  VIADD R10, R93, 0x64 ;  /* 0x000000645d0a7836 */ /* 0x000fe20000000000 */
[----:B------:R-:W-:Y:S01]  /*3d700*/  ISETP.LT.AND P5, PT, R73, UR16, !P5 ;  /* 0x0000001049007c0c */ /* 0x000fe2000efa1270 */
[----:B------:R-:W1:Y:S01]  /*3d710*/  LDCU UR40, c[0x0][0x39c] ;  /* 0x00007380ff2877ac */ /* 0x000e620008000800 */
[C---:B0-----:R-:W-:Y:S02]  /*3d720*/  VIADD R0, R6.reuse, UR28 ;  /* 0x0000001c06007c36 */ /* 0x041fe40008000000 */
[----:B------:R-:W-:Y:S01]  /*3d730*/  IMAD.WIDE R8, R6, 0x2, R4 ;  /* 0x0000000206087825 */ /* 0x000fe200078e0204 */
[----:B------:R-:W-:Y:S01]  /*3d740*/  ISETP.GE.AND P4, PT, R10, UR38, PT ;  /* 0x000000260a007c0c */ /* 0x000fe2000bf86270 */
[----:B------:R-:W0:Y:S02]  /*3d750*/  LDCU UR63, c[0x0][0x398] ;  /* 0x00007300ff3f77ac */ /* 0x000e240008000800 */
[----:B------:R-:W-:Y:S01]  /*3d760*/  IMAD.WIDE R6, R0, 0x2, R2 ;  /* 0x0000000200067825 */ /* 0x000fe200078e0202 */
[----:B------:R-:W-:Y:S01]  /*3d770*/  @P1 STG.E.U16 desc[UR20][R8.64], R67 ;  /* 0x0000004308001986 */ /* 0x000fe2000c101514 */
[----:B------:R-:W0:Y:S01]  /*3d780*/  LDCU UR38, c[0x0][0x398] ;  /* 0x00007300ff2677ac */ /* 0x000e220008000800 */
[----:B------:R-:W0:Y:S01]  /*3d790*/  LDCU UR16, c[0x0][0x398] ;  /* 0x00007300ff1077ac */ /* 0x000e220008000800 */
[----:B----4-:R-:W-:-:S02]  /*3d7a0*/  PRMT R11, R72, 0x7610, R11 ;  /* 0x00007610480b7816 */ /* 0x010fc4000000000b */
[----:B------:R-:W4:Y:S04]  /*3d7b0*/  LDL.S16 R72, [R1+0x28c] ;  /* 0x00028c0001487983 */ /* 0x000f280000100600 */
[----:B------:R0:W-:Y:S01]  /*3d7c0*/  @P3 STG.E.U16 desc[UR20][R6.64], R11 ;  /* 0x0000000b06003986 */ /* 0x0001e2000c101514 */
[----:B------:R-:W-:Y:S02]  /*3d7d0*/  ISETP.LT.AND P3, PT, R74, UR73, !P0 ;  /* 0x000000494a007c0c */ /* 0x000fe4000c761270 */
[----:B------:R-:W-:Y:S01]  /*3d7e0*/  ISETP.LT.AND P0, PT, R73, UR55, !P0 ;  /* 0x0000003749007c0c */ /* 0x000fe2000c701270 */
[----:B------:R-:W1:Y:S01]  /*3d7f0*/  LDCU UR55, c[0x0][0x398] ;  /* 0x00007300ff3777ac */ /* 0x000e620008000800 */
[C---:B0-----:R-:W-:Y:S02]  /*3d800*/  VIADD R6, R0.reuse, UR28 ;  /* 0x0000001c00067c36 */ /* 0x041fe40008000000 */
[----:B------:R-:W-:-:S04]  /*3d810*/  IMAD.WIDE R10, R0, 0x2, R4 ;  /* 0x00000002000a7825 */ /* 0x000fc800078e0204 */
[----:B------:R-:W-:Y:S01]  /*3d820*/  IMAD.WIDE R8, R6, 0x2, R2 ;  /* 0x0000000206087825 */ /* 0x000fe200078e0202 */
[----:B---3--:R-:W-:Y:S02]  /*3d830*/  PRMT R67, R71, 0x7610, R67 ;  /* 0x0000761047437816 */ /* 0x008fe40000000043 */
[----:B------:R-:W3:Y:S01]  /*3d840*/  LDL.LU.S16 R71, [R1+0x28e] ;  /* 0x00028e0001477983 */ /* 0x000ee20000300600 */
[----:B------:R-:W-:-:S03]  /*3d850*/  PRMT R0, R76, 0x7610, R0 ;  /* 0x000076104c007816 */ /* 0x000fc60000000000 */
[----:B------:R0:W-:Y:S04]  /*3d860*/  @P5 STG.E.U16 desc[UR20][R10.64], R67 ;  /* 0x000000430a005986 */ /* 0x0001e8000c101514 */
[----:B------:R1:W-:Y:S01]  /*3d870*/  @P3 STG.E.U16 desc[UR20][R8.64], R0 ;  /* 0x0000000008003986 */ /* 0x0003e2000c101514 */
[----:B0-----:R-:W-:-:S03]  /*3d880*/  PRMT R67, R70, 0x7610, R67 ;  /* 0x0000761046437816 */ /* 0x001fc60000000043 */
[----:B------:R-:W3:Y:S01]  /*3d890*/  LDL.S16 R70, [R1+0x290] ;  /* 0x0002900001467983 */ /* 0x000ee20000100600 */
[----:B-1----:R-:W-:-:S05]  /*3d8a0*/  IMAD.WIDE R8, R6, 0x2, R4 ;  /* 0x0000000206087825 */ /* 0x002fca00078e0204 */
[----:B------:R2:W-:Y:S02]  /*3d8b0*/  @P0 STG.E.U16 desc[UR20][R8.64], R67 ;  /* 0x0000004308000986 */ /* 0x0005e4000c101514 */
[----:B--2---:R-:W-:Y:S02]  /*3d8c0*/  PRMT R67, R69, 0x7610, R67 ;  /* 0x0000761045437816 */ /* 0x004fe40000000043 */
[----:B------:R-:W2:Y:S01]  /*3d8d0*/  LDL.LU.S16 R69, [R1+0x292] ;  /* 0x0002920001457983 */ /* 0x000ea20000300600 */
[----:B------:R-:W-:Y:S01]  /*3d8e0*/  ISETP.LT.AND P5, PT, R74, UR76, !P6 ;  /* 0x0000004c4a007c0c */ /* 0x000fe2000f7a1270 */
[C---:B------:R-:W-:Y:S01]  /*3d8f0*/  VIADD R7, R93.reuse, 0x65 ;  /* 0x000000655d077836 */ /* 0x040fe20000000000 */
[----:B------:R-:W-:Y:S01]  /*3d900*/  IADD3 R0, PT, PT, R6, UR28, RZ ;  /* 0x0000001c06007c10 */ /* 0x000fe2000fffe0ff */
[----:B------:R-:W-:Y:S01]  /*3d910*/  VIADD R10, R93, 0x66 ;  /* 0x000000665d0a7836 */ /* 0x000fe20000000000 */
[----:B------:R-:W-:Y:S01]  /*3d920*/  PRMT R11, R75, 0x7610, R11 ;  /* 0x000076104b0b7816 */ /* 0x000fe2000000000b */
[----:B------:R-:W2:Y:S01]  /*3d930*/  LDL.S16 R76, [R1+0x294] ;  /* 0x00029400014c7983 */ /* 0x000ea20000100600 */
[----:B------:R-:W-:Y:S01]  /*3d940*/  ISETP.GE.AND P1, PT, R7, UR26, PT ;  /* 0x0000001a07007c0c */ /* 0x000fe2000bf26270 */
[----:B------:R-:W-:Y:S01]  /*3d950*/  IMAD.WIDE R6, R0, 0x2, R2 ;  /* 0x0000000200067825 */ /* 0x000fe200078e0202 */
[----:B------:R-:W-:Y:S01]  /*3d960*/  ISETP.LT.AND P6, PT, R73, UR6, !P6 ;  /* 0x0000000649007c0c */ /* 0x000fe2000f7c1270 */
[----:B------:R-:W0:Y:S01]  /*3d970*/  LDCU UR26, c[0x0][0x398] ;  /* 0x00007300ff1a77ac */ /* 0x000e220008000800 */
[----:B------:R-:W-:-:S03]  /*3d980*/  ISETP.GE.AND P3, PT, R10, UR43, PT ;  /* 0x0000002b0a007c0c */ /* 0x000fc6000bf66270 */
[----:B------:R1:W-:Y:S01]  /*3d990*/  @P5 STG.E.U16 desc[UR20][R6.64], R11 ;  /* 0x0000000b06005986 */ /* 0x0003e2000c101514 */
[----:B------:R-:W-:Y:S01]  /*3d9a0*/  ISETP.LT.AND P5, PT, R74, UR56, !P2 ;  /* 0x000000384a007c0c */ /* 0x000fe2000d7a1270 */
[----:B------:R-:W0:Y:S01]  /*3d9b0*/  LDCU UR43, c[0x0][0x39c] ;  /* 0x00007380ff2b77ac */ /* 0x000e220008000800 */
[----:B------:R-:W0:Y:S01]  /*3d9c0*/  LDCU UR6, c[0x0][0x398] ;  /* 0x00007300ff0677ac */ /* 0x000e220008000800 */
[C---:B-1----:R-:W-:Y:S02]  /*3d9d0*/  VIADD R6, R0.reuse, UR28 ;  /* 0x0000001c00067c36 */ /* 0x042fe40008000000 */
[----:B------:R-:W-:Y:S01]  /*3d9e0*/  IMAD.WIDE R10, R0, 0x2, R4 ;  /* 0x00000002000a7825 */ /* 0x000fe200078e0204 */
[----:B------:R-:W-:Y:S01]  /*3d9f0*/  ISETP.LT.AND P2, PT, R73, UR72, !P2 ;  /* 0x0000004849007c0c */ /* 0x000fe2000d741270 */
[----:B------:R-:W1:Y:S03]  /*3da00*/  LDCU UR56, c[0x0][0x39c] ;  /* 0x00007380ff3877ac */ /* 0x000e660008000800 */
[----:B------:R-:W-:Y:S01]  /*3da10*/  @P6 STG.E.U16 desc[UR20][R10.64], R67 ;  /* 0x000000430a006986 */ /* 0x000fe2000c101514 */
[----:B----4-:R-:W-:-:S03]  /*3da20*/  PRMT R0, R72, 0x7610, R0 ;  /* 0x0000761048007816 */ /* 0x010fc60000000000 */
[----:B------:R-:W4:Y:S01]  /*3da30*/  LDL.LU.S16 R72, [R1+0x296] ;  /* 0x0002960001487983 */ /* 0x000f220000300600 */
[----:B------:R-:W-:-:S03]  /*3da40*/  IMAD.WIDE R8, R6, 0x2, R2 ;  /* 0x0000000206087825 */ /* 0x000fc600078e0202 */
[----:B------:R-:W4:Y:S04]  /*3da50*/  LDL.S16 R75, [R1+0x298] ;  /* 0x00029800014b7983 */ /* 0x000f280000100600 */
[----:B------:R0:W-:Y:S02]  /*3da60*/  @P5 STG.E.U16 desc[UR20][R8.64], R0 ;  /* 0x0000000008005986 */ /* 0x0001e4000c101514 */
[----:B0-----:R-:W-:Y:S01]  /*3da70*/  IMAD.WIDE R8, R6, 0x2, R4 ;  /* 0x0000000206087825 */ /* 0x001fe200078e0204 */
[----:B---3--:R-:W-:Y:S02]  /*3da80*/  PRMT R67, R71, 0x7610, R67 ;  /* 0x0000761047437816 */ /* 0x008fe40000000043 */
[----:B------:R-:W3:Y:S04]  /*3da90*/  LDL.LU.S16 R71, [R1+0x29a] ;  /* 0x00029a0001477983 */ /* 0x000ee80000300600 */
[----:B------:R2:W-:Y:S01]  /*3daa0*/  @P2 STG.E.U16 desc[UR20][R8.64], R67 ;  /* 0x0000004308002986 */ /* 0x0005e2000c101514 */
[----:B------:R-:W-:-:S03]  /*3dab0*/  PRMT R11, R70, 0x7610, R11 ;  /* 0x00007610460b7816 */ /* 0x000fc6000000000b */
[----:B------:R-:W3:Y:S01]  /*3dac0*/  LDL.S16 R70, [R1+0x29c] ;  /* 0x00029c0001467983 */ /* 0x000ee20000100600 */
[----:B--2---:R-:W-:-:S03]  /*3dad0*/  PRMT R67, R69, 0x7610, R67 ;  /* 0x0000761045437816 */ /* 0x004fc60000000043 */
[----:B------:R-:W2:Y:S01]  /*3dae0*/  LDL.LU.S16 R69, [R1+0x29e] ;  /* 0x00029e0001457983 */ /* 0x000ea20000300600 */
[----:B------:R-:W-:Y:S01]  /*3daf0*/  ISETP.LT.AND P6, PT, R74, UR62, !P4 ;  /* 0x0000003e4a007c0c */ /* 0x000fe2000e7c1270 */
[----:B------:R-:W-:Y:S02]  /*3db00*/  VIADD R7, R93, 0x67 ;  /* 0x000000675d077836 */ /* 0x000fe40000000000 */
        /* <DEDUP_REMOVED lines=17> */
[----:B------:R4:W-:Y:S02]  /*3dc20*/  @P4 STG.E.U16 desc[UR20][R10.64], R67 ;  /* 0x000000430a004986 */ /* 0x0009e4000c101514 */
[----:B------:R-:W-:Y:S01]  /*3dc30*/  IMAD.WIDE R8, R6, 0x2, R2 ;  /* 0x0000000206087825 */ /* 0x000fe200078e0202 */
[----:B------:R-:W-:Y:S01]  /*3dc40*/  ISETP.LT.AND P4, PT, R74, UR37, !P3 ;  /* 0x000000254a007c0c */ /* 0x000fe2000df81270 */
[----:B------:R-:W0:Y:S02]  /*3dc50*/  LDCU UR37, c[0x0][0x39c] ;  /* 0x00007380ff2577ac */ /* 0x000e240008000800 */
[----:B------:R-:W-:Y:S01]  /*3dc60*/  VIADD R7, R93, 0x69 ;  /* 0x000000695d077836 */ /* 0x000fe20000000000 */
[----:B------:R1:W-:Y:S01]  /*3dc70*/  @P6 STG.E.U16 desc[UR20][R8.64], R0 ;  /* 0x0000000008006986 */ /* 0x0003e2000c101514 */
[----:B----4-:R-:W-:-:S03]  /*3dc80*/  PRMT R67, R72, 0x7610, R67 ;  /* 0x0000761048437816 */ /* 0x010fc60000000043 */
[----:B------:R-:W4:Y:S01]  /*3dc90*/  LDL.S16 R72, [R1+0x2a0] ;  /* 0x0002a00001487983 */ /* 0x000f220000100600 */
[----:B------:R-:W-:Y:S01]  /*3dca0*/  ISETP.GE.AND P2, PT, R7, UR48, PT ;  /* 0x0000003007007c0c */ /* 0x000fe2000bf46270 */
[----:B------:R-:W-:Y:S01]  /*3dcb0*/  VIADD R10, R93, 0x6a ;  /* 0x0000006a5d0a7836 */ /* 0x000fe20000000000 */
[----:B------:R-:W-:Y:S01]  /*3dcc0*/  PRMT R11, R75, 0x7610, R11 ;  /* 0x000076104b0b7816 */ /* 0x000fe2000000000b */
[----:B------:R-:W0:Y:S01]  /*3dcd0*/  LDCU UR48, c[0x0][0x398] ;  /* 0x00007300ff3077ac */ /* 0x000e220008000800 */
[----:B-1----:R-:W-:-:S04]  /*3dce0*/  IMAD.WIDE R8, R6, 0x2, R4 ;  /* 0x0000000206087825 */ /* 0x002fc800078e0204 */
[----:B------:R-:W-:Y:S01]  /*3dcf0*/  VIADD R0, R6, UR28 ;  /* 0x0000001c06007c36 */ /* 0x000fe20008000000 */
[----:B------:R-:W-:Y:S01]  /*3dd00*/  @P1 STG.E.U16 desc[UR20][R8.64], R67 ;  /* 0x0000004308001986 */ /* 0x000fe2000c101514 */
[----:B------:R-:W-:Y:S01]  /*3dd10*/  ISETP.LT.AND P3, PT, R73, UR39, !P3 ;  /* 0x0000002749007c0c */ /* 0x000fe2000df61270 */
[----:B------:R-:W1:Y:S01]  /*3dd20*/  LDCU UR39, c[0x0][0x398] ;  /* 0x00007300ff2777ac */ /* 0x000e620008000800 */
[----:B------:R-:W-:Y:S01]  /*3dd30*/  IMAD.WIDE R6, R0, 0x2, R2 ;  /* 0x0000000200067825 */ /* 0x000fe200078e0202 */
[----:B------:R-:W-:Y:S01]  /*3dd40*/  ISETP.GE.AND P6, PT, R10, UR10, PT ;  /* 0x0000000a0a007c0c */ /* 0x000fe2000bfc6270 */
[----:B------:R-:W0:Y:S03]  /*3dd50*/  LDCU UR10, c[0x0][0x398] ;  /* 0x00007300ff0a77ac */ /* 0x000e260008000800 */
[----:B------:R1:W-:Y:S02]  /*3dd60*/  @P4 STG.E.U16 desc[UR20][R6.64], R11 ;  /* 0x0000000b06004986 */ /* 0x0003e4000c101514 */
[----:B-1----:R-:W-:-:S02]  /*3dd70*/  VIADD R6, R0, UR28 ;  /* 0x0000001c00067c36 */ /* 0x002fc40008000000 */
[----:B------:R-:W-:Y:S01]  /*3dd80*/  IMAD.WIDE R10, R0, 0x2, R4 ;  /* 0x00000002000a7825 */ /* 0x000fe200078e0204 */
[----:B---3--:R-:W-:Y:S02]  /*3dd90*/  PRMT R67, R71, 0x7610, R67 ;  /* 0x0000761047437816 */ /* 0x008fe40000000043 */
[----:B------:R-:W3:Y:S04]  /*3dda0*/  LDL.LU.S16 R71, [R1+0x2a2] ;  /* 0x0002a20001477983 */ /* 0x000ee80000300600 */
[----:B------:R-:W3:Y:S04]  /*3ddb0*/  LDL.S16 R76, [R1+0x2a4] ;  /* 0x0002a400014c7983 */ /* 0x000ee80000100600 */
[----:B------:R2:W-:Y:S01]  /*3ddc0*/  @P3 STG.E.U16 desc[UR20][R10.64], R67 ;  /* 0x000000430a003986 */ /* 0x0005e2000c101514 */
[----:B------:R-:W-:-:S03]  /*3ddd0*/  PRMT R0, R70, 0x7610, R0 ;  /* 0x0000761046007816 */ /* 0x000fc60000000000 */
[----:B------:R-:W3:Y:S04]  /*3dde0*/  LDL.LU.S16 R70, [R1+0x2a6] ;  /* 0x0002a60001467983 */ /* 0x000ee80000300600 */
[----:B------:R-:W3:Y:S01]  /*3ddf0*/  LDL.S16 R75, [R1+0x2a8] ;  /* 0x0002a800014b7983 */ /* 0x000ee20000100600 */
[----:B--2---:R-:W-:-:S03]  /*3de00*/  PRMT R67, R69, 0x7610, R67 ;  /* 0x0000761045437816 */ /* 0x004fc60000000043 */
[----:B------:R-:W2:Y:S01]  /*3de10*/  LDL.LU.S16 R69, [R1+0x2aa] ;  /* 0x0002aa0001457983 */ /* 0x000ea20000300600 */
[----:B------:R-:W-:Y:S01]  /*3de20*/  ISETP.LT.AND P4, PT, R74, UR12, !P0 ;  /* 0x0000000c4a007c0c */ /* 0x000fe2000c781270 */
[----:B------:R-:W-:Y:S01]  /*3de30*/  IMAD.WIDE R8, R6, 0x2, R2 ;  /* 0x0000000206087825 */ /* 0x000fe200078e0202 */
[----:B------:R-:W-:Y:S01]  /*3de40*/  ISETP.LT.AND P0, PT, R73, UR70, !P0 ;  /* 0x0000004649007c0c */ /* 0x000fe2000c701270 */
[----:B------:R-:W1:Y:S01]  /*3de50*/  LDCU UR12, c[0x0][0x39c] ;  /* 0x00007380ff0c77ac */ /* 0x000e620008000800 */
[----:B------:R-:W-:Y:S01]  /*3de60*/  ISETP.LT.AND P3, PT, R74, UR53, !P5 ;  /* 0x000000354a007c0c */ /* 0x000fe2000ef61270 */
[----:B------:R-:W-:-:S08]  /*3de70*/  VIADD R7, R93, 0x6b ;  /* 0x0000006b5d077836 */ /* 0x000fd00000000000 */
[----:B------:R0:W-:Y:S01]  /*3de80*/  @P4 STG.E.U16 desc[UR20][R8.64], R0 ;  /* 0x0000000008004986 */ /* 0x0001e2000c101514 */
[----:B------:R-:W-:Y:S01]  /*3de90*/  ISETP.GE.AND P1, PT, R7, UR52, PT ;  /* 0x0000003407007c0c */ /* 0x000fe2000bf26270 */
[----:B------:R-:W-:Y:S01]  /*3dea0*/  VIADD R10, R93, 0x6c ;  /* 0x0000006c5d0a7836 */ /* 0x000fe20000000000 */
[----:B------:R-:W-:Y:S01]  /*3deb0*/  ISETP.LT.AND P5, PT, R73, UR54, !P5 ;  /* 0x0000003649007c0c */ /* 0x000fe2000efa1270 */
[----:B------:R-:W1:Y:S01]  /*3dec0*/  LDCU UR52, c[0x0][0x398] ;  /* 0x00007300ff3477ac */ /* 0x000e620008000800 */
        /* <DEDUP_REMOVED lines=8> */
[----:B----4-:R-:W-:-:S02]  /*3df50*/  PRMT R11, R72, 0x7610, R11 ;  /* 0x00007610480b7816 */ /* 0x010fc4000000000b */
[----:B------:R-:W4:Y:S04]  /*3df60*/  LDL.S16 R72, [R1+0x2ac] ;  /* 0x0002ac0001487983 */ /* 0x000f280000100600 */
[----:B------:R0:W-:Y:S01]  /*3df70*/  @P3 STG.E.U16 desc[UR20][R6.64], R11 ;  /* 0x0000000b06003986 */ /* 0x0001e2000c101514 */
[----:B------:R-:W-:Y:S01]  /*3df80*/  ISETP.LT.AND P3, PT, R74, UR60, !P2 ;  /* 0x0000003c4a007c0c */ /* 0x000fe2000d761270 */
[----:B------:R-:W1:Y:S01]  /*3df90*/  LDCU UR60, c[0x0][0x398] ;  /* 0x00007300ff3c77ac */ /* 0x000e620008000800 */
[----:B------:R-:W-:Y:S01]  /*3dfa0*/  ISETP.LT.AND P2, PT, R73, UR69, !P2 ;  /* 0x0000004549007c0c */ /* 0x000fe2000d741270 */
        /* <DEDUP_REMOVED lines=15> */
[----:B------:R-:W-:Y:S01]  /*3e0a0*/  VIADD R7, R93, 0x6d ;  /* 0x0000006d5d077836 */ /* 0x000fe20000000000 */
[----:B------:R-:W-:Y:S01]  /*3e0b0*/  PRMT R11, R75, 0x7610, R11 ;  /* 0x000076104b0b7816 */ /* 0x000fe2000000000b */
[----:B------:R-:W-:Y:S01]  /*3e0c0*/  VIADD R0, R6, UR28 ;  /* 0x0000001c06007c36 */ /* 0x000fe20008000000 */
[----:B------:R-:W2:Y:S01]  /*3e0d0*/  LDL.S16 R76, [R1+0x2b4] ;  /* 0x0002b400014c7983 */ /* 0x000ea20000100600 */
[----:B------:R-:W-:Y:S01]  /*3e0e0*/  VIADD R10, R93, 0x6e ;  /* 0x0000006e5d0a7836 */ /* 0x000fe20000000000 */
        /* <DEDUP_REMOVED lines=48> */
[----:B------:R-:W-:Y:S01]  /*3e3f0*/  VIADD R7, R93, 0x71 ;  /* 0x000000715d077836 */ /* 0x000fe20000000000 */
[----:B------:R-:W0:Y:S01]  /*3e400*/  LDCU UR50, c[0x0][0x398] ;  /* 0x00007300ff3277ac */ /* 0x000e220008000800 */
[----:B------:R-:W-:Y:S01]  /*3e410*/  IMAD.WIDE R8, R6, 0x2, R2 ;  /* 0x0000000206087825 */ /* 0x000fe200078e0202 */
[----:B------:R-:W-:-:S04]  /*3e420*/  ISETP.LT.AND P4, PT, R74, UR65, !P3 ;  /* 0x000000414a007c0c */ /* 0x000fc8000df81270 */
[----:B------:R0:W-:Y:S01]  /*3e430*/  @P6 STG.E.U16 desc[UR20][R8.64], R0 ;  /* 0x0000000008006986 */ /* 0x0001e2000c101514 */
[----:B----4-:R-:W-:-:S03]  /*3e440*/  PRMT R67, R72, 0x7610, R67 ;  /* 0x0000761048437816 */ /* 0x010fc60000000043 */
[----:B------:R-:W4:Y:S01]  /*3e450*/  LDL.S16 R72, [R1+0x2c0] ;  /* 0x0002c00001487983 */ /* 0x000f220000100600 */
[----:B------:R-:W-:Y:S01]  /*3e460*/  ISETP.GE.AND P1, PT, R7, UR14, PT ;  /* 0x0000000e07007c0c */ /* 0x000fe2000bf26270 */
[----:B------:R-:W-:Y:S01]  /*3e470*/  VIADD R10, R93, 0x72 ;  /* 0x000000725d0a7836 */ /* 0x000fe20000000000 */
[----:B------:R-:W-:Y:S01]  /*3e480*/  PRMT R11, R75, 0x7610, R11 ;  /* 0x000076104b0b7816 */ /* 0x000fe2000000000b */
[----:B------:R-:W1:Y:S01]  /*3e490*/  LDCU UR14, c[0x0][0x398] ;  /* 0x00007300ff0e77ac */ /* 0x000e620008000800 */
[----:B0-----:R-:W-:-:S04]  /*3e4a0*/  IMAD.WIDE R8, R6, 0x2, R4 ;  /* 0x0000000206087825 */ /* 0x001fc800078e0204 */
[----:B------:R-:W-:Y:S01]  /*3e4b0*/  VIADD R0, R6, UR28 ;  /* 0x0000001c06007c36 */ /* 0x000fe20008000000 */
[----:B------:R-:W-:Y:S01]  /*3e4c0*/  @P0 STG.E.U16 desc[UR20][R8.64], R67 ;  /* 0x0000004308000986 */ /* 0x000fe2000c101514 */
[----:B------:R-:W-:Y:S01]  /*3e4d0*/  ISETP.LT.AND P3, PT, R73, UR41, !P3 ;  /* 0x0000002949007c0c */ /* 0x000fe2000df61270 */
[----:B------:R-:W0:Y:S01]  /*3e4e0*/  LDCU UR41, c[0x0][0x398] ;  /* 0x00007300ff2977ac */ /* 0x000e220008000800 */
        /* <DEDUP_REMOVED lines=20> */
[----:B------:R-:W-:Y:S01]  /*3e630*/  VIADD R7, R93, 0x73 ;  /* 0x000000735d077836 */ /* 0x000fe20000000000 */
[----:B------:R-:W-:Y:S01]  /*3e640*/  ISETP.LT.AND P5, PT, R73, UR57, !P5 ;  /* 0x0000003949007c0c */ /* 0x000fe2000efa1270 */
[----:B------:R-:W-:Y:S01]  /*3e650*/  VIADD R10, R93, 0x74 ;  /* 0x000000745d0a7836 */ /* 0x000fe20000000000 */
[----:B------:R-:W0:Y:S05]  /*3e660*/  LDCU UR49, c[0x0][0x39c] ;  /* 0x00007380ff3177ac */ /* 0x000e2a0008000800 */
[----:B------:R1:W-:Y:S01]  /*3e670*/  @P4 STG.E.U16 desc[UR20][R8.64], R0 ;  /* 0x0000000008004986 */ /* 0x0003e2000c101514 */
[----:B------:R-:W-:Y:S01]  /*3e680*/  ISETP.GE.AND P0, PT, R7, UR18, PT ;  /* 0x0000001207007c0c */ /* 0x000fe2000bf06270 */
[----:B------:R-:W0:Y:S01]  /*3e690*/  LDCU UR18, c[0x0][0x398] ;  /* 0x00007300ff1277ac */ /* 0x000e220008000800 */
[----:B------:R-:W0:Y:S01]  /*3e6a0*/  LDCU UR33, c[0x0][0x398] ;  /* 0x00007300ff2177ac */ /* 0x000e220008000800 */
[----:B------:R-:W0:Y:S01]  /*3e6b0*/  LDCU UR57, c[0x0][0x398] ;  /* 0x00007300ff3977ac */ /* 0x000e220008000800 */
[----:B-1----:R-:W-:-:S02]  /*3e6c0*/  VIADD R0, R6, UR28 ;  /* 0x0000001c06007c36 */ /* 0x002fc40008000000 */
[----:B------:R-:W-:-:S04]  /*3e6d0*/  IMAD.WIDE R8, R6, 0x2, R4 ;  /* 0x0000000206087825 */ /* 0x000fc800078e0204 */
[----:B------:R-:W-:Y:S01]  /*3e6e0*/  IMAD.WIDE R6, R0, 0x2, R2 ;  /* 0x0000000200067825 */ /* 0x000fe200078e0202 */
[----:B------:R-:W-:Y:S01]  /*3e6f0*/  @P2 STG.E.U16 desc[UR20][R8.64], R67 ;  /* 0x0000004308002986 */ /* 0x000fe2000c101514 */
[----:B------:R-:W-:Y:S01]  /*3e700*/  ISETP.LT.AND P2, PT, R74, UR24, !P1 ;  /* 0x000000184a007c0c */ /* 0x000fe2000cf41270 */
[----:B------:R-:W1:Y:S01]  /*3e710*/  LDCU UR24, c[0x0][0x398] ;  /* 0x00007300ff1877ac */ /* 0x000e620008000800 */
[----:B----4-:R-:W-:Y:S02]  /*3e720*/  PRMT R11, R72, 0x7610, R11 ;  /* 0x00007610480b7816 */ /* 0x010fe4000000000b */
[----:B------:R-:W4:Y:S01]  /*3e730*/  LDL.S16 R72, [R1+0x2cc] ;  /* 0x0002cc0001487983 */ /* 0x000f220000100600 */
[----:B------:R-:W-:Y:S01]  /*3e740*/  ISETP.GE.AND P4, PT, R10, UR40, PT ;  /* 0x000000280a007c0c */ /* 0x000fe2000bf86270 */
[----:B------:R-:W0:Y:S02]  /*3e750*/  LDCU UR40, c[0x0][0x398] ;  /* 0x00007300ff2877ac */ /* 0x000e240008000800 */
[----:B------:R1:W-:Y:S01]  /*3e760*/  @P3 STG.E.U16 desc[UR20][R6.64], R11 ;  /* 0x0000000b06003986 */ /* 0x0003e2000c101514 */
[----:B------:R-:W-:Y:S01]  /*3e770*/  ISETP.LT.AND P1, PT, R73, UR31, !P1 ;  /* 0x0000001f49007c0c */ /* 0x000fe2000cf21270 */
[----:B------:R-:W0:Y:S01]  /*3e780*/  LDCU UR31, c[0x0][0x39c] ;  /* 0x00007380ff1f77ac */ /* 0x000e220008000800 */
[----:B-1----:R-:W-:-:S02]  /*3e790*/  VIADD R6, R0, UR28 ;  /* 0x0000001c00067c36 */ /* 0x002fc40008000000 */
[----:B------:R-:W-:-:S04]  /*3e7a0*/  IMAD.WIDE R10, R0, 0x2, R4 ;  /* 0x00000002000a7825 */ /* 0x000fc800078e0204 */
[----:B------:R-:W-:Y:S01]  /*3e7b0*/  IMAD.WIDE R8, R6, 0x2, R2 ;  /* 0x0000000206087825 */ /* 0x000fe200078e0202 */
[----:B---3--:R-:W-:Y:S02]  /*3e7c0*/  PRMT R67, R71, 0x7610, R67 ;  /* 0x0000761047437816 */ /* 0x008fe40000000043 */
[----:B------:R-:W3:Y:S01]  /*3e7d0*/  LDL.LU.S16 R71, [R1+0x2ce] ;  /* 0x0002ce0001477983 */ /* 0x000ee20000300600 */
[----:B------:R-:W-:-:S03]  /*3e7e0*/  PRMT R0, R76, 0x7610, R0 ;  /* 0x000076104c007816 */ /* 0x000fc60000000000 */
[----:B------:R1:W-:Y:S04]  /*3e7f0*/  @P5 STG.E.U16 desc[UR20][R10.64], R67 ;  /* 0x000000430a005986 */ /* 0x0003e8000c101514 */
[----:B------:R0:W-:Y:S01]  /*3e800*/  @P2 STG.E.U16 desc[UR20][R8.64], R0 ;  /* 0x0000000008002986 */ /* 0x0001e2000c101514 */
[----:B-1----:R-:W-:-:S03]  /*3e810*/  PRMT R67, R70, 0x7610, R67 ;  /* 0x0000761046437816 */ /* 0x002fc60000000043 */
[----:B------:R-:W3:Y:S01]  /*3e820*/  LDL.S16 R70, [R1+0x2d0] ;  /* 0x0002d00001467983 */ /* 0x000ee20000100600 */
[----:B0-----:R-:W-:-:S05]  /*3e830*/  IMAD.WIDE R8, R6, 0x2, R4 ;  /* 0x0000000206087825 */ /* 0x001fca00078e0204 */
        /* <DEDUP_REMOVED lines=20> */
[----:B------:R-:W-:-:S04]  /*3e980*/  ISETP.LT.AND P0, PT, R73, UR63, !P0 ;  /* 0x0000003f49007c0c */ /* 0x000fc8000c701270 */
[----:B------:R-:W-:Y:S01]  /*3e990*/  @P6 STG.E.U16 desc[UR20][R10.64], R67 ;  /* 0x000000430a006986 */ /* 0x000fe2000c101514 */
[----:B----4-:R-:W-:-:S03]  /*3e9a0*/  PRMT R0, R72, 0x7610, R0 ;  /* 0x0000761048007816 */ /* 0x010fc60000000000 */
[----:B------:R-:W4:Y:S01]  /*3e9b0*/  LDL.LU.S16 R72, [R1+0x2d6] ;  /* 0x0002d60001487983 */ /* 0x000f220000300600 */
[----:B------:R-:W-:-:S03]  /*3e9c0*/  IMAD.WIDE R8, R6, 0x2, R2 ;  /* 0x0000000206087825 */ /* 0x000fc600078e0202 */
[----:B------:R-:W4:Y:S04]  /*3e9d0*/  LDL.S16 R75, [R1+0x2d8] ;  /* 0x0002d800014b7983 */ /* 0x000f280000100600 */
[----:B------:R1:W-:Y:S02]  /*3e9e0*/  @P5 STG.E.U16 desc[UR20][R8.64], R0 ;  /* 0x0000000008005986 */ /* 0x0003e4000c101514 */
[----:B-1----:R-:W-:Y:S01]  /*3e9f0*/  IMAD.WIDE R8, R6, 0x2, R4 ;  /* 0x0000000206087825 */ /* 0x002fe200078e0204 */
        /* <DEDUP_REMOVED lines=8> */
[C---:B------:R-:W-:Y:S01]  /*3ea80*/  VIADD R7, R93.reuse, 0x77 ;  /* 0x000000775d077836 */ /* 0x040fe20000000000 */
[----:B------:R-:W-:Y:S01]  /*3ea90*/  IADD3 R0, PT, PT, R6, UR28, RZ ;  /* 0x0000001c06007c10 */ /* 0x000fe2000fffe0ff */
[----:B------:R-:W-:Y:S01]  /*3eaa0*/  VIADD R10, R93, 0x78 ;  /* 0x000000785d0a7836 */ /* 0x000fe20000000000 */
[----:B------:R-:W-:Y:S01]  /*3eab0*/  ISETP.LT.AND P4, PT, R73, UR16, !P4 ;  /* 0x0000001049007c0c */ /* 0x000fe2000e781270 */
[----:B------:R-:W1:Y:S01]  /*3eac0*/  LDCU UR38, c[0x0][0x398] ;  /* 0x00007300ff2677ac */ /* 0x000e620008000800 */
[----:B------:R-:W-:Y:S01]  /*3ead0*/  ISETP.GE.AND P1, PT, R7, UR56, PT ;  /* 0x0000003807007c0c */ /* 0x000fe2000bf26270 */
[----:B------:R-:W-:Y:S01]  /*3eae0*/  IMAD.WIDE R6, R0, 0x2, R2 ;  /* 0x0000000200067825 */ /* 0x000fe200078e0202 */
[----:B------:R-:W-:Y:S01]  /*3eaf0*/  ISETP.GE.AND P5, PT, R10, UR44, PT ;  /* 0x0000002c0a007c0c */ /* 0x000fe2000bfa6270 */
[----:B------:R-:W0:Y:S04]  /*3eb00*/  LDCU UR44, c[0x0][0x39c] ;  /* 0x00007380ff2c77ac */ /* 0x000e280008000800 */
[----:B------:R1:W-:Y:S01]  /*3eb10*/  @P6 STG.E.U16 desc[UR20][R6.64], R11 ;  /* 0x0000000b06006986 */ /* 0x0003e2000c101514 */
[----:B------:R-:W-:Y:S01]  /*3eb20*/  ISETP.LT.AND P6, PT, R74, UR26, !P3 ;  /* 0x0000001a4a007c0c */ /* 0x000fe2000dfc1270 */
[----:B------:R-:W0:Y:S01]  /*3eb30*/  LDCU UR56, c[0x0][0x398] ;  /* 0x00007300ff3877ac */ /* 0x000e220008000800 */
        /* <DEDUP_REMOVED lines=39> */
[----:B------:R-:W-:Y:S02]  /*3edb0*/  ISETP.LT.AND P4, PT, R74, UR62, !P1 ;  /* 0x0000003e4a007c0c */ /* 0x000fe4000cf81270 */
[----:B------:R-:W-:Y:S01]  /*3edc0*/  ISETP.LT.AND P1, PT, R73, UR34, !P1 ;  /* 0x0000002249007c0c */ /* 0x000fe2000cf21270 */
[----:B------:R-:W-:Y:S01]  /*3edd0*/  IMAD.WIDE R8, R6, 0x2, R2 ;  /* 0x0000000206087825 */ /* 0x000fe200078e0202 */
[----:B------:R-:W-:Y:S01]  /*3ede0*/  ISETP.LT.AND P2, PT, R74, UR47, !P5 ;  /* 0x0000002f4a007c0c */ /* 0x000fe2000ef41270 */
[----:B------:R-:W1:Y:S02]  /*3edf0*/  LDCU UR34, c[0x0][0x39c] ;  /* 0x00007380ff2277ac */ /* 0x000e640008000800 */
[----:B------:R-:W-:Y:S01]  /*3ee00*/  VIADD R7, R93, 0x7b ;  /* 0x0000007b5d077836 */ /* 0x000fe20000000000 */
[----:B------:R-:W-:Y:S01]  /*3ee10*/  ISETP.LT.AND P5, PT, R73, UR48, !P5 ;  /* 0x0000003049007c0c */ /* 0x000fe2000efa1270 */
[----:B------:R-:W-:Y:S01]  /*3ee20*/  VIADD R10, R93, 0x7c ;  /* 0x0000007c5d0a7836 */ /* 0x000fe20000000000 */
[----:B------:R-:W0:Y:S03]  /*3ee30*/  LDCU UR48, c[0x0][0x39c] ;  /* 0x00007380ff3077ac */ /* 0x000e260008000800 */
[----:B------:R1:W-:Y:S01]  /*3ee40*/  @P4 STG.E.U16 desc[UR20][R8.64], R0 ;  /* 0x0000000008004986 */ /* 0x0003e2000c101514 */
[----:B------:R-:W-:Y:S01]  /*3ee50*/  ISETP.GE.AND P3, PT, R7, UR59, PT ;  /* 0x0000003b07007c0c */ /* 0x000fe2000bf66270 */
        /* <DEDUP_REMOVED lines=87> */
[----:B----4-:R-:W-:Y:S01]  /*3f3d0*/  PRMT R67, R72, 0x7610, R67 ;  /* 0x0000761048437816 */ /* 0x010fe20000000043 */
[----:B------:R-:W-:Y:S02]  /*3f3e0*/  VIADD R10, R93, 0x82 ;  /* 0x000000825d0a7836 */ /* 0x000fe40000000000 */
[----:B------:R-:W4:Y:S01]  /*3f3f0*/  LDL.S16 R72, [R1+0x100] ;  /* 0x0001000001487983 */ /* 0x000f220000100600 */
[----:B------:R-:W-:Y:S01]  /*3f400*/  ISETP.GE.AND P3, PT, R7, UR30, PT ;  /* 0x0000001e07007c0c */ /* 0x000fe2000bf66270 */
[----:B------:R-:W1:Y:S01]  /*3f410*/  LDCU UR22, c[0x0][0x39c] ;  /* 0x00007380ff1677ac */ /* 0x000e620008000800 */
[----:B0-----:R-:W-:-:S04]  /*3f420*/  IMAD.WIDE R8, R6, 0x2, R4 ;  /* 0x0000000206087825 */ /* 0x001fc800078e0204 */
[----:B------:R-:W-:Y:S01]  /*3f430*/  VIADD R0, R6, UR28 ;  /* 0x0000001c06007c36 */ /* 0x000fe20008000000 */
[----:B------:R-:W-:Y:S01]  /*3f440*/  PRMT R11, R75, 0x7610, R11 ;  /* 0x000076104b0b7816 */ /* 0x000fe2000000000b */
[----:B------:R3:W-:Y:S01]  /*3f450*/  @P2 STG.E.U16 desc[UR20][R8.64], R67 ;  /* 0x0000004308002986 */ /* 0x0007e2000c101514 */
[----:B------:R-:W-:Y:S01]  /*3f460*/  ISETP.LT.AND P1, PT, R73, UR58, !P1 ;  /* 0x0000003a49007c0c */ /* 0x000fe2000cf21270 */
[----:B------:R-:W-:Y:S01]  /*3f470*/  IMAD.WIDE R6, R0, 0x2, R2 ;  /* 0x0000000200067825 */ /* 0x000fe200078e0202 */
[----:B------:R-:W-:Y:S01]  /*3f480*/  ISETP.GE.AND P6, PT, R10, UR49, PT ;  /* 0x000000310a007c0c */ /* 0x000fe2000bfc6270 */
[----:B------:R-:W0:Y:S03]  /*3f490*/  LDCU UR30, c[0x0][0x398] ;  /* 0x00007300ff1e77ac */ /* 0x000e260008000800 */
[----:B------:R0:W-:Y:S01]  /*3f4a0*/  @P4 STG.E.U16 desc[UR20][R6.64], R11 ;  /* 0x0000000b06004986 */ /* 0x0001e2000c101514 */
[----:B---3--:R-:W-:Y:S01]  /*3f4b0*/  PRMT R67, R71, 0x7610, R67 ;  /* 0x0000761047437816 */ /* 0x008fe20000000043 */
[----:B------:R-:W3:Y:S02]  /*3f4c0*/  LDCU UR49, c[0x0][0x398] ;  /* 0x00007300ff3177ac */ /* 0x000ee40008000800 */
[----:B------:R-:W3:Y:S01]  /*3f4d0*/  LDL.LU.S16 R71, [R1+0x102] ;  /* 0x0001020001477983 */ /* 0x000ee20000300600 */
[----:B0-----:R-:W-:-:S02]  /*3f4e0*/  VIADD R6, R0, UR28 ;  /* 0x0000001c00067c36 */ /* 0x001fc40008000000 */
[----:B------:R-:W-:Y:S01]  /*3f4f0*/  IMAD.WIDE R10, R0, 0x2, R4 ;  /* 0x00000002000a7825 */ /* 0x000fe200078e0204 */
        /* <DEDUP_REMOVED lines=29> */
[----:B------:R-:W-:-:S03]  /*3f6d0*/  ISETP.GE.AND P2, PT, R10, UR64, PT ;  /* 0x000000400a007c0c */ /* 0x000fc6000bf46270 */
[----:B------:R0:W-:Y:S01]  /*3f6e0*/  @P1 STG.E.U16 desc[UR20][R6.64], R11 ;  /* 0x0000000b06001986 */ /* 0x0001e2000c101514 */
        /* <DEDUP_REMOVED lines=9> */
[----:B------:R0:W-:Y:S02]  /*3f780*/  @P0 STG.E.U16 desc[UR20][R8.64], R0 ;  /* 0x0000000008000986 */ /* 0x0001e4000c101514 */
[----:B0-----:R-:W-:Y:S02]  /*3f790*/  PRMT R67, R70, 0x7610, R67 ;  /* 0x0000761046437816 */ /* 0x001fe40000000043 */
[----:B------:R-:W3:Y:S01]  /*3f7a0*/  LDL.S16 R70, [R1+0x110] ;  /* 0x0001100001467983 */ /* 0x000ee20000100600 */
[----:B------:R-:W-:-:S05]  /*3f7b0*/  IMAD.WIDE R8, R6, 0x2, R4 ;  /* 0x0000000206087825 */ /* 0x000fca00078e0204 */
        /* <DEDUP_REMOVED lines=68> */
[C---:B-1----:R-:W-:Y:S01]  /*3fc00*/  IADD3 R0, PT, PT, R6.reuse, UR28, RZ ;  /* 0x0000001c06007c10 */ /* 0x042fe2000fffe0ff */
[----:B------:R-:W-:Y:S01]  /*3fc10*/  IMAD.WIDE R8, R6, 0x2, R4 ;  /* 0x0000000206087825 */ /* 0x000fe200078e0204 */
[----:B------:R-:W-:Y:S01]  /*3fc20*/  ISETP.LT.AND P0, PT, R73, UR12, !P0 ;  /* 0x0000000c49007c0c */ /* 0x000fe2000c701270 */
[----:B------:R-:W1:Y:S02]  /*3fc30*/  LDCU UR12, c[0x0][0x398] ;  /* 0x00007300ff0c77ac */ /* 0x000e640008000800 */
[----:B------:R-:W-:Y:S01]  /*3fc40*/  IMAD.WIDE R6, R0, 0x2, R2 ;  /* 0x0000000200067825 */ /* 0x000fe200078e0202 */
[----:B------:R-:W-:Y:S01]  /*3fc50*/  @P1 STG.E.U16 desc[UR20][R8.64], R67 ;  /* 0x0000004308001986 */ /* 0x000fe2000c101514 */
[----:B------:R-:W-:Y:S01]  /*3fc60*/  ISETP.GE.AND P6, PT, R10, UR32, PT ;  /* 0x000000200a007c0c */ /* 0x000fe2000bfc6270 */
[----:B------:R-:W0:Y:S02]  /*3fc70*/  LDCU UR32, c[0x0][0x398] ;  /* 0x00007300ff2077ac */ /* 0x000e240008000800 */
        /* <DEDUP_REMOVED lines=71> */
[----:B------:R-:W-:Y:S01]  /*400f0*/  IMAD.WIDE R8, R6, 0x2, R2 ;  /* 0x0000000206087825 */ /* 0x000fe200078e0202 */
[----:B------:R-:W0:Y:S01]  /*40100*/  LDCU UR35, c[0x0][0x398] ;  /* 0x00007300ff2377ac */ /* 0x000e220008000800 */
[----:B----4-:R-:W-:-:S02]  /*40110*/  PRMT R0, R72, 0x7610, R0 ;  /* 0x0000761048007816 */ /* 0x010fc40000000000 */
[----:B------:R-:W4:Y:S04]  /*40120*/  LDL.LU.S16 R72, [R1+0x136] ;  /* 0x0001360001487983 */ /* 0x000f280000300600 */
[----:B------:R-:W4:Y:S04]  /*40130*/  LDL.S16 R75, [R1+0x138] ;  /* 0x00013800014b7983 */ /* 0x000f280000100600 */
[----:B------:R0:W-:Y:S02]  /*40140*/  @P5 STG.E.U16 desc[UR20][R8.64], R0 ;  /* 0x0000000008005986 */ /* 0x0001e4000c101514 */
[----:B0-----:R-:W-:Y:S01]  /*40150*/  IMAD.WIDE R8, R6, 0x2, R4 ;  /* 0x0000000206087825 */ /* 0x001fe200078e0204 */
[----:B---3--:R-:W-:-:S02]  /*40160*/  PRMT R67, R71, 0x7610, R67 ;  /* 0x0000761047437816 */ /* 0x008fc40000000043 */
        /* <DEDUP_REMOVED lines=34> */
[----:B-1----:R-:W-:-:S04]  /*40390*/  IMAD.WIDE R8, R6, 0x2, R4 ;  /* 0x0000000206087825 */ /* 0x002fc800078e0204 */
[----:B------:R-:W-:Y:S01]  /*403a0*/  VIADD R0, R6, UR28 ;  /* 0x0000001c06007c36 */ /* 0x000fe20008000000 */
[----:B------:R-:W-:Y:S01]  /*403b0*/  PRMT R11, R75, 0x7610, R11 ;  /* 0x000076104b0b7816 */ /* 0x000fe2000000000b */
[----:B------:R-:W-:Y:S01]  /*403c0*/  VIADD R10, R93, 0x92 ;  /* 0x000000925d0a7836 */ /* 0x000fe20000000000 */
[----:B------:R-:W-:Y:S01]  /*403d0*/  @P0 STG.E.U16 desc[UR20][R8.64], R67 ;  /* 0x0000004308000986 */ /* 0x000fe2000c101514 */
[----:B------:R-:W-:Y:S01]  /*403e0*/  IMAD.WIDE R6, R0, 0x2, R2 ;  /* 0x0000000200067825 */ /* 0x000fe200078e0202 */
[----:B------:R-:W-:Y:S01]  /*403f0*/  ISETP.LT.AND P3, PT, R73, UR41, !P3 ;  /* 0x0000002949007c0c */ /* 0x000fe2000df61270 */
[----:B------:R-:W1:Y:S01]  /*40400*/  LDCU UR41, c[0x0][0x398] ;  /* 0x00007300ff2977ac */ /* 0x000e620008000800 */
[----:B------:R-:W-:Y:S02]  /*40410*/  ISETP.GE.AND P6, PT, R10, UR43, PT ;  /* 0x0000002b0a007c0c */ /* 0x000fe4000bfc6270 */
[----:B------:R0:W-:Y:S01]  /*40420*/  @P2 STG.E.U16 desc[UR20][R6.64], R11 ;  /* 0x0000000b06002986 */ /* 0x0001e2000c101514 */
[----:B------:R-:W1:Y:S01]  /*40430*/  LDCU UR43, c[0x0][0x39c] ;  /* 0x00007380ff2b77ac */ /* 0x000e620008000800 */
[----:B0-----:R-:W-:-:S02]  /*40440*/  VIADD R6, R0, UR28 ;  /* 0x0000001c00067c36 */ /* 0x001fc40008000000 */
        /* <DEDUP_REMOVED lines=100> */
[----:B-1----:R-:W-:-:S04]  /*40a90*/  IMAD.WIDE R10, R0, 0x2, R4 ;  /* 0x00000002000a7825 */ /* 0x002fc800078e0204 */
[----:B------:R-:W-:Y:S01]  /*40aa0*/  VIADD R6, R0, UR28 ;  /* 0x0000001c00067c36 */ /* 0x000fe20008000000 */
[----:B------:R-:W-:Y:S01]  /*40ab0*/  PRMT R0, R76, 0x7610, R0 ;  /* 0x000076104c007816 */ /* 0x000fe20000000000 */
[----:B------:R4:W-:Y:S02]  /*40ac0*/  @P2 STG.E.U16 desc[UR20][R10.64], R67 ;  /* 0x000000430a002986 */ /* 0x0009e4000c101514 */
[----:B------:R-:W-:Y:S01]  /*40ad0*/  IMAD.WIDE R8, R6, 0x2, R2 ;  /* 0x0000000206087825 */ /* 0x000fe200078e0202 */
[----:B------:R-:W-:Y:S01]  /*40ae0*/  ISETP.LT.AND P2, PT, R74, UR22, !P4 ;  /* 0x000000164a007c0c */ /* 0x000fe2000e741270 */
[----:B------:R-:W1:Y:S02]  /*40af0*/  LDCU UR22, c[0x0][0x398] ;  /* 0x00007300ff1677ac */ /* 0x000e640008000800 */
[----:B------:R-:W-:Y:S01]  /*40b00*/  VIADD R7, R93, 0x99 ;  /* 0x000000995d077836 */ /* 0x000fe20000000000 */
        /* <DEDUP_REMOVED lines=38> */
[C---:B0-----:R-:W-:Y:S01]  /*40d70*/  IADD3 R0, PT, PT, R6.reuse, UR28, RZ ;  /* 0x0000001c06007c10 */ /* 0x041fe2000fffe0ff */
        /* <DEDUP_REMOVED lines=48> */
[----:B------:R-:W-:Y:S01]  /*41080*/  VIADD R7, R93, 0x9f ;  /* 0x0000009f5d077836 */ /* 0x000fe20000000000 */
[----:B------:R-:W0:Y:S01]  /*41090*/  LDCU UR41, c[0x0][0x398] ;  /* 0x00007300ff2977ac */ /* 0x000e220008000800 */
[----:B----4-:R-:W-:-:S02]  /*410a0*/  PRMT R0, R72, 0x7610, R0 ;  /* 0x0000761048007816 */ /* 0x010fc40000000000 */
        /* <DEDUP_REMOVED lines=13> */
[----:B------:R-:W-:Y:S01]  /*41180*/  VIADD R0, R6, UR28 ;  /* 0x0000001c06007c36 */ /* 0x000fe20008000000 */
[----:B------:R-:W-:Y:S01]  /*41190*/  ISETP.GE.AND P0, PT, R7, UR16, PT ;  /* 0x0000001007007c0c */ /* 0x000fe2000bf06270 */
[----:B------:R-:W-:Y:S01]  /*411a0*/  VIADD R10, R93, 0xa0 ;  /* 0x000000a05d0a7836 */ /* 0x000fe20000000000 */
[C---:B------:R-:W-:Y:S01]  /*411b0*/  ISETP.LT.AND P3, PT, R73.reuse, UR24, !P3 ;  /* 0x0000001849007c0c */ /* 0x040fe2000df61270 */
[----:B------:R-:W-:Y:S01]  /*411c0*/  IMAD.WIDE R6, R0, 0x2, R2 ;  /* 0x0000000200067825 */ /* 0x000fe200078e0202 */
[----:B------:R-:W0:Y:S02]  /*411d0*/  LDCU UR16, c[0x0][0x39c] ;  /* 0x00007380ff1077ac */ /* 0x000e240008000800 */
        /* <DEDUP_REMOVED lines=45> */
[----:B------:R-:W-:Y:S02]  /*414b0*/  ISETP.LT.AND P0, PT, R73, UR45, !P0 ;  /* 0x0000002d49007c0c */ /* 0x000fe4000c701270 */
[----:B------:R-:W-:Y:S01]  /*414c0*/  ISETP.LT.AND P4, PT, R74, UR32, !P5 ;  /* 0x000000204a007c0c */ /* 0x000fe2000ef81270 */
[----:B------:R-:W-:-:S08]  /*414d0*/  VIADD R7, R93, 0xa3 ;  /* 0x000000a35d077836 */ /* 0x000fd00000000000 */
[----:B------:R1:W-:Y:S01]  /*414e0*/  @P3 STG.E.U16 desc[UR20][R8.64], R0 ;  /* 0x0000000008003986 */ /* 0x0003e2000c101514 */
[----:B------:R-:W-:Y:S01]  /*414f0*/  ISETP.GE.AND P1, PT, R7, UR8, PT ;  /* 0x0000000807007c0c */ /* 0x000fe2000bf26270 */
[----:B------:R-:W-:Y:S01]  /*41500*/  VIADD R10, R93, 0xa4 ;  /* 0x000000a45d0a7836 */ /* 0x000fe20000000000 */
[----:B------:R-:W-:Y:S01]  /*41510*/  ISETP.LT.AND P5, PT, R73, UR44, !P5 ;  /* 0x0000002c49007c0c */ /* 0x000fe2000efa1270 */
[----:B------:R-:W0:Y:S01]  /*41520*/  LDCU UR8, c[0x0][0x39c] ;  /* 0x00007380ff0877ac */ /* 0x000e220008000800 */
[----:B------:R-:W0:Y:S01]  /*41530*/  LDCU UR32, c[0x0][0x398] ;  /* 0x00007300ff2077ac */ /* 0x000e220008000800 */
[C---:B-1----:R-:W-:Y:S02]  /*41540*/  VIADD R0, R6.reuse, UR28 ;  /* 0x0000001c06007c36 */ /* 0x042fe40008000000 */
[----:B------:R-:W-:-:S04]  /*41550*/  IMAD.WIDE R8, R6, 0x2, R4 ;  /* 0x0000000206087825 */ /* 0x000fc800078e0204 */
[----:B------:R-:W-:Y:S01]  /*41560*/  IMAD.WIDE R6, R0, 0x2, R2 ;  /* 0x0000000200067825 */ /* 0x000fe200078e0202 */
[----:B------:R-:W-:Y:S01]  /*41570*/  @P0 STG.E.U16 desc[UR20][R8.64], R67 ;  /* 0x0000004308000986 */ /* 0x000fe2000c101514 */
[----:B------:R-:W-:Y:S01]  /*41580*/  ISETP.GE.AND P3, PT, R10, UR4, PT ;  /* 0x000000040a007c0c */ /* 0x000fe2000bf66270 */
[----:B------:R-:W1:Y:S01]  /*41590*/  LDCU UR4, c[0x0][0x39c] ;  /* 0x00007380ff0477ac */ /* 0x000e620008000800 */
[----:B----4-:R-:W-:Y:S02]  /*415a0*/  PRMT R11, R72, 0x7610, R11 ;  /* 0x00007610480b7816 */ /* 0x010fe4000000000b */
[----:B------:R-:W4:Y:S04]  /*415b0*/  LDL.S16 R72, [R1+0x18c] ;  /* 0x00018c0001487983 */ /* 0x000f280000100600 */
[----:B------:R0:W-:Y:S01]  /*415c0*/  @P4 STG.E.U16 desc[UR20][R6.64], R11 ;  /* 0x0000000b06004986 */ /* 0x0001e2000c101514 */
[----:B------:R-:W-:Y:S01]  /*415d0*/  ISETP.LT.AND P4, PT, R74, UR22, !P2 ;  /* 0x000000164a007c0c */ /* 0x000fe2000d781270 */
[----:B------:R-:W1:Y:S01]  /*415e0*/  LDCU UR22, c[0x0][0x398] ;  /* 0x00007300ff1677ac */ /* 0x000e620008000800 */
[----:B------:R-:W-:Y:S01]  /*415f0*/  ISETP.LT.AND P2, PT, R73, UR42, !P2 ;  /* 0x0000002a49007c0c */ /* 0x000fe2000d741270 */
[----:B0-----:R-:W-:-:S02]  /*41600*/  VIADD R6, R0, UR28 ;  /* 0x0000001c00067c36 */ /* 0x001fc40008000000 */
        /* <DEDUP_REMOVED lines=104> */
[C---:B------:R-:W-:Y:S02]  /*41c90*/  VIADD R7, R93.reuse, 0xab ;  /* 0x000000ab5d077836 */ /* 0x040fe40000000000 */
[----:B------:R-:W-:Y:S01]  /*41ca0*/  VIADD R10, R93, 0xac ;  /* 0x000000ac5d0a7836 */ /* 0x000fe20000000000 */
[----:B------:R-:W0:Y:S05]  /*41cb0*/  LDCU UR37, c[0x0][0x398] ;  /* 0x00007300ff2577ac */ /* 0x000e2a0008000800 */
[----:B------:R1:W-:Y:S01]  /*41cc0*/  @P3 STG.E.U16 desc[UR20][R8.64], R0 ;  /* 0x0000000008003986 */ /* 0x0003e2000c101514 */
[----:B------:R-:W-:Y:S01]  /*41cd0*/  ISETP.GE.AND P0, PT, R7, UR12, PT ;  /* 0x0000000c07007c0c */ /* 0x000fe2000bf06270 */
[----:B------:R-:W0:Y:S01]  /*41ce0*/  LDCU UR12, c[0x0][0x39c] ;  /* 0x00007380ff0c77ac */ /* 0x000e220008000800 */
[----:B------:R-:W-:Y:S01]  /*41cf0*/  ISETP.LT.AND P5, PT, R73, UR40, !P5 ;  /* 0x0000002849007c0c */ /* 0x000fe2000efa1270 */
[----:B-1----:R-:W-:-:S02]  /*41d00*/  VIADD R0, R6, UR28 ;  /* 0x0000001c06007c36 */ /* 0x002fc40008000000 */
        /* <DEDUP_REMOVED lines=95> */
[----:B------:R-:W-:-:S02]  /*42300*/  ISETP.LT.AND P4, PT, R73, UR35, !P4 ;  /* 0x0000002349007c0c */ /* 0x000fc4000e781270 */
[----:B------:R-:W-:Y:S01]  /*42310*/  IMAD.WIDE R6, R0, 0x2, R2 ;  /* 0x0000000200067825 */ /* 0x000fe200078e0202 */
[----:B------:R-:W-:Y:S01]  /*42320*/  ISETP.GE.AND P6, PT, R10, UR8, PT ;  /* 0x000000080a007c0c */ /* 0x000fe2000bfc6270 */
[----:B------:R-:W0:Y:S03]  /*42330*/  LDCU UR8, c[0x0][0x39c] ;  /* 0x00007380ff0877ac */ /* 0x000e260008000800 */
[----:B------:R1:W-:Y:S02]  /*42340*/  @P3 STG.E.U16 desc[UR20][R6.64], R11 ;  /* 0x0000000b06003986 */ /* 0x0003e4000c101514 */
[C---:B-1----:R-:W-:Y:S02]  /*42350*/  VIADD R6, R0.reuse, UR28 ;  /* 0x0000001c00067c36 */ /* 0x042fe40008000000 */
[----:B------:R-:W-:Y:S01]  /*42360*/  IMAD.WIDE R10, R0, 0x2, R4 ;  /* 0x00000002000a7825 */ /* 0x000fe200078e0204 */
[----:B---3--:R-:W-:-:S02]  /*42370*/  PRMT R67, R71, 0x7610, R67 ;  /* 0x0000761047437816 */ /* 0x008fc40000000043 */
        /* <DEDUP_REMOVED lines=20> */
[----:B------:R-:W-:-:S04]  /*424c0*/  IMAD.WIDE R8, R6, 0x2, R4 ;  /* 0x0000000206087825 */ /* 0x000fc800078e0204 */
[----:B------:R-:W-:Y:S01]  /*424d0*/  IMAD.WIDE R6, R0, 0x2, R2 ;  /* 0x0000000200067825 */ /* 0x000fe200078e0202 */
[----:B------:R-:W-:Y:S01]  /*424e0*/  @P1 STG.E.U16 desc[UR20][R8.64], R67 ;  /* 0x0000004308001986 */ /* 0x000fe2000c101514 */
[----:B------:R-:W-:Y:S01]  /*424f0*/  ISETP.GE.AND P3, PT, R10, UR10, PT ;  /* 0x0000000a0a007c0c */ /* 0x000fe2000bf66270 */
[----:B------:R-:W0:Y:S01]  /*42500*/  LDCU UR10, c[0x0][0x398] ;  /* 0x00007300ff0a77ac */ /* 0x000e220008000800 */
[----:B----4-:R-:W-:Y:S02]  /*42510*/  PRMT R11, R72, 0x7610, R11 ;  /* 0x00007610480b7816 */ /* 0x010fe4000000000b */
[----:B------:R-:W4:Y:S04]  /*42520*/  LDL.S16 R72, [R1+0x1cc] ;  /* 0x0001cc0001487983 */ /* 0x000f280000100600 */
[----:B------:R0:W-:Y:S01]  /*42530*/  @P4 STG.E.U16 desc[UR20][R6.64], R11 ;  /* 0x0000000b06004986 */ /* 0x0001e2000c101514 */
[----:B------:R-:W-:Y:S01]  /*42540*/  ISETP.LT.AND P4, PT, R74, UR32, !P0 ;  /* 0x000000204a007c0c */ /* 0x000fe2000c781270 */
[----:B------:R-:W1:Y:S01]  /*42550*/  LDCU UR32, c[0x0][0x398] ;  /* 0x00007300ff2077ac */ /* 0x000e620008000800 */
[----:B------:R-:W-:Y:S01]  /*42560*/  ISETP.LT.AND P0, PT, R73, UR14, !P0 ;  /* 0x0000000e49007c0c */ /* 0x000fe2000c701270 */
[----:B------:R-:W1:Y:S01]  /*42570*/  LDCU UR14, c[0x0][0x398] ;  /* 0x00007300ff0e77ac */ /* 0x000e620008000800 */
        /* <DEDUP_REMOVED lines=24> */
[----:B-1----:R-:W-:-:S03]  /*42700*/  ISETP.GE.AND P4, PT, R10, UR4, PT ;  /* 0x000000040a007c0c */ /* 0x002fc6000bf86270 */
        /* <DEDUP_REMOVED lines=54> */
[----:B------:R-:W2:Y:S01]  /*42a70*/  LDCU UR4, c[0x0][0x39c] ;  /* 0x00007380ff0477ac */ /* 0x000ea20008000800 */
[----:B-1----:R-:W-:-:S04]  /*42a80*/  IMAD.WIDE R8, R6, 0x2, R4 ;  /* 0x0000000206087825 */ /* 0x002fc800078e0204 */
[----:B------:R-:W-:Y:S01]  /*42a90*/  VIADD R0, R6, UR28 ;  /* 0x0000001c06007c36 */ /* 0x000fe20008000000 */
[----:B------:R-:W-:Y:S01]  /*42aa0*/  @P1 STG.E.U16 desc[UR20][R8.64], R67 ;  /* 0x0000004308001986 */ /* 0x000fe2000c101514 */
[----:B------:R-:W-:Y:S02]  /*42ab0*/  ISETP.LT.AND P4, PT, R73, UR33, !P4 ;  /* 0x0000002149007c0c */ /* 0x000fe4000e781270 */
[----:B------:R-:W-:Y:S01]  /*42ac0*/  IMAD.WIDE R6, R0, 0x2, R2 ;  /* 0x0000000200067825 */ /* 0x000fe200078e0202 */
[----:B0-----:R-:W-:Y:S01]  /*42ad0*/  ISETP.GE.AND P6, PT, R10, UR8, PT ;  /* 0x000000080a007c0c */ /* 0x001fe2000bfc6270 */
        /* <DEDUP_REMOVED lines=53> */
[C---:B------:R-:W-:Y:S02]  /*42e30*/  VIADD R7, R93.reuse, 0xbd ;  /* 0x000000bd5d077836 */ /* 0x040fe40000000000 */
[----:B------:R-:W-:Y:S01]  /*42e40*/  VIADD R0, R6, UR28 ;  /* 0x0000001c06007c36 */ /* 0x000fe20008000000 */
[----:B------:R-:W2:Y:S01]  /*42e50*/  LDL.S16 R76, [R1+0x1f4] ;  /* 0x0001f400014c7983 */ /* 0x000ea20000100600 */
[----:B------:R-:W-:Y:S01]  /*42e60*/  VIADD R10, R93, 0xbe ;  /* 0x000000be5d0a7836 */ /* 0x000fe20000000000 */
[----:B-1----:R-:W-:Y:S01]  /*42e70*/  ISETP.GE.AND P0, PT, R7, UR4, PT ;  /* 0x0000000407007c0c */ /* 0x002fe2000bf06270 */
[----:B------:R-:W-:Y:S01]  /*42e80*/  IMAD.WIDE R6, R0, 0x2, R2 ;  /* 0x0000000200067825 */ /* 0x000fe200078e0202 */
[----:B------:R-:W-:Y:S01]  /*42e90*/  PRMT R11, R75, 0x7610, R11 ;  /* 0x000076104b0b7816 */ /* 0x000fe2000000000b */
[----:B------:R-:W0:Y:S01]  /*42ea0*/  LDCU UR4, c[0x0][0x39c] ;  /* 0x00007380ff0477ac */ /* 0x000e220008000800 */
[----:B------:R-:W-:Y:S01]  /*42eb0*/  ISETP.LT.AND P6, PT, R73, UR26, !P6 ;  /* 0x0000001a49007c0c */ /* 0x000fe2000f7c1270 */
[----:B------:R-:W2:Y:S01]  /*42ec0*/  LDL.LU.S16 R75, [R1+0x1f6] ;  /* 0x0001f600014b7983 */ /* 0x000ea20000300600 */
[----:B------:R-:W-:Y:S01]  /*42ed0*/  ISETP.GE.AND P4, PT, R10, UR6, PT ;  /* 0x000000060a007c0c */ /* 0x000fe2000bf86270 */
[----:B------:R-:W1:Y:S02]  /*42ee0*/  LDCU UR6, c[0x0][0x39c] ;  /* 0x00007380ff0677ac */ /* 0x000e640008000800 */
[----:B------:R0:W-:Y:S01]  /*42ef0*/  @P5 STG.E.U16 desc[UR20][R6.64], R11 ;  /* 0x0000000b06005986 */ /* 0x0001e2000c101514 */
[----:B------:R-:W-:Y:S01]  /*42f00*/  ISETP.LT.AND P5, PT, R74, UR18, !P1 ;  /* 0x000000124a007c0c */ /* 0x000fe2000cfa1270 */
[----:B------:R-:W1:Y:S01]  /*42f10*/  LDCU UR12, c[0x0][0x398] ;  /* 0x00007300ff0c77ac */ /* 0x000e620008000800 */
[----:B------:R-:W1:Y:S01]  /*42f20*/  LDCU UR26, c[0x0][0x398] ;  /* 0x00007300ff1a77ac */ /* 0x000e620008000800 */
[----:B0-----:R-:W-:-:S02]  /*42f30*/  VIADD R6, R0, UR28 ;  /* 0x0000001c00067c36 */ /* 0x001fc40008000000 */
[----:B------:R-:W-:Y:S01]  /*42f40*/  IMAD.WIDE R10, R0, 0x2, R4 ;  /* 0x00000002000a7825 */ /* 0x000fe200078e0204 */
[----:B------:R-:W-:Y:S01]  /*42f50*/  ISETP.LT.AND P1, PT, R73, UR24, !P1 ;  /* 0x0000001849007c0c */ /* 0x000fe2000cf21270 */
[----:B------:R-:W0:Y:S03]  /*42f60*/  LDCU UR18, c[0x0][0x398] ;  /* 0x00007300ff1277ac */ /* 0x000e260008000800 */
[----:B------:R-:W-:Y:S01]  /*42f70*/  @P6 STG.E.U16 desc[UR20][R10.64], R67 ;  /* 0x000000430a006986 */ /* 0x000fe2000c101514 */
[----:B----4-:R-:W-:-:S03]  /*42f80*/  PRMT R0, R72, 0x7610, R0 ;  /* 0x0000761048007816 */ /* 0x010fc60000000000 */
[----:B------:R-:W4:Y:S01]  /*42f90*/  LDL.S16 R72, [R1+0x1f8] ;  /* 0x0001f80001487983 */ /* 0x000f220000100600 */
[----:B------:R-:W-:-:S05]  /*42fa0*/  IMAD.WIDE R8, R6, 0x2, R2 ;  /* 0x0000000206087825 */ /* 0x000fca00078e0202 */
        /* <DEDUP_REMOVED lines=13> */
[----:B------:R-:W0:Y:S02]  /*43080*/  LDCU UR8, c[0x0][0x398] ;  /* 0x00007300ff0877ac */ /* 0x000e240008000800 */
[----:B------:R-:W-:Y:S01]  /*43090*/  ISETP.GE.AND P2, PT, R7, UR4, PT ;  /* 0x0000000407007c0c */ /* 0x000fe2000bf46270 */
[----:B------:R-:W-:Y:S01]  /*430a0*/  IMAD.WIDE R6, R0, 0x2, R2 ;  /* 0x0000000200067825 */ /* 0x000fe200078e0202 */
[----:B------:R-:W-:Y:S01]  /*430b0*/  ISETP.LT.AND P3, PT, R73, UR10, !P3 ;  /* 0x0000000a49007c0c */ /* 0x000fe2000df61270 */
[----:B------:R-:W0:Y:S04]  /*430c0*/  LDCU UR4, c[0x0][0x39c] ;  /* 0x00007380ff0477ac */ /* 0x000e280008000800 */
[----:B------:R0:W-:Y:S01]  /*430d0*/  @P6 STG.E.U16 desc[UR20][R6.64], R11 ;  /* 0x0000000b06006986 */ /* 0x0001e2000c101514 */
[----:B------:R-:W-:Y:S01]  /*430e0*/  ISETP.LT.AND P6, PT, R74, UR14, !P0 ;  /* 0x0000000e4a007c0c */ /* 0x000fe2000c7c1270 */
[----:B------:R-:W2:Y:S01]  /*430f0*/  LDCU UR10, c[0x0][0x398] ;  /* 0x00007300ff0a77ac */ /* 0x000ea20008000800 */
[----:B-1----:R-:W-:-:S02]  /*43100*/  ISETP.GE.AND P5, PT, R10, UR6, PT ;  /* 0x000000060a007c0c */ /* 0x002fc4000bfa6270 */
[----:B------:R-:W-:Y:S01]  /*43110*/  ISETP.LT.AND P0, PT, R73, UR30, !P0 ;  /* 0x0000001e49007c0c */ /* 0x000fe2000c701270 */
[----:B------:R-:W1:Y:S01]  /*43120*/  LDCU UR6, c[0x0][0x39c] ;  /* 0x00007380ff0677ac */ /* 0x000e620008000800 */
[----:B------:R-:W1:Y:S01]  /*43130*/  LDCU UR14, c[0x0][0x398] ;  /* 0x00007300ff0e77ac */ /* 0x000e620008000800 */
[C---:B0-----:R-:W-:Y:S02]  /*43140*/  VIADD R6, R0.reuse, UR28 ;  /* 0x0000001c00067c36 */ /* 0x041fe40008000000 */
[----:B------:R-:W-:Y:S01]  /*43150*/  IMAD.WIDE R10, R0, 0x2, R4 ;  /* 0x00000002000a7825 */ /* 0x000fe200078e0204 */
[----:B------:R-:W-:-:S03]  /*43160*/  PRMT R0, R76, 0x7610, R0 ;  /* 0x000076104c007816 */ /* 0x000fc60000000000 */
[----:B------:R-:W-:Y:S01]  /*43170*/  IMAD.WIDE R8, R6, 0x2, R2 ;  /* 0x0000000206087825 */ /* 0x000fe200078e0202 */
[----:B------:R0:W-:Y:S01]  /*43180*/  @P3 STG.E.U16 desc[UR20][R10.64], R67 ;  /* 0x000000430a003986 */ /* 0x0001e2000c101514 */
[----:B------:R-:W-:Y:S01]  /*43190*/  ISETP.LT.AND P3, PT, R74, UR16, !P4 ;  /* 0x000000104a007c0c */ /* 0x000fe2000e761270 */
[----:B------:R-:W1:Y:S01]  /*431a0*/  LDCU UR16, c[0x0][0x398] ;  /* 0x00007300ff1077ac */ /* 0x000e620008000800 */
[----:B------:R-:W-:Y:S01]  /*431b0*/  VIADD R7, R93, 0xc1 ;  /* 0x000000c15d077836 */ /* 0x000fe20000000000 */
[----:B------:R4:W-:Y:S01]  /*431c0*/  @P6 STG.E.U16 desc[UR20][R8.64], R0 ;  /* 0x0000000008006986 */ /* 0x0009e2000c101514 */
[----:B------:R-:W-:Y:S01]  /*431d0*/  ISETP.LT.AND P4, PT, R73, UR22, !P4 ;  /* 0x0000001649007c0c */ /* 0x000fe2000e781270 */
[----:B------:R-:W1:Y:S02]  /*431e0*/  LDCU UR22, c[0x0][0x398] ;  /* 0x00007300ff1677ac */ /* 0x000e640008000800 */
[----:B------:R-:W-:Y:S01]  /*431f0*/  ISETP.GE.AND P1, PT, R7, UR4, PT ;  /* 0x0000000407007c0c */ /* 0x000fe2000bf26270 */
[----:B------:R-:W1:Y:S01]  /*43200*/  LDCU UR4, c[0x0][0x39c] ;  /* 0x00007380ff0477ac */ /* 0x000e620008000800 */
[----:B0-----:R-:W-:Y:S01]  /*43210*/  PRMT R67, R75, 0x7610, R67 ;  /* 0x000076104b437816 */ /* 0x001fe20000000043 */
[----:B----4-:R-:W-:Y:S01]  /*43220*/  VIADD R0, R6, UR28 ;  /* 0x0000001c06007c36 */ /* 0x010fe20008000000 */
[----:B------:R-:W-:Y:S01]  /*43230*/  PRMT R11, R72, 0x7610, R11 ;  /* 0x00007610480b7816 */ /* 0x000fe2000000000b */
[----:B------:R-:W-:-:S04]  /*43240*/  IMAD.WIDE R8, R6, 0x2, R4 ;  /* 0x0000000206087825 */ /* 0x000fc800078e0204 */
[----:B------:R-:W-:Y:S01]  /*43250*/  IMAD.WIDE R6, R0, 0x2, R2 ;  /* 0x0000000200067825 */ /* 0x000fe200078e0202 */
[----:B------:R-:W-:Y:S03]  /*43260*/  @P0 STG.E.U16 desc[UR20][R8.64], R67 ;  /* 0x0000004308000986 */ /* 0x000fe6000c101514 */
[----:B------:R-:W-:Y:S01]  /*43270*/  VIADD R10, R93, 0xc2 ;  /* 0x000000c25d0a7836 */ /* 0x000fe20000000000 */
[----:B------:R0:W-:Y:S01]  /*43280*/  @P3 STG.E.U16 desc[UR20][R6.64], R11 ;  /* 0x0000000b06003986 */ /* 0x0001e2000c101514 */
[----:B------:R-:W-:Y:S01]  /*43290*/  ISETP.LT.AND P3, PT, R74, UR12, !P2 ;  /* 0x0000000c4a007c0c */ /* 0x000fe2000d761270 */
[----:B------:R-:W4:Y:S02]  /*432a0*/  LDCU UR12, c[0x0][0x398] ;  /* 0x00007300ff0c77ac */ /* 0x000f240008000800 */
[----:B-1----:R-:W-:Y:S01]  /*432b0*/  ISETP.GE.AND P6, PT, R10, UR6, PT ;  /* 0x000000060a007c0c */ /* 0x002fe2000bfc6270 */
[----:B------:R-:W1:Y:S01]  /*432c0*/  LDCU UR6, c[0x0][0x39c] ;  /* 0x00007380ff0677ac */ /* 0x000e620008000800 */
[----:B------:R-:W-:Y:S01]  /*432d0*/  ISETP.LT.AND P2, PT, R73, UR18, !P2 ;  /* 0x0000001249007c0c */ /* 0x000fe2000d741270 */
[----:B------:R-:W1:Y:S01]  /*432e0*/  LDCU UR18, c[0x0][0x398] ;  /* 0x00007300ff1277ac */ /* 0x000e620008000800 */
[----:B0-----:R-:W-:-:S02]  /*432f0*/  VIADD R6, R0, UR28 ;  /* 0x0000001c00067c36 */ /* 0x001fc40008000000 */
[----:B------:R-:W-:-:S04]  /*43300*/  IMAD.WIDE R10, R0, 0x2, R4 ;  /* 0x00000002000a7825 */ /* 0x000fc800078e0204 */
[----:B------:R-:W-:-:S04]  /*43310*/  IMAD.WIDE R8, R6, 0x2, R2 ;  /* 0x0000000206087825 */ /* 0x000fc800078e0202 */
[----:B------:R-:W-:-:S05]  /*43320*/  VIADD R7, R93, 0xc3 ;  /* 0x000000c35d077836 */ /* 0x000fca0000000000 */
[----:B------:R-:W-:Y:S01]  /*43330*/  ISETP.GE.AND P0, PT, R7, UR4, PT ;  /* 0x0000000407007c0c */ /* 0x000fe2000bf06270 */
[----:B------:R-:W0:Y:S01]  /*43340*/  LDCU UR4, c[0x0][0x39c] ;  /* 0x00007380ff0477ac */ /* 0x000e220008000800 */
[----:B---3--:R-:W-:-:S05]  /*43350*/  PRMT R67, R71, 0x7610, R67 ;  /* 0x0000761047437816 */ /* 0x008fca0000000043 */
[----:B------:R3:W-:Y:S01]  /*43360*/  @P4 STG.E.U16 desc[UR20][R10.64], R67 ;  /* 0x000000430a004986 */ /* 0x0007e2000c101514 */
[----:B------:R-:W-:Y:S02]  /*43370*/  ISETP.LT.AND P4, PT, R74, UR26, !P5 ;  /* 0x0000001a4a007c0c */ /* 0x000fe4000ef81270 */
[----:B------:R-:W-:-:S05]  /*43380*/  PRMT R0, R70, 0x7610, R0 ;  /* 0x0000761046007816 */ /* 0x000fca0000000000 */
[----:B------:R0:W-:Y:S01]  /*43390*/  @P3 STG.E.U16 desc[UR20][R8.64], R0 ;  /* 0x0000000008003986 */ /* 0x0001e2000c101514 */
[----:B---3--:R-:W-:Y:S02]  /*433a0*/  PRMT R11, R51, 0x7610, R11 ;  /* 0x00007610330b7816 */ /* 0x008fe4000000000b */
[----:B------:R-:W-:Y:S01]  /*433b0*/  ISETP.LT.AND P5, PT, R73, UR8, !P5 ;  /* 0x0000000849007c0c */ /* 0x000fe2000efa1270 */
[----:B------:R-:W-:Y:S01]  /*433c0*/  VIADD R10, R93, 0xc4 ;  /* 0x000000c45d0a7836 */ /* 0x000fe20000000000 */
[----:B------:R-:W3:Y:S01]  /*433d0*/  LDL.LU R51, [R1+0x11c0] ;  /* 0x0011c00001337983 */ /* 0x000ee20000300800 */
[----:B------:R-:W1:Y:S01]  /*433e0*/  LDCU UR8, c[0x0][0x398] ;  /* 0x00007300ff0877ac */ /* 0x000e620008000800 */
[C---:B0-----:R-:W-:Y:S02]  /*433f0*/  VIADD R0, R6.reuse, UR28 ;  /* 0x0000001c06007c36 */ /* 0x041fe40008000000 */
[----:B------:R-:W-:-:S04]  /*43400*/  IMAD.WIDE R8, R6, 0x2, R4 ;  /* 0x0000000206087825 */ /* 0x000fc800078e0204 */
[----:B------:R-:W-:Y:S01]  /*43410*/  IMAD.WIDE R6, R0, 0x2, R2 ;  /* 0x0000000200067825 */ /* 0x000fe200078e0202 */
[----:B--2---:R-:W-:-:S05]  /*43420*/  PRMT R67, R69, 0x7610, R67 ;  /* 0x0000761045437816 */ /* 0x004fca0000000043 */
[----:B------:R0:W-:Y:S04]  /*43430*/  @P2 STG.E.U16 desc[UR20][R8.64], R67 ;  /* 0x0000004308002986 */ /* 0x0001e8000c101514 */
[----:B------:R2:W-:Y:S01]  /*43440*/  @P4 STG.E.U16 desc[UR20][R6.64], R11 ;  /* 0x0000000b06004986 */ /* 0x0005e2000c101514 */
[----:B------:R-:W-:Y:S01]  /*43450*/  ISETP.LT.AND P4, PT, R74, UR10, !P1 ;  /* 0x0000000a4a007c0c */ /* 0x000fe2000cf81270 */
[----:B------:R-:W4:Y:S01]  /*43460*/  LDCU UR10, c[0x0][0x398] ;  /* 0x00007300ff0a77ac */ /* 0x000f220008000800 */
[----:B-1----:R-:W-:Y:S02]  /*43470*/  ISETP.GE.AND P3, PT, R10, UR6, PT ;  /* 0x000000060a007c0c */ /* 0x002fe4000bf66270 */
[----:B0-----:R-:W-:Y:S01]  /*43480*/  PRMT R67, R52, 0x7610, R67 ;  /* 0x0000761034437816 */ /* 0x001fe20000000043 */
[----:B------:R-:W0:Y:S01]  /*43490*/  LDCU UR6, c[0x0][0x39c] ;  /* 0x00007380ff0677ac */ /* 0x000e220008000800 */
[C---:B--2---:R-:W-:Y:S01]  /*434a0*/  VIADD R6, R0.reuse, UR28 ;  /* 0x0000001c00067c36 */ /* 0x044fe20008000000 */
[----:B------:R-:W-:Y:S01]  /*434b0*/  ISETP.LT.AND P1, PT, R73, UR14, !P1 ;  /* 0x0000000e49007c0c */ /* 0x000fe2000cf21270 */
[----:B------:R-:W-:Y:S01]  /*434c0*/  IMAD.WIDE R10, R0, 0x2, R4 ;  /* 0x00000002000a7825 */ /* 0x000fe200078e0204 */
[----:B------:R-:W-:Y:S01]  /*434d0*/  PRMT R0, R53, 0x7610, R0 ;  /* 0x0000761035007816 */ /* 0x000fe20000000000 */
[----:B------:R-:W2:Y:S01]  /*434e0*/  LDL.LU R52, [R1+0x11bc] ;  /* 0x0011bc0001347983 */ /* 0x000ea20000300800 */
[----:B------:R-:W1:Y:S01]  /*434f0*/  LDCU UR14, c[0x0][0x398] ;  /* 0x00007300ff0e77ac */ /* 0x000e620008000800 */
[----:B------:R-:W-:-:S02]  /*43500*/  IMAD.WIDE R8, R6, 0x2, R2 ;  /* 0x0000000206087825 */ /* 0x000fc400078e0202 */
[----:B------:R0:W-:Y:S01]  /*43510*/  @P5 STG.E.U16 desc[UR20][R10.64], R67 ;  /* 0x000000430a005986 */ /* 0x0001e2000c101514 */
[----:B------:R-:W-:Y:S01]  /*43520*/  ISETP.LT.AND P5, PT, R74, UR16, !P6 ;  /* 0x000000104a007c0c */ /* 0x000fe2000f7a1270 */
[----:B------:R-:W-:Y:S01]  /*43530*/  VIADD R7, R93, 0xc5 ;  /* 0x000000c55d077836 */ /* 0x000fe20000000000 */
[----:B------:R-:W1:Y:S01]  /*43540*/  LDCU UR16, c[0x0][0x398] ;  /* 0x00007300ff1077ac */ /* 0x000e620008000800 */
[----:B------:R4:W-:Y:S03]  /*43550*/  @P4 STG.E.U16 desc[UR20][R8.64], R0 ;  /* 0x0000000008004986 */ /* 0x0009e6000c101514 */
[----:B------:R-:W-:Y:S01]  /*43560*/  ISETP.GE.AND P2, PT, R7, UR4, PT ;  /* 0x0000000407007c0c */ /* 0x000fe2000bf46270 */
[----:B------:R-:W2:Y:S01]  /*43570*/  LDL.LU R53, [R1+0x11b8] ;  /* 0x0011b80001357983 */ /* 0x000ea20000300800 */
[----:B0-----:R-:W-:Y:S02]  /*43580*/  PRMT R67, R54, 0x7610, R67 ;  /* 0x0000761036437816 */ /* 0x001fe40000000043 */
[----:B------:R-:W-:Y:S01]  /*43590*/  PRMT R11, R55, 0x7610, R11 ;  /* 0x00007610370b7816 */ /* 0x000fe2000000000b */
[----:B------:R-:W-:Y:S01]  /*435a0*/  VIADD R10, R93, 0xc6 ;  /* 0x000000c65d0a7836 */ /* 0x000fe20000000000 */
[----:B----4-:R-:W-:Y:S01]  /*435b0*/  ISETP.LT.AND P6, PT, R73, UR12, !P6 ;  /* 0x0000000c49007c0c */ /* 0x010fe2000f7c1270 */
[C---:B------:R-:W-:Y:S01]  /*435c0*/  VIADD R0, R6.reuse, UR28 ;  /* 0x0000001c06007c36 */ /* 0x040fe20008000000 */
[----:B------:R-:W4:Y:S01]  /*435d0*/  LDL.LU R54, [R1+0x11b4] ;  /* 0x0011b40001367983 */ /* 0x000f220000300800 */
[----:B------:R-:W-:Y:S01]  /*435e0*/  IMAD.WIDE R8, R6, 0x2, R4 ;  /* 0x0000000206087825 */ /* 0x000fe200078e0204 */
[----:B------:R-:W-:Y:S01]  /*435f0*/  ISETP.GE.AND P4, PT, R10, UR6, PT ;  /* 0x000000060a007c0c */ /* 0x000fe2000bf86270 */
[----:B------:R-:W0:Y:S01]  /*43600*/  LDCU UR4, c[0x0][0x39c] ;  /* 0x00007380ff0477ac */ /* 0x000e220008000800 */
[----:B------:R-:W2:Y:S01]  /*43610*/  LDL.LU R55, [R1+0x11b0] ;  /* 0x0011b00001377983 */ /* 0x000ea20000300800 */
[----:B------:R-:W-:Y:S01]  /*43620*/  IMAD.WIDE R6, R0, 0x2, R2 ;  /* 0x0000000200067825 */ /* 0x000fe200078e0202 */
[----:B------:R-:W0:Y:S02]  /*43630*/  LDCU UR6, c[0x0][0x39c] ;  /* 0x00007380ff0677ac */ /* 0x000e240008000800 */
[----:B------:R1:W-:Y:S01]  /*43640*/  @P1 STG.E.U16 desc[UR20][R8.64], R67 ;  /* 0x0000004308001986 */ /* 0x0003e2000c101514 */
[----:B------:R-:W0:Y:S03]  /*43650*/  LDCU UR12, c[0x0][0x398] ;  /* 0x00007300ff0c77ac */ /* 0x000e260008000800 */
[----:B------:R0:W-:Y:S01]  /*43660*/  @P5 STG.E.U16 desc[UR20][R6.64], R11 ;  /* 0x0000000b06005986 */ /* 0x0001e2000c101514 */
[----:B------:R-:W-:-:S02]  /*43670*/  ISETP.LT.AND P5, PT, R74, UR22, !P0 ;  /* 0x000000164a007c0c */ /* 0x000fc4000c7a1270 */
[----:B------:R-:W-:Y:S02]  /*43680*/  ISETP.LT.AND P0, PT, R73, UR18, !P0 ;  /* 0x0000001249007c0c */ /* 0x000fe4000c701270 */
[----:B-1----:R-:W-:Y:S02]  /*43690*/  PRMT R67, R56, 0x7610, R67 ;  /* 0x0000761038437816 */ /* 0x002fe40000000043 */
[----:B------:R-:W2:Y:S01]  /*436a0*/  LDL.LU R56, [R1+0x11ac] ;  /* 0x0011ac0001387983 */ /* 0x000ea20000300800 */
[C---:B0-----:R-:W-:Y:S02]  /*436b0*/  VIADD R6, R0.reuse, UR28 ;  /* 0x0000001c00067c36 */ /* 0x041fe40008000000 */
[----:B------:R-:W-:Y:S01]  /*436c0*/  IMAD.WIDE R10, R0, 0x2, R4 ;  /* 0x00000002000a7825 */ /* 0x000fe200078e0204 */
[----:B------:R-:W-:Y:S02]  /*436d0*/  PRMT R0, R57, 0x7610, R0 ;  /* 0x0000761039007816 */ /* 0x000fe40000000000 */
[----:B------:R-:W2:Y:S01]  /*436e0*/  LDL.LU R57, [R1+0x11a8] ;  /* 0x0011a80001397983 */ /* 0x000ea20000300800 */
[----:B------:R-:W-:-:S03]  /*436f0*/  IMAD.WIDE R8, R6, 0x2, R2 ;  /* 0x0000000206087825 */ /* 0x000fc600078e0202 */
[----:B------:R0:W-:Y:S04]  /*43700*/  @P6 STG.E.U16 desc[UR20][R10.64], R67 ;  /* 0x000000430a006986 */ /* 0x0001e8000c101514 */
[----:B------:R1:W-:Y:S01]  /*43710*/  @P5 STG.E.U16 desc[UR20][R8.64], R0 ;  /* 0x0000000008005986 */ /* 0x0003e2000c101514 */
[----:B0-----:R-:W-:-:S03]  /*43720*/  PRMT R67, R58, 0x7610, R67 ;  /* 0x000076103a437816 */ /* 0x001fc60000000043 */
[----:B------:R-:W2:Y:S01]  /*43730*/  LDL.LU R58, [R1+0x11a4] ;  /* 0x0011a400013a7983 */ /* 0x000ea20000300800 */
[----:B-1----:R-:W-:Y:S01]  /*43740*/  IMAD.WIDE R8, R6, 0x2, R4 ;  /* 0x0000000206087825 */ /* 0x002fe200078e0204 */
[----:B------:R-:W-:Y:S02]  /*43750*/  PRMT R11, R59, 0x7610, R11 ;  /* 0x000076103b0b7816 */ /* 0x000fe4000000000b */
[----:B------:R-:W2:Y:S04]  /*43760*/  LDL.LU R59, [R1+0x11a0] ;  /* 0x0011a000013b7983 */ /* 0x000ea80000300800 */
[----:B------:R0:W-:Y:S02]  /*43770*/  @P0 STG.E.U16 desc[UR20][R8.64], R67 ;  /* 0x0000004308000986 */ /* 0x0001e4000c101514 */
[----:B0-----:R-:W-:-:S02]  /*43780*/  PRMT R67, R60, 0x7610, R67 ;  /* 0x000076103c437816 */ /* 0x001fc40000000043 */
[----:B------:R-:W2:Y:S04]  /*43790*/  LDL.LU R60, [R1+0x119c] ;  /* 0x00119c00013c7983 */ /* 0x000ea80000300800 */
[----:B------:R-:W2:Y:S01]  /*437a0*/  LDL.LU R69, [R1+0x20] ;  /* 0x0000200001457983 */ /* 0x000ea20000300800 */
[----:B------:R-:W-:Y:S01]  /*437b0*/  ISETP.LT.AND P6, PT, R74, UR8, !P3 ;  /* 0x000000084a007c0c */ /* 0x000fe2000dfc1270 */
[----:B------:R-:W-:Y:S02]  /*437c0*/  VIADD R7, R93, 0xc7 ;  /* 0x000000c75d077836 */ /* 0x000fe40000000000 */
[----:B------:R-:W-:Y:S01]  /*437d0*/  VIADD R0, R6, UR28 ;  /* 0x0000001c06007c36 */ /* 0x000fe20008000000 */
[----:B------:R-:W0:Y:S02]  /*437e0*/  LDCU UR8, c[0x0][0x398] ;  /* 0x00007300ff0877ac */ /* 0x000e240008000800 */
[----:B------:R-:W-:Y:S01]  /*437f0*/  ISETP.GE.AND P1, PT, R7, UR4, PT ;  /* 0x0000000407007c0c */ /* 0x000fe2000bf26270 */
[----:B------:R-:W-:Y:S01]  /*43800*/  IMAD.WIDE R6, R0, 0x2, R2 ;  /* 0x0000000200067825 */ /* 0x000fe200078e0202 */
[----:B------:R-:W-:Y:S01]  /*43810*/  ISETP.LT.AND P3, PT, R73, UR10, !P3 ;  /* 0x0000000a49007c0c */ /* 0x000fe2000df61270 */
[----:B------:R-:W1:Y:S02]  /*43820*/  LDCU UR4, c[0x0][0x39c] ;  /* 0x00007380ff0477ac */ /* 0x000e640008000800 */
[----:B------:R-:W-:-:S02]  /*43830*/  VIADD R10, R93, 0xc8 ;  /* 0x000000c85d0a7836 */ /* 0x000fc40000000000 */
[----:B------:R0:W-:Y:S01]  /*43840*/  @P6 STG.E.U16 desc[UR20][R6.64], R11 ;  /* 0x0000000b06006986 */ /* 0x0001e2000c101514 */
[----:B------:R-:W-:Y:S01]  /*43850*/  ISETP.LT.AND P6, PT, R74, UR14, !P2 ;  /* 0x0000000e4a007c0c */ /* 0x000fe2000d7c1270 */
[----:B------:R-:W1:Y:S01]  /*43860*/  LDCU UR10, c[0x0][0x398] ;  /* 0x00007300ff0a77ac */ /* 0x000e620008000800 */
[----:B------:R-:W-:Y:S01]  /*43870*/  ISETP.GE.AND P5, PT, R10, UR6, PT ;  /* 0x000000060a007c0c */ /* 0x000fe2000bfa6270 */
[----:B------:R-:W1:Y:S01]  /*43880*/  LDCU UR6, c[0x0][0x39c] ;  /* 0x00007380ff0677ac */ /* 0x000e620008000800 */
[----:B------:R-:W-:Y:S01]  /*43890*/  ISETP.LT.AND P2, PT, R73, UR12, !P2 ;  /* 0x0000000c49007c0c */ /* 0x000fe2000d741270 */
[----:B------:R-:W1:Y:S01]  /*438a0*/  LDCU UR14, c[0x0][0x398] ;  /* 0x00007300ff0e77ac */ /* 0x000e620008000800 */
[C---:B0-----:R-:W-:Y:S02]  /*438b0*/  VIADD R6, R0.reuse, UR28 ;  /* 0x0000001c00067c36 */ /* 0x041fe40008000000 */
[----:B------:R-:W-:Y:S01]  /*438c0*/  IMAD.WIDE R10, R0, 0x2, R4 ;  /* 0x00000002000a7825 */ /* 0x000fe200078e0204 */
[----:B------:R-:W-:Y:S01]  /*438d0*/  PRMT R0, R61, 0x7610, R0 ;  /* 0x000076103d007816 */ /* 0x000fe20000000000 */
[----:B------:R-:W0:Y:S01]  /*438e0*/  LDCU UR12, c[0x0][0x398] ;  /* 0x00007300ff0c77ac */ /* 0x000e220008000800 */
[----:B------:R-:W3:Y:S01]  /*438f0*/  LDL.LU R61, [R1+0x1198] ;  /* 0x00119800013d7983 */ /* 0x000ee20000300800 */
[----:B------:R-:W-:-:S03]  /*43900*/  IMAD.WIDE R8, R6, 0x2, R2 ;  /* 0x0000000206087825 */ /* 0x000fc600078e0202 */
[----:B------:R0:W-:Y:S01]  /*43910*/  @P3 STG.E.U16 desc[UR20][R10.64], R67 ;  /* 0x000000430a003986 */ /* 0x0001e2000c101514 */
[----:B------:R-:W-:Y:S01]  /*43920*/  ISETP.LT.AND P3, PT, R74, UR16, !P4 ;  /* 0x000000104a007c0c */ /* 0x000fe2000e761270 */
[----:B------:R-:W-:Y:S02]  /*43930*/  VIADD R7, R93, 0xc9 ;  /* 0x000000c95d077836 */ /* 0x000fe40000000000 */
[----:B------:R0:W-:Y:S01]  /*43940*/  @P6 STG.E.U16 desc[UR20][R8.64], R0 ;  /* 0x0000000008006986 */ /* 0x0001e2000c101514 */
[----:B------:R-:W-:Y:S01]  /*43950*/  ISETP.LT.AND P4, PT, R73, UR8, !P4 ;  /* 0x0000000849007c0c */ /* 0x000fe2000e781270 */
[----:B------:R-:W2:Y:S01]  /*43960*/  LDCU UR8, c[0x0][0x398] ;  /* 0x00007300ff0877ac */ /* 0x000ea20008000800 */
[----:B-1----:R-:W-:Y:S01]  /*43970*/  ISETP.GE.AND P0, PT, R7, UR4, PT ;  /* 0x0000000407007c0c */ /* 0x002fe2000bf06270 */
[----:B------:R-:W1:Y:S01]  /*43980*/  LDCU UR4, c[0x0][0x39c] ;  /* 0x00007380ff0477ac */ /* 0x000e620008000800 */
[----:B0-----:R-:W-:Y:S01]  /*43990*/  PRMT R67, R62, 0x7610, R67 ;  /* 0x000076103e437816 */ /* 0x001fe20000000043 */
[----:B------:R-:W-:Y:S01]  /*439a0*/  VIADD R10, R93, 0xca ;  /* 0x000000ca5d0a7836 */ /* 0x000fe20000000000 */
[----:B------:R-:W-:Y:S01]  /*439b0*/  PRMT R11, R63, 0x7610, R11 ;  /* 0x000076103f0b7816 */ /* 0x000fe2000000000b */
[----:B------:R-:W3:Y:S01]  /*439c0*/  LDL.LU R62, [R1+0x1194] ;  /* 0x00119400013e7983 */ /* 0x000ee20000300800 */
[C---:B------:R-:W-:Y:S01]  /*439d0*/  VIADD R0, R6.reuse, UR28 ;  /* 0x0000001c06007c36 */ /* 0x040fe20008000000 */
[----:B------:R-:W0:Y:S01]  /*439e0*/  LDCU UR16, c[0x0][0x398] ;  /* 0x00007300ff1077ac */ /* 0x000e220008000800 */
[----:B------:R-:W-:Y:S01]  /*439f0*/  IMAD.WIDE R8, R6, 0x2, R4 ;  /* 0x0000000206087825 */ /* 0x000fe200078e0204 */
[----:B------:R-:W-:Y:S01]  /*43a00*/  ISETP.GE.AND P6, PT, R10, UR6, PT ;  /* 0x000000060a007c0c */ /* 0x000fe2000bfc6270 */
[----:B------:R-:W3:Y:S01]  /*43a10*/  LDL.LU R63, [R1+0x1190] ;  /* 0x00119000013f7983 */ /* 0x000ee20000300800 */
[----:B------:R-:W0:Y:S01]  /*43a20*/  LDCU UR6, c[0x0][0x39c] ;  /* 0x00007380ff0677ac */ /* 0x000e220008000800 */
[----:B------:R-:W-:-:S02]  /*43a30*/  IMAD.WIDE R6, R0, 0x2, R2 ;  /* 0x0000000200067825 */ /* 0x000fc400078e0202 */
[----:B------:R1:W-:Y:S04]  /*43a40*/  @P2 STG.E.U16 desc[UR20][R8.64], R67 ;  /* 0x0000004308002986 */ /* 0x0003e8000c101514 */
[----:B------:R0:W-:Y:S01]  /*43a50*/  @P3 STG.E.U16 desc[UR20][R6.64], R11 ;  /* 0x0000000b06003986 */ /* 0x0001e2000c101514 */
[----:B-1----:R-:W-:-:S03]  /*43a60*/  PRMT R67, R64, 0x7610, R67 ;  /* 0x0000761040437816 */ /* 0x002fc60000000043 */
[----:B------:R-:W3:Y:S01]  /*43a70*/  LDL.LU R64, [R1+0x118c] ;  /* 0x00118c0001407983 */ /* 0x000ee20000300800 */
[----:B0-----:R-:W-:-:S04]  /*43a80*/  IMAD.WIDE R10, R0, 0x2, R4 ;  /* 0x00000002000a7825 */ /* 0x001fc800078e0204 */
[----:B------:R-:W-:Y:S01]  /*43a90*/  VIADD R7, R0, UR28 ;  /* 0x0000001c00077c36 */ /* 0x000fe20008000000 */
[----:B------:R-:W-:Y:S01]  /*43aa0*/  PRMT R0, R65, 0x7610, R0 ;  /* 0x0000761041007816 */ /* 0x000fe20000000000 */
[----:B------:R0:W-:Y:S04]  /*43ab0*/  @P4 STG.E.U16 desc[UR20][R10.64], R67 ;  /* 0x000000430a004986 */ /* 0x0001e8000c101514 */
[----:B------:R-:W3:Y:S01]  /*43ac0*/  LDL.LU R65, [R1+0x1188] ;  /* 0x0011880001417983 */ /* 0x000ee20000300800 */
[----:B------:R-:W-:Y:S01]  /*43ad0*/  VIADD R6, R93, 0xcb ;  /* 0x000000cb5d067836 */ /* 0x000fe20000000000 */
[----:B0-----:R-:W-:Y:S02]  /*43ae0*/  PRMT R67, R66, 0x7610, R67 ;  /* 0x0000761042437816 */ /* 0x001fe40000000043 */
[----:B------:R-:W3:Y:S04]  /*43af0*/  LDL.LU R66, [R1+0x1184] ;  /* 0x0011840001427983 */ /* 0x000ee80000300800 */
[----:B------:R-:W3:Y:S04]  /*43b00*/  LDL.LU R68, [R1+0xa8] ;  /* 0x0000a80001447983 */ /* 0x000ee80000300800 */
[----:B------:R-:W3:Y:S04]  /*43b10*/  LDL.LU R92, [R1+0xac] ;  /* 0x0000ac00015c7983 */ /* 0x000ee80000300800 */
[----:B------:R-:W3:Y:S04]  /*43b20*/  LDL.LU R91, [R1+0xb0] ;  /* 0x0000b000015b7983 */ /* 0x000ee80000300800 */
[----:B------:R-:W3:Y:S01]  /*43b30*/  LDL.LU R90, [R1+0xb4] ;  /* 0x0000b400015a7983 */ /* 0x000ee20000300800 */
[----:B------:R-:W-:Y:S01]  /*43b40*/  ISETP.LT.AND P3, PT, R74, UR10, !P1 ;  /* 0x0000000a4a007c0c */ /* 0x000fe2000cf61270 */
[----:B------:R-:W-:-:S02]  /*43b50*/  IMAD.WIDE R8, R7, 0x2, R2 ;  /* 0x0000000207087825 */ /* 0x000fc400078e0202 */
[----:B------:R-:W3:Y:S01]  /*43b60*/  LDL.LU R89, [R1+0xb8] ;  /* 0x0000b80001597983 */ /* 0x000ee20000300800 */
[----:B------:R-:W-:Y:S01]  /*43b70*/  ISETP.GE.AND P2, PT, R6, UR4, PT ;  /* 0x0000000406007c0c */ /* 0x000fe2000bf46270 */
[----:B------:R-:W0:Y:S02]  /*43b80*/  LDCU UR4, c[0x0][0x39c] ;  /* 0x00007380ff0477ac */ /* 0x000e240008000800 */
[----:B------:R-:W3:Y:S01]  /*43b90*/  LDL.LU R88, [R1+0xbc] ;  /* 0x0000bc0001587983 */ /* 0x000ee20000300800 */
[----:B------:R-:W-:Y:S01]  /*43ba0*/  ISETP.LT.AND P1, PT, R73, UR14, !P1 ;  /* 0x0000000e49007c0c */ /* 0x000fe2000cf21270 */
[C---:B------:R-:W-:Y:S01]  /*43bb0*/  IMAD.WIDE R10, R7.reuse, 0x2, R4 ;  /* 0x00000002070a7825 */ /* 0x040fe200078e0204 */
[----:B------:R-:W1:Y:S01]  /*43bc0*/  LDCU UR10, c[0x0][0x398] ;  /* 0x00007300ff0a77ac */ /* 0x000e620008000800 */
[----:B------:R-:W3:Y:S02]  /*43bd0*/  LDL.LU R87, [R1+0xc0] ;  /* 0x0000c00001577983 */ /* 0x000ee40000300800 */
[----:B------:R-:W-:Y:S01]  /*43be0*/  VIADD R6, R7, UR28 ;  /* 0x0000001c07067c36 */ /* 0x000fe20008000000 */
[----:B--2---:R-:W-:Y:S01]  /*43bf0*/  F2FP.F16.F32.PACK_AB R12, R12, R69 ;  /* 0x000000450c0c723e */ /* 0x004fe200000000ff */
[----:B------:R-:W2:Y:S01]  /*43c00*/  LDL.LU R86, [R1+0xc4] ;  /* 0x0000c40001567983 */ /* 0x000ea20000300800 */
[----:B------:R-:W-:Y:S01]  /*43c10*/  ISETP.LT.AND P4, PT, R74, UR12, !P5 ;  /* 0x0000000c4a007c0c */ /* 0x000fe2000ef81270 */
[----:B------:R-:W0:Y:S02]  /*43c20*/  LDCU UR12, c[0x0][0x398] ;  /* 0x00007300ff0c77ac */ /* 0x000e240008000800 */
[----:B------:R-:W4:Y:S01]  /*43c30*/  LDL.LU R85, [R1+0xc8] ;  /* 0x0000c80001557983 */ /* 0x000f220000300800 */
[----:B------:R-:W0:Y:S03]  /*43c40*/  LDCU UR14, c[0x0][0x398] ;  /* 0x00007300ff0e77ac */ /* 0x000e260008000800 */
        /* <DEDUP_REMOVED lines=11> */
[----:B------:R-:W-:Y:S04]  /*43d00*/  @P3 STG.E.U16 desc[UR20][R8.64], R0 ;  /* 0x0000000008003986 */ /* 0x000fe8000c101514 */
[----:B------:R-:W2:Y:S04]  /*43d10*/  LDL.LU R71, [R1+0xf8] ;  /* 0x0000f80001477983 */ /* 0x000ea80000300800 */
[----:B------:R-:W2:Y:S04]  /*43d20*/  LDL.S16 R70, [R1+0xfc] ;  /* 0x0000fc0001467983 */ /* 0x000ea80000100600 */
[----:B------:R0:W-:Y:S04]  /*43d30*/  @P1 STG.E.U16 desc[UR20][R10.64], R67 ;  /* 0x000000430a001986 */ /* 0x0001e8000c101514 */
[----:B------:R-:W2:Y:S04]  /*43d40*/  LDL.LU.S16 R69, [R1+0xfe] ;  /* 0x0000fe0001457983 */ /* 0x000ea80000300600 */
[----:B------:R-:W2:Y:S01]  /*43d50*/  LDL.LU R7, [R1+0x24] ;  /* 0x0000240001077983 */ /* 0x000ea20000300800 */
[----:B0-----:R-:W-:-:S03]  /*43d60*/  VIADD R10, R93, 0xcd ;  /* 0x000000cd5d0a7836 */ /* 0x001fc60000000000 */
[----:B------:R-:W3:Y:S02]  /*43d70*/  LDL.LU R67, [R1+0xa4] ;  /* 0x0000a40001437983 */ /* 0x000ee40000300800 */
[----:B------:R-:W-:Y:S01]  /*43d80*/  ISETP.GE.AND P1, PT, R10, UR4, PT ;  /* 0x000000040a007c0c */ /* 0x000fe2000bf26270 */
[----:B------:R-:W-:Y:S01]  /*43d90*/  IMAD.WIDE R8, R6, 0x2, R2 ;  /* 0x0000000206087825 */ /* 0x000fe200078e0202 */
[----:B------:R-:W3:Y:S01]  /*43da0*/  LDL.LU R10, [R1+0x28] ;  /* 0x00002800010a7983 */ /* 0x000ee20000300800 */
[----:B------:R-:W-:Y:S01]  /*43db0*/  ISETP.LT.AND P5, PT, R73, UR8, !P5 ;  /* 0x0000000849007c0c */ /* 0x000fe2000efa1270 */
[----:B------:R-:W0:Y:S01]  /*43dc0*/  LDCU UR4, c[0x0][0x39c] ;  /* 0x00007380ff0477ac */ /* 0x000e220008000800 */
[----:B------:R-:W-:Y:S01]  /*43dd0*/  VIADD R0, R93, 0xcc ;  /* 0x000000cc5d007836 */ /* 0x000fe20000000000 */
[----:B------:R0:W-:Y:S01]  /*43de0*/  @P4 STG.E.U16 desc[UR20][R8.64], R12 ;  /* 0x0000000c08004986 */ /* 0x0001e2000c101514 */
[----:B-1----:R-:W-:Y:S01]  /*43df0*/  ISETP.LT.AND P4, PT, R74, UR10, !P0 ;  /* 0x0000000a4a007c0c */ /* 0x002fe2000c781270 */
[----:B------:R-:W1:Y:S02]  /*43e00*/  LDCU UR8, c[0x0][0x398] ;  /* 0x00007300ff0877ac */ /* 0x000e640008000800 */
[----:B------:R-:W-:Y:S01]  /*43e10*/  ISETP.GE.AND P3, PT, R0, UR6, PT ;  /* 0x0000000600007c0c */ /* 0x000fe2000bf66270 */
[----:B------:R-:W-:Y:S01]  /*43e20*/  VIADD R0, R6, UR28 ;  /* 0x0000001c06007c36 */ /* 0x000fe20008000000 */
[----:B------:R-:W-:Y:S01]  /*43e30*/  ISETP.LT.AND P0, PT, R73, UR12, !P0 ;  /* 0x0000000c49007c0c */ /* 0x000fe2000c701270 */
[----:B------:R-:W1:Y:S01]  /*43e40*/  LDCU UR10, c[0x0][0x398] ;  /* 0x00007300ff0a77ac */ /* 0x000e620008000800 */
[----:B------:R-:W-:Y:S01]  /*43e50*/  PRMT R11, R12, 0x7632, R11 ;  /* 0x000076320c0b7816 */ /* 0x000fe2000000000b */
[----:B------:R-:W1:Y:S01]  /*43e60*/  LDCU UR6, c[0x0][0x39c] ;  /* 0x00007380ff0677ac */ /* 0x000e620008000800 */
[----:B0-----:R-:W-:Y:S01]  /*43e70*/  IMAD.WIDE R8, R6, 0x2, R4 ;  /* 0x0000000206087825 */ /* 0x001fe200078e0204 */
[----:B------:R-:W0:Y:S04]  /*43e80*/  LDCU UR12, c[0x0][0x398] ;  /* 0x00007300ff0c77ac */ /* 0x000e280008000800 */
[----:B------:R0:W-:Y:S01]  /*43e90*/  @P5 STG.E.U16 desc[UR20][R8.64], R11 ;  /* 0x0000000b08005986 */ /* 0x0001e2000c101514 */
[----:B--2---:R-:W-:Y:S01]  /*43ea0*/  F2FP.F16.F32.PACK_AB R13, R13, R7 ;  /* 0x000000070d0d723e */ /* 0x004fe200000000ff */
[----:B------:R-:W-:-:S03]  /*43eb0*/  IMAD.WIDE R6, R0, 0x2, R2 ;  /* 0x0000000200067825 */ /* 0x000fc600078e0202 */
[----:B------:R-:W-:Y:S02]  /*43ec0*/  PRMT R12, R13, 0x7632, R12 ;  /* 0x000076320d0c7816 */ /* 0x000fe4000000000c */
[----:B------:R2:W-:Y:S01]  /*43ed0*/  @P4 STG.E.U16 desc[UR20][R6.64], R13 ;  /* 0x0000000d06004986 */ /* 0x0005e2000c101514 */
[----:B---3--:R-:W-:Y:S01]  /*43ee0*/  F2FP.F16.F32.PACK_AB R14, R14, R10 ;  /* 0x0000000a0e0e723e */ /* 0x008fe200000000ff */
[----:B0-----:R-:W-:-:S04]  /*43ef0*/  IMAD.WIDE R10, R0, 0x2, R4 ;  /* 0x00000002000a7825 */ /* 0x001fc800078e0204 */
[----:B--2---:R-:W-:Y:S01]  /*43f00*/  VIADD R6, R0, UR28 ;  /* 0x0000001c00067c36 */ /* 0x004fe20008000000 */
[----:B------:R-:W2:Y:S04]  /*43f10*/  LDL.LU R13, [R1+0x64] ;  /* 0x00006400010d7983 */ /* 0x000ea80000300800 */
[----:B------:R-:W3:Y:S04]  /*43f20*/  LDL.LU R0, [R1+0x2c] ;  /* 0x00002c0001007983 */ /* 0x000ee80000300800 */
[----:B------:R0:W-:Y:S02]  /*43f30*/  @P0 STG.E.U16 desc[UR20][R10.64], R12 ;  /* 0x0000000c0a000986 */ /* 0x0001e4000c101514 */
[----:B0-----:R-:W-:-:S05]  /*43f40*/  VIADD R10, R93, 0xcf ;  /* 0x000000cf5d0a7836 */ /* 0x001fca0000000000 */
[----:B------:R-:W-:Y:S02]  /*43f50*/  ISETP.GE.AND P0, PT, R10, UR4, PT ;  /* 0x000000040a007c0c */ /* 0x000fe4000bf06270 */
[----:B------:R-:W-:Y:S01]  /*43f60*/  ISETP.LT.AND P5, PT, R74, UR14, !P6 ;  /* 0x0000000e4a007c0c */ /* 0x000fe2000f7a1270 */
[----:B------:R-:W2:Y:S01]  /*43f70*/  LDL.LU R10, [R1+0x30] ;  /* 0x00003000010a7983 */ /* 0x000ea20000300800 */
[----:B------:R-:W-:Y:S01]  /*43f80*/  IMAD.WIDE R8, R6, 0x2, R2 ;  /* 0x0000000206087825 */ /* 0x000fe200078e0202 */
[----:B-1----:R-:W-:Y:S01]  /*43f90*/  ISETP.LT.AND P6, PT, R73, UR8, !P6 ;  /* 0x0000000849007c0c */ /* 0x002fe2000f7c1270 */
[----:B------:R-:W0:Y:S02]  /*43fa0*/  LDCU UR4, c[0x0][0x39c] ;  /* 0x00007380ff0477ac */ /* 0x000e240008000800 */
[----:B------:R-:W-:Y:S01]  /*43fb0*/  VIADD R7, R93, 0xce ;  /* 0x000000ce5d077836 */ /* 0x000fe20000000000 */
[----:B------:R-:W-:Y:S01]  /*43fc0*/  PRMT R11, R14, 0x7632, R11 ;  /* 0x000076320e0b7816 */ /* 0x000fe2000000000b */
[----:B------:R-:W1:Y:S05]  /*43fd0*/  LDCU UR14, c[0x0][0x398] ;  /* 0x00007300ff0e77ac */ /* 0x000e6a0008000800 */
[----:B------:R0:W-:Y:S01]  /*43fe0*/  @P5 STG.E.U16 desc[UR20][R8.64], R14 ;  /* 0x0000000e08005986 */ /* 0x0001e2000c101514 */
[----:B------:R-:W-:Y:S01]  /*43ff0*/  ISETP.LT.AND P5, PT, R74, UR10, !P2 ;  /* 0x0000000a4a007c0c */ /* 0x000fe2000d7a1270 */
[----:B------:R-:W1:Y:S01]  /*44000*/  LDCU UR8, c[0x0][0x398] ;  /* 0x00007300ff0877ac */ /* 0x000e620008000800 */
[----:B------:R-:W-:-:S02]  /*44010*/  ISETP.GE.AND P4, PT, R7, UR6, PT ;  /* 0x0000000607007c0c */ /* 0x000fc4000bf86270 */
[----:B------:R-:W-:Y:S01]  /*44020*/  ISETP.LT.AND P2, PT, R73, UR12, !P2 ;  /* 0x0000000c49007c0c */ /* 0x000fe2000d741270 */
[----:B------:R-:W1:Y:S01]  /*44030*/  LDCU UR10, c[0x0][0x398] ;  /* 0x00007300ff0a77ac */ /* 0x000e620008000800 */
[----:B------:R-:W1:Y:S01]  /*44040*/  LDCU UR6, c[0x0][0x39c] ;  /* 0x00007380ff0677ac */ /* 0x000e620008000800 */
[C---:B0-----:R-:W-:Y:S01]  /*44050*/  IMAD.WIDE R8, R6.reuse, 0x2, R4 ;  /* 0x0000000206087825 */ /* 0x041fe200078e0204 */
[----:B------:R-:W0:Y:S04]  /*44060*/  LDCU UR12, c[0x0][0x398] ;  /* 0x00007300ff0c77ac */ /* 0x000e280008000800 */
[----:B------:R-:W-:Y:S01]  /*44070*/  @P6 STG.E.U16 desc[UR20][R8.64], R11 ;  /* 0x0000000b08006986 */ /* 0x000fe2000c101514 */
[----:B---3--:R-:W-:Y:S01]  /*44080*/  F2FP.F16.F32.PACK_AB R15, R15, R0 ;  /* 0x000000000f0f723e */ /* 0x008fe200000000ff */
[----:B------:R-:W-:-:S04]  /*44090*/  VIADD R0, R6, UR28 ;  /* 0x0000001c06007c36 */ /* 0x000fc80008000000 */
[----:B------:R-:W-:Y:S01]  /*440a0*/  IMAD.WIDE R6, R0, 0x2, R2 ;  /* 0x0000000200067825 */ /* 0x000fe200078e0202 */
[----:B------:R-:W-:-:S04]  /*440b0*/  PRMT R12, R15, 0x7632, R12 ;  /* 0x000076320f0c7816 */ /* 0x000fc8000000000c */
[----:B------:R3:W-:Y:S02]  /*440c0*/  @P5 STG.E.U16 desc[UR20][R6.64], R15 ;  /* 0x0000000f06005986 */ /* 0x0007e4000c101514 */
[----:B---3--:R-:W-:Y:S02]  /*440d0*/  VIADD R6, R0, UR28 ;  /* 0x0000001c00067c36 */ /* 0x008fe40008000000 */
[----:B------:R-:W3:Y:S01]  /*440e0*/  LDL.LU R15, [R1+0x68] ;  /* 0x00006800010f7983 */ /* 0x000ee20000300800 */
[----:B--2---:R-:W-:Y:S01]  /*440f0*/  F2FP.F16.F32.PACK_AB R16, R16, R10 ;  /* 0x0000000a1010723e */ /* 0x004fe200000000ff */
[----:B------:R-:W-:Y:S02]  /*44100*/  IMAD.WIDE R10, R0, 0x2, R4 ;  /* 0x00000002000a7825 */ /* 0x000fe400078e0204 */
[----:B------:R-:W2:Y:S04]  /*44110*/  LDL.LU R0, [R1+0x34] ;  /* 0x0000340001007983 */ /* 0x000ea80000300800 */
[----:B------:R0:W-:Y:S02]  /*44120*/  @P2 STG.E.U16 desc[UR20][R10.64], R12 ;  /* 0x0000000c0a002986 */ /* 0x0001e4000c101514 */
[----:B0-----:R-:W-:-:S05]  /*44130*/  VIADD R10, R93, 0xd1 ;  /* 0x000000d15d0a7836 */ /* 0x001fca0000000000 */
[----:B------:R-:W-:Y:S02]  /*44140*/  ISETP.GE.AND P2, PT, R10, UR4, PT ;  /* 0x000000040a007c0c */ /* 0x000fe4000bf46270 */
[----:B-1----:R-:W-:Y:S01]  /*44150*/  ISETP.LT.AND P6, PT, R74, UR14, !P3 ;  /* 0x0000000e4a007c0c */ /* 0x002fe2000dfc1270 */
[----:B------:R-:W3:Y:S01]  /*44160*/  LDL.LU R10, [R1+0x38] ;  /* 0x00003800010a7983 */ /* 0x000ee20000300800 */
[----:B------:R-:W-:Y:S01]  /*44170*/  IMAD.WIDE R8, R6, 0x2, R2 ;  /* 0x0000000206087825 */ /* 0x000fe200078e0202 */
[----:B------:R-:W0:Y:S01]  /*44180*/  LDCU UR14, c[0x0][0x398] ;  /* 0x00007300ff0e77ac */ /* 0x000e220008000800 */
[----:B------:R-:W-:Y:S02]  /*44190*/  ISETP.LT.AND P3, PT, R73, UR8, !P3 ;  /* 0x0000000849007c0c */ /* 0x000fe4000df61270 */
        /* <DEDUP_REMOVED lines=13> */
[----:B--2---:R-:W-:Y:S01]  /*44270*/  F2FP.F16.F32.PACK_AB R17, R17, R0 ;  /* 0x000000001111723e */ /* 0x004fe200000000ff */
[----:B------:R-:W-:-:S04]  /*44280*/  VIADD R0, R6, UR28 ;  /* 0x0000001c06007c36 */ /* 0x000fc80008000000 */
[----:B------:R-:W-:Y:S01]  /*44290*/  IMAD.WIDE R6, R0, 0x2, R2 ;  /* 0x0000000200067825 */ /* 0x000fe200078e0202 */
[----:B------:R-:W-:-:S04]  /*442a0*/  PRMT R12, R17, 0x7632, R12 ;  /* 0x00007632110c7816 */ /* 0x000fc8000000000c */
[----:B------:R2:W-:Y:S01]  /*442b0*/  @P6 STG.E.U16 desc[UR20][R6.64], R17 ;  /* 0x0000001106006986 */ /* 0x0005e2000c101514 */
[----:B------:R-:W-:Y:S01]  /*442c0*/  ISETP.LT.AND P6, PT, R74, UR14, !P4 ;  /* 0x0000000e4a007c0c */ /* 0x000fe2000e7c1270 */
[----:B------:R-:W0:Y:S01]  /*442d0*/  LDCU UR14, c[0x0][0x398] ;  /* 0x00007300ff0e77ac */ /* 0x000e220008000800 */
[----:B--2---:R-:W-:Y:S01]  /*442e0*/  VIADD R6, R0, UR28 ;  /* 0x0000001c00067c36 */ /* 0x004fe20008000000 */
[----:B------:R-:W2:Y:S01]  /*442f0*/  LDL.LU R17, [R1+0x6c] ;  /* 0x00006c0001117983 */ /* 0x000ea20000300800 */
[----:B---3--:R-:W-:Y:S01]  /*44300*/  F2FP.F16.F32.PACK_AB R18, R18, R10 ;  /* 0x0000000a1212723e */ /* 0x008fe200000000ff */
[----:B------:R-:W-:Y:S02]  /*44310*/  IMAD.WIDE R10, R0, 0x2, R4 ;  /* 0x00000002000a7825 */ /* 0x000fe400078e0204 */
[----:B------:R-:W3:Y:S02]  /*44320*/  LDL.LU R0, [R1+0x3c] ;  /* 0x00003c0001007983 */ /* 0x000ee40000300800 */
[----:B------:R-:W-:-:S02]  /*44330*/  IMAD.WIDE R8, R6, 0x2, R2 ;  /* 0x0000000206087825 */ /* 0x000fc400078e0202 */
[----:B------:R0:W-:Y:S04]  /*44340*/  @P1 STG.E.U16 desc[UR20][R10.64], R12 ;  /* 0x0000000c0a001986 */ /* 0x0001e8000c101514 */
[----:B------:R1:W-:Y:S01]  /*44350*/  @P6 STG.E.U16 desc[UR20][R8.64], R18 ;  /* 0x0000001208006986 */ /* 0x0003e2000c101514 */
[----:B0-----:R-:W-:Y:S01]  /*44360*/  VIADD R10, R93, 0xd3 ;  /* 0x000000d35d0a7836 */ /* 0x001fe20000000000 */
[----:B------:R-:W-:Y:S02]  /*44370*/  PRMT R11, R18, 0x7632, R11 ;  /* 0x00007632120b7816 */ /* 0x000fe4000000000b */
[----:B-1----:R-:W2:Y:S02]  /*44380*/  LDL.LU R18, [R1+0xa0] ;  /* 0x0000a00001127983 */ /* 0x002ea40000300800 */
[----:B------:R-:W-:-:S02]  /*44390*/  ISETP.GE.AND P1, PT, R10, UR4, PT ;  /* 0x000000040a007c0c */ /* 0x000fc4000bf26270 */
[----:B------:R-:W-:Y:S01]  /*443a0*/  ISETP.LT.AND P4, PT, R73, UR8, !P4 ;  /* 0x0000000849007c0c */ /* 0x000fe2000e781270 */
[----:B------:R-:W2:Y:S01]  /*443b0*/  LDL.LU R10, [R1+0x40] ;  /* 0x00004000010a7983 */ /* 0x000ea20000300800 */
[----:B------:R-:W-:Y:S02]  /*443c0*/  ISETP.LT.AND P6, PT, R74, UR10, !P0 ;  /* 0x0000000a4a007c0c */ /* 0x000fe4000c7c1270 */
[----:B------:R-:W-:Y:S01]  /*443d0*/  IADD3 R7, PT, PT, R93, 0xd2, RZ ;  /* 0x000000d25d077810 */ /* 0x000fe20007ffe0ff */
[C---:B------:R-:W-:Y:S01]  /*443e0*/  IMAD.WIDE R8, R6.reuse, 0x2, R4 ;  /* 0x0000000206087825 */ /* 0x040fe200078e0204 */
[----:B------:R-:W-:Y:S01]  /*443f0*/  ISETP.LT.AND P0, PT, R73, UR12, !P0 ;  /* 0x0000000c49007c0c */ /* 0x000fe2000c701270 */
[----:B------:R-:W0:Y:S01]  /*44400*/  LDCU UR4, c[0x0][0x39c] ;  /* 0x00007380ff0477ac */ /* 0x000e220008000800 */
[----:B------:R-:W-:Y:S01]  /*44410*/  ISETP.GE.AND P3, PT, R7, UR6, PT ;  /* 0x0000000607007c0c */ /* 0x000fe2000bf66270 */
[----:B------:R-:W1:Y:S04]  /*44420*/  LDCU UR8, c[0x0][0x398] ;  /* 0x00007300ff0877ac */ /* 0x000e680008000800 */
[----:B------:R-:W-:Y:S01]  /*44430*/  @P4 STG.E.U16 desc[UR20][R8.64], R11 ;  /* 0x0000000b08004986 */ /* 0x000fe2000c101514 */
[----:B------:R-:W0:Y:S01]  /*44440*/  LDCU UR10, c[0x0][0x398] ;  /* 0x00007300ff0a77ac */ /* 0x000e220008000800 */
[----:B------:R-:W0:Y:S01]  /*44450*/  LDCU UR6, c[0x0][0x39c] ;  /* 0x00007380ff0677ac */ /* 0x000e220008000800 */
[----:B------:R-:W0:Y:S01]  /*44460*/  LDCU UR12, c[0x0][0x398] ;  /* 0x00007300ff0c77ac */ /* 0x000e220008000800 */
[----:B---3--:R-:W-:Y:S01]  /*44470*/  F2FP.F16.F32.PACK_AB R19, R19, R0 ;  /* 0x000000001313723e */ /* 0x008fe200000000ff */
[----:B------:R-:W-:-:S04]  /*44480*/  VIADD R0, R6, UR28 ;  /* 0x0000001c06007c36 */ /* 0x000fc80008000000 */
[----:B------:R-:W-:Y:S01]  /*44490*/  IMAD.WIDE R6, R0, 0x2, R2 ;  /* 0x0000000200067825 */ /* 0x000fe200078e0202 */
[----:B------:R-:W-:-:S04]  /*444a0*/  PRMT R12, R19, 0x7632, R12 ;  /* 0x00007632130c7816 */ /* 0x000fc8000000000c */
[----:B------:R3:W-:Y:S01]  /*444b0*/  @P6 STG.E.U16 desc[UR20][R6.64], R19 ;  /* 0x0000001306006986 */ /* 0x0007e2000c101514 */
[----:B------:R-:W-:Y:S01]  /*444c0*/  ISETP.LT.AND P6, PT, R74, UR14, !P5 ;  /* 0x0000000e4a007c0c */ /* 0x000fe2000efc1270 */
[----:B------:R-:W0:Y:S01]  /*444d0*/  LDCU UR14, c[0x0][0x398] ;  /* 0x00007300ff0e77ac */ /* 0x000e220008000800 */
[----:B---3--:R-:W-:Y:S01]  /*444e0*/  VIADD R6, R0, UR28 ;  /* 0x0000001c00067c36 */ /* 0x008fe20008000000 */
[----:B------:R-:W3:Y:S01]  /*444f0*/  LDL.LU R19, [R1+0x9c] ;  /* 0x00009c0001137983 */ /* 0x000ee20000300800 */
[----:B--2---:R-:W-:Y:S01]  /*44500*/  F2FP.F16.F32.PACK_AB R20, R20, R10 ;  /* 0x0000000a1414723e */ /* 0x004fe200000000ff */
[----:B------:R-:W-:Y:S02]  /*44510*/  IMAD.WIDE R10, R0, 0x2, R4 ;  /* 0x00000002000a7825 */ /* 0x000fe400078e0204 */
[----:B------:R-:W2:Y:S02]  /*44520*/  LDL.LU R0, [R1+0x44] ;  /* 0x0000440001007983 */ /* 0x000ea40000300800 */
[----:B------:R-:W-:-:S02]  /*44530*/  IMAD.WIDE R8, R6, 0x2, R2 ;  /* 0x0000000206087825 */ /* 0x000fc400078e0202 */
[----:B------:R0:W-:Y:S04]  /*44540*/  @P0 STG.E.U16 desc[UR20][R10.64], R12 ;  /* 0x0000000c0a000986 */ /* 0x0001e8000c101514 */
[----:B------:R1:W-:Y:S01]  /*44550*/  @P6 STG.E.U16 desc[UR20][R8.64], R20 ;  /* 0x0000001408006986 */ /* 0x0003e2000c101514 */
[----:B0-----:R-:W-:Y:S01]  /*44560*/  VIADD R10, R93, 0xd5 ;  /* 0x000000d55d0a7836 */ /* 0x001fe20000000000 */
[----:B------:R-:W-:Y:S02]  /*44570*/  PRMT R11, R20, 0x7632, R11 ;  /* 0x00007632140b7816 */ /* 0x000fe4000000000b */
[----:B-1----:R-:W3:Y:S02]  /*44580*/  LDL.LU R20, [R1+0x98] ;  /* 0x0000980001147983 */ /* 0x002ee40000300800 */
[----:B------:R-:W-:-:S02]  /*44590*/  ISETP.GE.AND P0, PT, R10, UR4, PT ;  /* 0x000000040a007c0c */ /* 0x000fc4000bf06270 */
[----:B------:R-:W-:Y:S01]  /*445a0*/  ISETP.LT.AND P5, PT, R73, UR8, !P5 ;  /* 0x0000000849007c0c */ /* 0x000fe2000efa1270 */
[----:B------:R-:W3:Y:S01]  /*445b0*/  LDL.LU R10, [R1+0x48] ;  /* 0x00004800010a7983 */ /* 0x000ee20000300800 */
[----:B------:R-:W-:Y:S01]  /*445c0*/  ISETP.LT.AND P6, PT, R74, UR10, !P2 ;  /* 0x0000000a4a007c0c */ /* 0x000fe2000d7c1270 */
[----:B------:R-:W-:Y:S02]  /*445d0*/  VIADD R7, R93, 0xd4 ;  /* 0x000000d45d077836 */ /* 0x000fe40000000000 */
        /* <DEDUP_REMOVED lines=30> */
[----:B------:R-:W-:Y:S01]  /*447c0*/  ISETP.LT.AND P6, PT, R74, UR10, !P1 ;  /* 0x0000000a4a007c0c */ /* 0x000fe2000cfc1270 */
[----:B------:R-:W-:Y:S01]  /*447d0*/  VIADD R7, R93, 0xd6 ;  /* 0x000000d65d077836 */ /* 0x000fe20000000000 */
[----:B------:R-:W0:Y:S01]  /*447e0*/  LDCU UR8, c[0x0][0x398] ;  /* 0x00007300ff0877ac */ /* 0x000e220008000800 */
[----:B------:R-:W-:-:S03]  /*447f0*/  IMAD.WIDE R8, R6, 0x2, R4 ;  /* 0x0000000206087825 */ /* 0x000fc600078e0204 */
[----:B------:R-:W-:Y:S01]  /*44800*/  ISETP.GE.AND P5, PT, R7, UR6, PT ;  /* 0x0000000607007c0c */ /* 0x000fe2000bfa6270 */
[----:B------:R-:W1:Y:S04]  /*44810*/  LDCU UR6, c[0x0][0x39c] ;  /* 0x00007380ff0677ac */ /* 0x000e680008000800 */
[----:B------:R-:W-:Y:S01]  /*44820*/  @P3 STG.E.U16 desc[UR20][R8.64], R11 ;  /* 0x0000000b08003986 */ /* 0x000fe2000c101514 */
[----:B------:R-:W0:Y:S01]  /*44830*/  LDCU UR10, c[0x0][0x398] ;  /* 0x00007300ff0a77ac */ /* 0x000e220008000800 */
[----:B------:R-:W0:Y:S01]  /*44840*/  LDCU UR4, c[0x0][0x39c] ;  /* 0x00007380ff0477ac */ /* 0x000e220008000800 */
        /* <DEDUP_REMOVED lines=9> */
[----:B------:R-:W2:Y:S01]  /*448e0*/  LDL.LU R0, [R1+0x54] ;  /* 0x0000540001007983 */ /* 0x000ea20000300800 */
[----:B------:R-:W-:Y:S02]  /*448f0*/  ISETP.LT.AND P1, PT, R73, UR12, !P1 ;  /* 0x0000000c49007c0c */ /* 0x000fe4000cf21270 */
[----:B------:R-:W-:Y:S01]  /*44900*/  ISETP.LT.AND P6, PT, R74, UR14, !P4 ;  /* 0x0000000e4a007c0c */ /* 0x000fe2000e7c1270 */
[----:B------:R-:W-:Y:S01]  /*44910*/  VIADD R7, R93, 0xd8 ;  /* 0x000000d85d077836 */ /* 0x000fe20000000000 */
[----:B0-----:R-:W-:Y:S01]  /*44920*/  ISETP.LT.AND P4, PT, R73, UR8, !P4 ;  /* 0x0000000849007c0c */ /* 0x001fe2000e781270 */
[----:B------:R-:W-:Y:S01]  /*44930*/  IMAD.WIDE R8, R6, 0x2, R2 ;  /* 0x0000000206087825 */ /* 0x000fe200078e0202 */
[----:B------:R-:W0:Y:S02]  /*44940*/  LDCU UR12, c[0x0][0x398] ;  /* 0x00007300ff0c77ac */ /* 0x000e240008000800 */
[----:B-1----:R-:W-:Y:S01]  /*44950*/  ISETP.GE.AND P3, PT, R7, UR6, PT ;  /* 0x0000000607007c0c */ /* 0x002fe2000bf66270 */
[----:B------:R-:W1:Y:S04]  /*44960*/  LDCU UR6, c[0x0][0x39c] ;  /* 0x00007380ff0677ac */ /* 0x000e680008000800 */
[----:B------:R0:W-:Y:S01]  /*44970*/  @P1 STG.E.U16 desc[UR20][R10.64], R12 ;  /* 0x0000000c0a001986 */ /* 0x0001e2000c101514 */
[----:B------:R-:W1:Y:S03]  /*44980*/  LDCU UR14, c[0x0][0x398] ;  /* 0x00007300ff0e77ac */ /* 0x000e660008000800 */
[----:B------:R4:W-:Y:S01]  /*44990*/  @P6 STG.E.U16 desc[UR20][R8.64], R24 ;  /* 0x0000001808006986 */ /* 0x0009e2000c101514 */
[----:B------:R-:W-:Y:S01]  /*449a0*/  ISETP.LT.AND P6, PT, R74, UR10, !P0 ;  /* 0x0000000a4a007c0c */ /* 0x000fe2000c7c1270 */
[----:B------:R-:W1:Y:S01]  /*449b0*/  LDCU UR8, c[0x0][0x398] ;  /* 0x00007300ff0877ac */ /* 0x000e620008000800 */
[----:B------:R-:W1:Y:S01]  /*449c0*/  LDCU UR10, c[0x0][0x398] ;  /* 0x00007300ff0a77ac */ /* 0x000e620008000800 */
[----:B0-----:R-:W-:Y:S01]  /*449d0*/  IMAD.WIDE R10, R6, 0x2, R4 ;  /* 0x00000002060a7825 */ /* 0x001fe200078e0204 */
[----:B----4-:R-:W-:-:S03]  /*449e0*/  PRMT R9, R24, 0x7632, R9 ;  /* 0x0000763218097816 */ /* 0x010fc60000000009 */
[----:B------:R-:W-:Y:S01]  /*449f0*/  VIADD R8, R6, UR28 ;  /* 0x0000001c06087c36 */ /* 0x000fe20008000000 */
[----:B------:R-:W4:Y:S03]  /*44a00*/  LDL.LU R24, [R1+0x88] ;  /* 0x0000880001187983 */ /* 0x000f260000300800 */
[----:B------:R-:W-:Y:S01]  /*44a10*/  IMAD.WIDE R6, R8, 0x2, R2 ;  /* 0x0000000208067825 */ /* 0x000fe200078e0202 */
[----:B------:R0:W-:Y:S03]  /*44a20*/  @P4 STG.E.U16 desc[UR20][R10.64], R9 ;  /* 0x000000090a004986 */ /* 0x0001e6000c101514 */
[----:B0-----:R-:W-:-:S05]  /*44a30*/  VIADD R10, R93, 0xda ;  /* 0x000000da5d0a7836 */ /* 0x001fca0000000000 */
[----:B-1----:R-:W-:Y:S01]  /*44a40*/  ISETP.GE.AND P4, PT, R10, UR6, PT ;  /* 0x000000060a007c0c */ /* 0x002fe2000bf86270 */
[----:B------:R-:W0:Y:S01]  /*44a50*/  LDCU UR6, c[0x0][0x39c] ;  /* 0x00007380ff0677ac */ /* 0x000e220008000800 */
[----:B--2---:R-:W-:Y:S01]  /*44a60*/  F2FP.F16.F32.PACK_AB R25, R25, R0 ;  /* 0x000000001919723e */ /* 0x004fe200000000ff */
[----:B------:R-:W-:-:S05]  /*44a70*/  VIADD R0, R93, 0xd9 ;  /* 0x000000d95d007836 */ /* 0x000fca0000000000 */
[----:B------:R-:W-:Y:S01]  /*44a80*/  ISETP.GE.AND P1, PT, R0, UR4, PT ;  /* 0x0000000400007c0c */ /* 0x000fe2000bf26270 */
[----:B------:R1:W-:Y:S04]  /*44a90*/  @P6 STG.E.U16 desc[UR20][R6.64], R25 ;  /* 0x0000001906006986 */ /* 0x0003e8000c101514 */
[----:B------:R-:W2:Y:S01]  /*44aa0*/  LDL.LU R0, [R1+0x58] ;  /* 0x0000580001007983 */ /* 0x000ea20000300800 */
[----:B------:R-:W-:Y:S01]  /*44ab0*/  PRMT R11, R25, 0x7632, R11 ;  /* 0x00007632190b7816 */ /* 0x000fe2000000000b */
[----:B------:R-:W0:Y:S02]  /*44ac0*/  LDCU UR4, c[0x0][0x39c] ;  /* 0x00007380ff0477ac */ /* 0x000e240008000800 */
[----:B-1----:R-:W3:Y:S04]  /*44ad0*/  LDL.LU R25, [R1+0x84] ;  /* 0x0000840001197983 */ /* 0x002ee80000300800 */
[----:B------:R-:W3:Y:S01]  /*44ae0*/  LDL.LU R10, [R1+0x5c] ;  /* 0x00005c00010a7983 */ /* 0x000ee20000300800 */
[----:B------:R-:W-:Y:S01]  /*44af0*/  ISETP.LT.AND P0, PT, R73, UR12, !P0 ;  /* 0x0000000c49007c0c */ /* 0x000fe2000c701270 */
[----:B------:R-:W1:Y:S01]  /*44b00*/  LDCU UR12, c[0x0][0x398] ;  /* 0x00007300ff0c77ac */ /* 0x000e620008000800 */
[----:B------:R-:W-:Y:S01]  /*44b10*/  ISETP.LT.AND P6, PT, R74, UR14, !P5 ;  /* 0x0000000e4a007c0c */ /* 0x000fe2000efc1270 */
[----:B------:R-:W0:Y:S01]  /*44b20*/  LDCU UR14, c[0x0][0x398] ;  /* 0x00007300ff0e77ac */ /* 0x000e220008000800 */
[----:B--2---:R-:W-:Y:S01]  /*44b30*/  F2FP.F16.F32.PACK_AB R26, R26, R0 ;  /* 0x000000001a1a723e */ /* 0x004fe200000000ff */
[----:B------:R-:W-:-:S02]  /*44b40*/  VIADD R0, R8, UR28 ;  /* 0x0000001c08007c36 */ /* 0x000fc40008000000 */
[----:B------:R-:W-:-:S04]  /*44b50*/  IMAD.WIDE R8, R8, 0x2, R4 ;  /* 0x0000000208087825 */ /* 0x000fc800078e0204 */
[----:B------:R-:W-:Y:S02]  /*44b60*/  IMAD.WIDE R6, R0, 0x2, R2 ;  /* 0x0000000200067825 */ /* 0x000fe400078e0202 */
[----:B------:R2:W-:Y:S01]  /*44b70*/  @P0 STG.E.U16 desc[UR20][R8.64], R11 ;  /* 0x0000000b08000986 */ /* 0x0005e2000c101514 */
[----:B------:R-:W-:-:S03]  /*44b80*/  PRMT R12, R26, 0x7632, R12 ;  /* 0x000076321a0c7816 */ /* 0x000fc6000000000c */
[----:B------:R0:W-:Y:S01]  /*44b90*/  @P6 STG.E.U16 desc[UR20][R6.64], R26 ;  /* 0x0000001a06006986 */ /* 0x0001e2000c101514 */
[----:B---3--:R-:W-:Y:S01]  /*44ba0*/  F2FP.F16.F32.PACK_AB R27, R27, R10 ;  /* 0x0000000a1b1b723e */ /* 0x008fe200000000ff */
[C---:B------:R-:W-:Y:S02]  /*44bb0*/  VIADD R10, R0.reuse, UR28 ;  /* 0x0000001c000a7c36 */ /* 0x040fe40008000000 */
[----:B--2---:R-:W-:Y:S01]  /*44bc0*/  IMAD.WIDE R8, R0, 0x2, R4 ;  /* 0x0000000200087825 */ /* 0x004fe200078e0204 */
[----:B0-----:R-:W2:Y:S04]  /*44bd0*/  LDL.LU R26, [R1+0x80] ;  /* 0x00008000011a7983 */ /* 0x001ea80000300800 */
[----:B------:R-:W3:Y:S01]  /*44be0*/  LDL.LU R0, [R1+0x60] ;  /* 0x0000600001007983 */ /* 0x000ee20000300800 */
[----:B------:R-:W-:-:S02]  /*44bf0*/  ISETP.LT.AND P5, PT, R73, UR8, !P5 ;  /* 0x0000000849007c0c */ /* 0x000fc4000efa1270 */
[----:B------:R-:W-:Y:S01]  /*44c00*/  ISETP.LT.AND P6, PT, R74, UR10, !P2 ;  /* 0x0000000a4a007c0c */ /* 0x000fe2000d7c1270 */
[----:B------:R-:W-:Y:S01]  /*44c10*/  IMAD.WIDE R6, R10, 0x2, R2 ;  /* 0x000000020a067825 */ /* 0x000fe200078e0202 */
[----:B------:R-:W0:Y:S01]  /*44c20*/  LDCU UR8, c[0x0][0x398] ;  /* 0x00007300ff0877ac */ /* 0x000e220008000800 */
[----:B-1----:R-:W-:Y:S01]  /*44c30*/  ISETP.LT.AND P2, PT, R73, UR12, !P2 ;  /* 0x0000000c49007c0c */ /* 0x002fe2000d741270 */
[----:B------:R-:W1:Y:S01]  /*44c40*/  LDCU UR10, c[0x0][0x398] ;  /* 0x00007300ff0a77ac */ /* 0x000e620008000800 */
[----:B------:R-:W-:Y:S01]  /*44c50*/  VIADD R11, R93, 0xdb ;  /* 0x000000db5d0b7836 */ /* 0x000fe20000000000 */
[----:B------:R-:W0:Y:S05]  /*44c60*/  LDCU UR12, c[0x0][0x398] ;  /* 0x00007300ff0c77ac */ /* 0x000e2a0008000800 */
[----:B------:R1:W-:Y:S04]  /*44c70*/  @P5 STG.E.U16 desc[UR20][R8.64], R12 ;  /* 0x0000000c08005986 */ /* 0x0003e8000c101514 */
[----:B------:R0:W-:Y:S01]  /*44c80*/  @P6 STG.E.U16 desc[UR20][R6.64], R27 ;  /* 0x0000001b06006986 */ /* 0x0001e2000c101514 */
[----:B------:R-:W-:Y:S01]  /*44c90*/  ISETP.LT.AND P6, PT, R74, UR14, !P3 ;  /* 0x0000000e4a007c0c */ /* 0x000fe2000dfc1270 */
[----:B------:R-:W2:Y:S01]  /*44ca0*/  LDCU UR14, c[0x0][0x398] ;  /* 0x00007300ff0e77ac */ /* 0x000ea20008000800 */
[----:B------:R-:W-:Y:S01]  /*44cb0*/  ISETP.GE.AND P0, PT, R11, UR4, PT ;  /* 0x000000040b007c0c */ /* 0x000fe2000bf06270 */
[C---:B------:R-:W-:Y:S01]  /*44cc0*/  VIADD R11, R10.reuse, UR28 ;  /* 0x0000001c0a0b7c36 */ /* 0x040fe20008000000 */
[----:B------:R-:W-:Y:S01]  /*44cd0*/  PRMT R14, R27, 0x7632, R14 ;  /* 0x000076321b0e7816 */ /* 0x000fe2000000000e */
[----:B------:R-:W2:Y:S01]  /*44ce0*/  LDCU UR4, c[0x0][0x39c] ;  /* 0x00007380ff0477ac */ /* 0x000ea20008000800 */
[----:B-1----:R-:W-:-:S04]  /*44cf0*/  IMAD.WIDE R8, R10, 0x2, R4 ;  /* 0x000000020a087825 */ /* 0x002fc800078e0204 */
[----:B0-----:R-:W-:Y:S01]  /*44d00*/  IMAD.WIDE R6, R11, 0x2, R2 ;  /* 0x000000020b067825 */ /* 0x001fe200078e0202 */
[----:B------:R0:W-:Y:S01]  /*44d10*/  @P2 STG.E.U16 desc[UR20][R8.64], R14 ;  /* 0x0000000e08002986 */ /* 0x0001e2000c101514 */
[----:B------:R-:W-:Y:S01]  /*44d20*/  ISETP.LT.AND P3, PT, R73, UR8, !P3 ;  /* 0x0000000849007c0c */ /* 0x000fe2000df61270 */
[----:B------:R-:W1:Y:S01]  /*44d30*/  LDCU UR8, c[0x0][0x398] ;  /* 0x00007300ff0877ac */ /* 0x000e620008000800 */
[----:B------:R-:W-:Y:S01]  /*44d40*/  F2FP.F16.F32.PACK_AB R29, R29, R13 ;  /* 0x0000000d1d1d723e */ /* 0x000fe200000000ff */
[C---:B------:R-:W-:Y:S01]  /*44d50*/  VIADD R13, R11.reuse, UR28 ;  /* 0x0000001c0b0d7c36 */ /* 0x040fe20008000000 */
[----:B------:R-:W2:Y:S01]  /*44d60*/  LDL.LU R27, [R1+0x7c] ;  /* 0x00007c00011b7983 */ /* 0x000ea20000300800 */
[----:B------:R-:W-:-:S04]  /*44d70*/  IMAD.WIDE R10, R11, 0x2, R4 ;  /* 0x000000020b0a7825 */ /* 0x000fc800078e0204 */
[----:B0-----:R-:W-:Y:S01]  /*44d80*/  IMAD.WIDE R8, R13, 0x2, R2 ;  /* 0x000000020d087825 */ /* 0x001fe200078e0202 */
[----:B---3--:R-:W-:-:S05]  /*44d90*/  F2FP.F16.F32.PACK_AB R28, R28, R0 ;  /* 0x000000001c1c723e */ /* 0x008fca00000000ff */
[----:B------:R0:W-:Y:S01]  /*44da0*/  @P6 STG.E.U16 desc[UR20][R6.64], R28 ;  /* 0x0000001c06006986 */ /* 0x0001e2000c101514 */
[----:B------:R-:W-:Y:S01]  /*44db0*/  ISETP.LT.AND P6, PT, R74, UR10, !P1 ;  /* 0x0000000a4a007c0c */ /* 0x000fe2000cfc1270 */
[----:B------:R-:W3:Y:S01]  /*44dc0*/  LDCU UR10, c[0x0][0x398] ;  /* 0x00007300ff0a77ac */ /* 0x000ee20008000800 */
[----:B------:R-:W-:Y:S02]  /*44dd0*/  ISETP.LT.AND P1, PT, R73, UR12, !P1 ;  /* 0x0000000c49007c0c */ /* 0x000fe4000cf21270 */
[----:B------:R-:W-:Y:S02]  /*44de0*/  F2FP.F16.F32.PACK_AB R30, R30, R15 ;  /* 0x0000000f1e1e723e */ /* 0x000fe400000000ff */
[----:B0-----:R-:W-:Y:S01]  /*44df0*/  PRMT R7, R28, 0x7632, R7 ;  /* 0x000076321c077816 */ /* 0x001fe20000000007 */
[----:B------:R-:W0:Y:S01]  /*44e00*/  LDCU UR12, c[0x0][0x398] ;  /* 0x00007300ff0c77ac */ /* 0x000e220008000800 */
[----:B------:R-:W4:Y:S04]  /*44e10*/  LDL.LU R28, [R1+0x78] ;  /* 0x00007800011c7983 */ /* 0x000f280000300800 */
[----:B------:R1:W-:Y:S04]  /*44e20*/  @P3 STG.E.U16 desc[UR20][R10.64], R7 ;  /* 0x000000070a003986 */ /* 0x0003e8000c101514 */
[----:B------:R0:W-:Y:S01]  /*44e30*/  @P6 STG.E.U16 desc[UR20][R8.64], R29 ;  /* 0x0000001d08006986 */ /* 0x0001e2000c101514 */
[----:B-1----:R-:W-:Y:S01]  /*44e40*/  IMAD.WIDE R6, R13, 0x2, R4 ;  /* 0x000000020d067825 */ /* 0x002fe200078e0204 */
[----:B0-----:R-:W-:-:S02]  /*44e50*/  PRMT R9, R29, 0x7632, R9 ;  /* 0x000076321d097816 */ /* 0x001fc40000000009 */
[----:B------:R-:W4:Y:S04]  /*44e60*/  LDL.LU R29, [R1+0x74] ;  /* 0x00007400011d7983 */ /* 0x000f280000300800 */
[----:B------:R0:W-:Y:S04]  /*44e70*/  @P1 STG.E.U16 desc[UR20][R6.64], R9 ;  /* 0x0000000906001986 */ /* 0x0001e8000c101514 */
[----:B0-----:R-:W4:Y:S01]  /*44e80*/  LDL.LU R6, [R1+0x70] ;  /* 0x0000700001067983 */ /* 0x001f220000300800 */
[----:B--2---:R-:W-:Y:S01]  /*44e90*/  ISETP.LT.AND P6, PT, R74, UR14, !P4 ;  /* 0x0000000e4a007c0c */ /* 0x004fe2000e7c1270 */
[----:B------:R-:W-:Y:S01]  /*44ea0*/  VIADD R15, R13, UR28 ;  /* 0x0000001c0d0f7c36 */ /* 0x000fe20008000000 */
[----:B------:R-:W0:Y:S03]  /*44eb0*/  LDCU UR14, c[0x0][0x398] ;  /* 0x00007300ff0e77ac */ /* 0x000e260008000800 */
[----:B------:R-:W-:Y:S01]  /*44ec0*/  IMAD.WIDE R10, R15, 0x2, R2 ;  /* 0x000000020f0a7825 */ /* 0x000fe200078e0202 */
[----:B------:R-:W-:Y:S01]  /*44ed0*/  ISETP.LT.AND P4, PT, R73, UR8, !P4 ;  /* 0x0000000849007c0c */ /* 0x000fe2000e781270 */
[----:B------:R-:W1:Y:S01]  /*44ee0*/  LDCU UR8, c[0x0][0x398] ;  /* 0x00007300ff0877ac */ /* 0x000e620008000800 */
[----:B------:R-:W-:-:S05]  /*44ef0*/  F2FP.F16.F32.PACK_AB R31, R31, R17 ;  /* 0x000000111f1f723e */ /* 0x000fca00000000ff */
[----:B------:R2:W-:Y:S01]  /*44f00*/  @P6 STG.E.U16 desc[UR20][R10.64], R30 ;  /* 0x0000001e0a006986 */ /* 0x0005e2000c101514 */
[----:B---3--:R-:W-:Y:S01]  /*44f10*/  ISETP.LT.AND P6, PT, R74, UR10, !P0 ;  /* 0x0000000a4a007c0c */ /* 0x008fe2000c7c1270 */
[----:B------:R-:W-:Y:S02]  /*44f20*/  VIADD R17, R15, UR28 ;  /* 0x0000001c0f117c36 */ /* 0x000fe40008000000 */
[----:B------:R-:W-:Y:S01]  /*44f30*/  VIADD R0, R93, 0xdc ;  /* 0x000000dc5d007836 */ /* 0x000fe20000000000 */
[----:B------:R-:W-:Y:S01]  /*44f40*/  PRMT R7, R30, 0x7632, R7 ;  /* 0x000076321e077816 */ /* 0x000fe20000000007 */
[----:B------:R-:W-:Y:S01]  /*44f50*/  IMAD.WIDE R8, R15, 0x2, R4 ;  /* 0x000000020f087825 */ /* 0x000fe200078e0204 */
[----:B------:R-:W3:Y:S03]  /*44f60*/  LDCU UR10, c[0x0][0x398] ;  /* 0x00007300ff0a77ac */ /* 0x000ee60008000800 */
[----:B------:R-:W-:Y:S01]  /*44f70*/  IMAD.WIDE R12, R17, 0x2, R2 ;  /* 0x00000002110c7825 */ /* 0x000fe200078e0202 */
[----:B------:R-:W-:Y:S01]  /*44f80*/  ISETP.GE.AND P5, PT, R0, UR6, PT ;  /* 0x0000000600007c0c */ /* 0x000fe2000bfa6270 */
[----:B------:R1:W-:Y:S01]  /*44f90*/  @P4 STG.E.U16 desc[UR20][R8.64], R7 ;  /* 0x0000000708004986 */ /* 0x0003e2000c101514 */
[----:B------:R-:W-:Y:S01]  /*44fa0*/  ISETP.LT.AND P0, PT, R73, UR12, !P0 ;  /* 0x0000000c49007c0c */ /* 0x000fe2000c701270 */
[----:B--2---:R-:W-:Y:S01]  /*44fb0*/  VIADD R11, R17, UR28 ;  /* 0x0000001c110b7c36 */ /* 0x004fe20008000000 */
[----:B------:R-:W2:Y:S01]  /*44fc0*/  LDCU UR6, c[0x0][0x39c] ;  /* 0x00007380ff0677ac */ /* 0x000ea20008000800 */
[----:B------:R3:W-:Y:S01]  /*44fd0*/  @P6 STG.E.U16 desc[UR20][R12.64], R31 ;  /* 0x0000001f0c006986 */ /* 0x0007e2000c101514 */
[----:B0-----:R-:W-:Y:S01]  /*44fe0*/  ISETP.LT.AND P6, PT, R74, UR14, !P5 ;  /* 0x0000000e4a007c0c */ /* 0x001fe2000efc1270 */
[----:B------:R-:W-:Y:S01]  /*44ff0*/  VIADD R0, R93, 0xdd ;  /* 0x000000dd5d007836 */ /* 0x000fe20000000000 */
[----:B------:R-:W-:Y:S01]  /*45000*/  PRMT R14, R31, 0x7632, R14 ;  /* 0x000076321f0e7816 */ /* 0x000fe2000000000e */
[----:B------:R-:W0:Y:S01]  /*45010*/  LDCU UR12, c[0x0][0x398] ;  /* 0x00007300ff0c77ac */ /* 0x000e220008000800 */
[----:B-1----:R-:W-:-:S02]  /*45020*/  IMAD.WIDE R8, R11, 0x2, R2 ;  /* 0x000000020b087825 */ /* 0x002fc400078e0202 */
[----:B------:R-:W-:Y:S01]  /*45030*/  ISETP.GE.AND P2, PT, R0, UR4, PT ;  /* 0x0000000400007c0c */ /* 0x000fe2000bf46270 */
[----:B------:R-:W1:Y:S01]  /*45040*/  LDCU UR14, c[0x0][0x398] ;  /* 0x00007300ff0e77ac */ /* 0x000e620008000800 */
[----:B------:R-:W-:Y:S01]  /*45050*/  ISETP.LT.AND P5, PT, R73, UR8, !P5 ;  /* 0x0000000849007c0c */ /* 0x000fe2000efa1270 */
[----:B---3--:R-:W-:Y:S02]  /*45060*/  VIADD R13, R11, UR28 ;  /* 0x0000001c0b0d7c36 */ /* 0x008fe40008000000 */
[----:B------:R-:W-:Y:S01]  /*45070*/  VIADD R0, R93, 0xde ;  /* 0x000000de5d007836 */ /* 0x000fe20000000000 */
[----:B------:R-:W3:Y:S01]  /*45080*/  LDCU UR4, c[0x0][0x39c] ;  /* 0x00007380ff0477ac */ /* 0x000ee20008000800 */
[----:B------:R-:W-:Y:S01]  /*45090*/  IMAD.WIDE R10, R11, 0x2, R4 ;  /* 0x000000020b0a7825 */ /* 0x000fe200078e0204 */
[----:B------:R-:W0:Y:S02]  /*450a0*/  LDCU UR8, c[0x0][0x398] ;  /* 0x00007300ff0877ac */ /* 0x000e240008000800 */
[----:B--2---:R-:W-:Y:S01]  /*450b0*/  ISETP.GE.AND P3, PT, R0, UR6, PT ;  /* 0x0000000600007c0c */ /* 0x004fe2000bf66270 */
[----:B------:R-:W-:-:S02]  /*450c0*/  VIADD R15, R13, UR28 ;  /* 0x0000001c0d0f7c36 */ /* 0x000fc40008000000 */
[C---:B------:R-:W-:Y:S01]  /*450d0*/  VIADD R0, R93.reuse, 0xdf ;  /* 0x000000df5d007836 */ /* 0x040fe20000000000 */
[----:B------:R-:W2:Y:S04]  /*450e0*/  LDCU UR6, c[0x0][0x39c] ;  /* 0x00007380ff0677ac */ /* 0x000ea80008000800 */
[----:B---3--:R-:W-:Y:S01]  /*450f0*/  ISETP.GE.AND P1, PT, R0, UR4, PT ;  /* 0x0000000400007c0c */ /* 0x008fe2000bf26270 */
[----:B------:R-:W-:Y:S01]  /*45100*/  VIADD R0, R93, 0xe0 ;  /* 0x000000e05d007836 */ /* 0x000fe20000000000 */
[----:B------:R-:W3:Y:S01]  /*45110*/  LDCU UR4, c[0x0][0x39c] ;  /* 0x00007380ff0477ac */ /* 0x000ee20008000800 */
[----:B------:R-:W-:-:S03]  /*45120*/  F2FP.F16.F32.PACK_AB R35, R35, R27 ;  /* 0x0000001b2323723e */ /* 0x000fc600000000ff */
[----:B--2---:R-:W-:Y:S01]  /*45130*/  ISETP.GE.AND P4, PT, R0, UR6, PT ;  /* 0x0000000600007c0c */ /* 0x004fe2000bf86270 */
[----:B------:R-:W-:Y:S01]  /*45140*/  VIADD R0, R93, 0xe1 ;  /* 0x000000e15d007836 */ /* 0x000fe20000000000 */
[----:B------:R-:W2:Y:S01]  /*45150*/  LDCU UR6, c[0x0][0x39c] ;  /* 0x00007380ff0677ac */ /* 0x000ea20008000800 */
[----:B------:R-:W-:Y:S02]  /*45160*/  F2FP.F16.F32.PACK_AB R36, R36, R26 ;  /* 0x0000001a2424723e */ /* 0x000fe400000000ff */
[----:B------:R-:W-:Y:S02]  /*45170*/  F2FP.F16.F32.PACK_AB R37, R37, R25 ;  /* 0x000000192525723e */ /* 0x000fe400000000ff */
[----:B----4-:R-:W-:Y:S02]  /*45180*/  F2FP.F16.F32.PACK_AB R38, R38, R24 ;  /* 0x000000182626723e */ /* 0x010fe400000000ff */
        /* <DEDUP_REMOVED lines=9> */
[----:B------:R-:W-:Y:S01]  /*45220*/  F2FP.F16.F32.PACK_AB R32, R32, R6 ;  /* 0x000000062020723e */ /* 0x000fe200000000ff */
[----:B------:R-:W-:-:S05]  /*45230*/  IMAD.WIDE R6, R17, 0x2, R4 ;  /* 0x0000000211067825 */ /* 0x000fca00078e0204 */
[----:B------:R4:W-:Y:S04]  /*45240*/  @P0 STG.E.U16 desc[UR20][R6.64], R14 ;  /* 0x0000000e06000986 */ /* 0x0009e8000c101514 */
[----:B------:R1:W-:Y:S01]  /*45250*/  @P6 STG.E.U16 desc[UR20][R8.64], R32 ;  /* 0x0000002008006986 */ /* 0x0003e2000c101514 */
[----:B------:R-:W-:Y:S01]  /*45260*/  ISETP.LT.AND P6, PT, R74, UR10, !P2 ;  /* 0x0000000a4a007c0c */ /* 0x000fe2000d7c1270 */
[----:B------:R-:W2:Y:S01]  /*45270*/  LDCU UR10, c[0x0][0x398] ;  /* 0x00007300ff0a77ac */ /* 0x000ea20008000800 */
[----:B0-----:R-:W-:Y:S01]  /*45280*/  ISETP.LT.AND P2, PT, R73, UR12, !P2 ;  /* 0x0000000c49007c0c */ /* 0x001fe2000d741270 */
[----:B------:R-:W0:Y:S01]  /*45290*/  LDCU UR12, c[0x0][0x398] ;  /* 0x00007300ff0c77ac */ /* 0x000e220008000800 */
[----:B----4-:R-:W-:Y:S01]  /*452a0*/  IMAD.WIDE R6, R13, 0x2, R2 ;  /* 0x000000020d067825 */ /* 0x010fe200078e0202 */
[----:B-1----:R-:W-:-:S05]  /*452b0*/  PRMT R9, R32, 0x7632, R9 ;  /* 0x0000763220097816 */ /* 0x002fca0000000009 */
[----:B------:R1:W-:Y:S04]  /*452c0*/  @P5 STG.E.U16 desc[UR20][R10.64], R9 ;  /* 0x000000090a005986 */ /* 0x0003e8000c101514 */
[----:B------:R4:W-:Y:S01]  /*452d0*/  @P6 STG.E.U16 desc[UR20][R6.64], R33 ;  /* 0x0000002106006986 */ /* 0x0009e2000c101514 */
[----:B------:R-:W-:Y:S01]  /*452e0*/  ISETP.LT.AND P6, PT, R74, UR14, !P3 ;  /* 0x0000000e4a007c0c */ /* 0x000fe2000dfc1270 */
[----:B------:R-:W0:Y:S01]  /*452f0*/  LDCU UR14, c[0x0][0x398] ;  /* 0x00007300ff0e77ac */ /* 0x000e220008000800 */
[----:B-1----:R-:W-:Y:S01]  /*45300*/  IMAD.WIDE R8, R13, 0x2, R4 ;  /* 0x000000020d087825 */ /* 0x002fe200078e0204 */
[----:B----4-:R-:W-:-:S03]  /*45310*/  PRMT R7, R33, 0x7632, R7 ;  /* 0x0000763221077816 */ /* 0x010fc60000000007 */
[----:B------:R-:W-:Y:S01]  /*45320*/  IMAD.WIDE R10, R15, 0x2, R2 ;  /* 0x000000020f0a7825 */ /* 0x000fe200078e0202 */
[----:B------:R-:W-:Y:S01]  /*45330*/  ISETP.LT.AND P3, PT, R73, UR8, !P3 ;  /* 0x0000000849007c0c */ /* 0x000fe2000df61270 */
[----:B------:R-:W1:Y:S01]  /*45340*/  LDCU UR8, c[0x0][0x398] ;  /* 0x00007300ff0877ac */ /* 0x000e620008000800 */
[----:B------:R4:W-:Y:S04]  /*45350*/  @P2 STG.E.U16 desc[UR20][R8.64], R7 ;  /* 0x0000000708002986 */ /* 0x0009e8000c101514 */
[----:B------:R0:W-:Y:S01]  /*45360*/  @P6 STG.E.U16 desc[UR20][R10.64], R34 ;  /* 0x000000220a006986 */ /* 0x0001e2000c101514 */
[----:B--2---:R-:W-:Y:S01]  /*45370*/  ISETP.LT.AND P6, PT, R74, UR10, !P1 ;  /* 0x0000000a4a007c0c */ /* 0x004fe2000cfc1270 */
[C---:B------:R-:W-:Y:S01]  /*45380*/  VIADD R13, R15.reuse, UR28 ;  /* 0x0000001c0f0d7c36 */ /* 0x040fe20008000000 */
[----:B------:R-:W2:Y:S01]  /*45390*/  LDCU UR10, c[0x0][0x398] ;  /* 0x00007300ff0a77ac */ /* 0x000ea20008000800 */
[----:B----4-:R-:W-:Y:S01]  /*453a0*/  IMAD.WIDE R6, R15, 0x2, R4 ;  /* 0x000000020f067825 */ /* 0x010fe200078e0204 */
[----:B0-----:R-:W-:-:S03]  /*453b0*/  PRMT R11, R34, 0x7632, R11 ;  /* 0x00007632220b7816 */ /* 0x001fc6000000000b */
[----:B------:R-:W-:Y:S01]  /*453c0*/  IMAD.WIDE R8, R13, 0x2, R2 ;  /* 0x000000020d087825 */ /* 0x000fe200078e0202 */
[----:B------:R-:W-:Y:S01]  /*453d0*/  ISETP.LT.AND P1, PT, R73, UR12, !P1 ;  /* 0x0000000c49007c0c */ /* 0x000fe2000cf21270 */
[----:B------:R-:W0:Y:S01]  /*453e0*/  LDCU UR12, c[0x0][0x398] ;  /* 0x00007300ff0c77ac */ /* 0x000e220008000800 */
[----:B------:R4:W-:Y:S04]  /*453f0*/  @P3 STG.E.U16 desc[UR20][R6.64], R11 ;  /* 0x0000000b06003986 */ /* 0x0009e8000c101514 */
[----:B------:R1:W-:Y:S01]  /*45400*/  @P6 STG.E.U16 desc[UR20][R8.64], R35 ;  /* 0x0000002308006986 */ /* 0x0003e2000c101514 */
[----:B------:R-:W-:Y:S01]  /*45410*/  ISETP.LT.AND P6, PT, R74, UR14, !P4 ;  /* 0x0000000e4a007c0c */ /* 0x000fe2000e7c1270 */
[C---:B------:R-:W-:Y:S01]  /*45420*/  VIADD R15, R13.reuse, UR28 ;  /* 0x0000001c0d0f7c36 */ /* 0x040fe20008000000 */
[----:B---3--:R-:W-:Y:S01]  /*45430*/  ISETP.GE.AND P0, PT, R0, UR4, PT ;  /* 0x0000000400007c0c */ /* 0x008fe2000bf06270 */
[----:B------:R-:W3:Y:S01]  /*45440*/  LDCU UR14, c[0x0][0x398] ;  /* 0x00007300ff0e77ac */ /* 0x000ee20008000800 */
[----:B----4-:R-:W-:Y:S01]  /*45450*/  IMAD.WIDE R10, R13, 0x2, R4 ;  /* 0x000000020d0a7825 */ /* 0x010fe200078e0204 */
[----:B-1----:R-:W-:-:S03]  /*45460*/  PRMT R9, R35, 0x7632, R9 ;  /* 0x0000763223097816 */ /* 0x002fc60000000009 */
[----:B------:R-:W-:Y:S01]  /*45470*/  IMAD.WIDE R6, R15, 0x2, R2 ;  /* 0x000000020f067825 */ /* 0x000fe200078e0202 */
[----:B------:R-:W-:Y:S01]  /*45480*/  ISETP.LT.AND P4, PT, R73, UR8, !P4 ;  /* 0x0000000849007c0c */ /* 0x000fe2000e781270 */
[----:B------:R-:W1:Y:S01]  /*45490*/  LDCU UR4, c[0x0][0x39c] ;  /* 0x00007380ff0477ac */ /* 0x000e620008000800 */
[----:B------:R4:W-:Y:S01]  /*454a0*/  @P1 STG.E.U16 desc[UR20][R10.64], R9 ;  /* 0x000000090a001986 */ /* 0x0009e2000c101514 */
[----:B------:R-:W-:Y:S01]  /*454b0*/  VIADD R13, R15, UR28 ;  /* 0x0000001c0f0d7c36 */ /* 0x000fe20008000000 */
[----:B------:R-:W1:Y:S02]  /*454c0*/  LDCU UR8, c[0x0][0x398] ;  /* 0x00007300ff0877ac */ /* 0x000e640008000800 */
[----:B------:R0:W-:Y:S01]  /*454d0*/  @P6 STG.E.U16 desc[UR20][R6.64], R36 ;  /* 0x0000002406006986 */ /* 0x0001e2000c101514 */
[----:B--2---:R-:W-:Y:S01]  /*454e0*/  ISETP.LT.AND P6, PT, R74, UR10, !P0 ;  /* 0x0000000a4a007c0c */ /* 0x004fe2000c7c1270 */
[----:B------:R-:W-:Y:S01]  /*454f0*/  VIADD R0, R93, 0xe2 ;  /* 0x000000e25d007836 */ /* 0x000fe20000000000 */
[----:B------:R-:W2:Y:S01]  /*45500*/  LDCU UR10, c[0x0][0x398] ;  /* 0x00007300ff0a77ac */ /* 0x000ea20008000800 */
[----:B----4-:R-:W-:-:S03]  /*45510*/  IMAD.WIDE R8, R15, 0x2, R4 ;  /* 0x000000020f087825 */ /* 0x010fc600078e0204 */
[----:B------:R-:W-:Y:S01]  /*45520*/  ISETP.GE.AND P5, PT, R0, UR6, PT ;  /* 0x0000000600007c0c */ /* 0x000fe2000bfa6270 */
[----:B------:R-:W4:Y:S01]  /*45530*/  LDCU UR6, c[0x0][0x39c] ;  /* 0x00007380ff0677ac */ /* 0x000f220008000800 */
[----:B0-----:R-:W-:Y:S01]  /*45540*/  PRMT R7, R36, 0x7632, R7 ;  /* 0x0000763224077816 */ /* 0x001fe20000000007 */
[----:B------:R-:W-:Y:S01]  /*45550*/  IMAD.WIDE R10, R13, 0x2, R2 ;  /* 0x000000020d0a7825 */ /* 0x000fe200078e0202 */
[----:B------:R-:W-:Y:S01]  /*45560*/  ISETP.LT.AND P0, PT, R73, UR12, !P0 ;  /* 0x0000000c49007c0c */ /* 0x000fe2000c701270 */
[----:B------:R-:W0:Y:S02]  /*45570*/  LDCU UR12, c[0x0][0x398] ;  /* 0x00007300ff0c77ac */ /* 0x000e240008000800 */
[----:B------:R1:W-:Y:S04]  /*45580*/  @P4 STG.E.U16 desc[UR20][R8.64], R7 ;  /* 0x0000000708004986 */ /* 0x0003e8000c101514 */
[----:B------:R0:W-:Y:S01]  /*45590*/  @P6 STG.E.U16 desc[UR20][R10.64], R37 ;  /* 0x000000250a006986 */ /* 0x0001e2000c101514 */
[----:B---3--:R-:W-:Y:S01]  /*455a0*/  ISETP.LT.AND P6, PT, R74, UR14, !P5 ;  /* 0x0000000e4a007c0c */ /* 0x008fe2000efc1270 */
[----:B------:R-:W-:Y:S01]  /*455b0*/  VIADD R15, R13, UR28 ;  /* 0x0000001c0d0f7c36 */ /* 0x000fe20008000000 */
[----:B------:R-:W3:Y:S01]  /*455c0*/  LDCU UR14, c[0x0][0x398] ;  /* 0x00007300ff0e77ac */ /* 0x000ee20008000800 */
[----:B------:R-:W-:-:S02]  /*455d0*/  VIADD R0, R93, 0xe3 ;  /* 0x000000e35d007836 */ /* 0x000fc40000000000 */
[----:B-1----:R-:W-:-:S03]  /*455e0*/  IMAD.WIDE R6, R13, 0x2, R4 ;  /* 0x000000020d067825 */ /* 0x002fc600078e0204 */
[----:B------:R-:W-:Y:S01]  /*455f0*/  ISETP.GE.AND P2, PT, R0, UR4, PT ;  /* 0x0000000400007c0c */ /* 0x000fe2000bf46270 */
[----:B------:R-:W1:Y:S01]  /*45600*/  LDCU UR4, c[0x0][0x39c] ;  /* 0x00007380ff0477ac */ /* 0x000e620008000800 */
[----:B0-----:R-:W-:Y:S01]  /*45610*/  PRMT R11, R37, 0x7632, R11 ;  /* 0x00007632250b7816 */ /* 0x001fe2000000000b */
[----:B------:R-:W-:Y:S01]  /*45620*/  IMAD.WIDE R8, R15, 0x2, R2 ;  /* 0x000000020f087825 */ /* 0x000fe200078e0202 */
[----:B------:R-:W-:Y:S01]  /*45630*/  ISETP.LT.AND P5, PT, R73, UR8, !P5 ;  /* 0x0000000849007c0c */ /* 0x000fe2000efa1270 */
[----:B------:R-:W0:Y:S02]  /*45640*/  LDCU UR8, c[0x0][0x398] ;  /* 0x00007300ff0877ac */ /* 0x000e240008000800 */
[----:B------:R1:W-:Y:S04]  /*45650*/  @P0 STG.E.U16 desc[UR20][R6.64], R11 ;  /* 0x0000000b06000986 */ /* 0x0003e8000c101514 */
[----:B------:R0:W-:Y:S01]  /*45660*/  @P6 STG.E.U16 desc[UR20][R8.64], R38 ;  /* 0x0000002608006986 */ /* 0x0001e2000c101514 */
[----:B--2---:R-:W-:Y:S01]  /*45670*/  ISETP.LT.AND P6, PT, R74, UR10, !P2 ;  /* 0x0000000a4a007c0c */ /* 0x004fe2000d7c1270 */
[----:B------:R-:W-:Y:S01]  /*45680*/  VIADD R13, R15, UR28 ;  /* 0x0000001c0f0d7c36 */ /* 0x000fe20008000000 */
[----:B------:R-:W-:Y:S01]  /*45690*/  IADD3 R0, PT, PT, R93, 0xe4, RZ ;  /* 0x000000e45d007810 */ /* 0x000fe20007ffe0ff */
[----:B------:R-:W2:Y:S01]  /*456a0*/  LDCU UR10, c[0x0][0x398] ;  /* 0x00007300ff0a77ac */ /* 0x000ea20008000800 */
[----:B-1----:R-:W-:-:S02]  /*456b0*/  IMAD.WIDE R10, R15, 0x2, R4 ;  /* 0x000000020f0a7825 */ /* 0x002fc400078e0204 */
[----:B----4-:R-:W-:Y:S01]  /*456c0*/  ISETP.GE.AND P3, PT, R0, UR6, PT ;  /* 0x0000000600007c0c */ /* 0x010fe2000bf66270 */
[----:B------:R-:W1:Y:S01]  /*456d0*/  LDCU UR6, c[0x0][0x39c] ;  /* 0x00007380ff0677ac */ /* 0x000e620008000800 */
        /* <DEDUP_REMOVED lines=21> */
[----:B------:R-:W2:Y:S01]  /*45830*/  LDCU UR10, c[0x0][0x398] ;  /* 0x00007300ff0a77ac */ /* 0x000ea20008000800 */
        /* <DEDUP_REMOVED lines=64> */
[----:B------:R-:W-:Y:S01]  /*45c40*/  F2FP.F16.F32.PACK_AB R46, R46, R68 ;  /* 0x000000442e2e723e */ /* 0x000fe200000000ff */
[----:B------:R-:W-:Y:S01]  /*45c50*/  VIADD R0, R93, 0xeb ;  /* 0x000000eb5d007836 */ /* 0x000fe20000000000 */
[----:B------:R-:W3:Y:S01]  /*45c60*/  LDCU UR14, c[0x0][0x398] ;  /* 0x00007300ff0e77ac */ /* 0x000ee20008000800 */
[----:B----4-:R-:W-:-:S03]  /*45c70*/  IMAD.WIDE R8, R13, 0x2, R4 ;  /* 0x000000020d087825 */ /* 0x010fc600078e0204 */
[----:B------:R-:W-:Y:S01]  /*45c80*/  ISETP.GE.AND P1, PT, R0, UR4, PT ;  /* 0x0000000400007c0c */ /* 0x000fe2000bf26270 */
[----:B------:R-:W4:Y:S01]  /*45c90*/  LDCU UR4, c[0x0][0x39c] ;  /* 0x00007380ff0477ac */ /* 0x000f220008000800 */
[----:B0-----:R-:W-:Y:S01]  /*45ca0*/  PRMT R7, R45, 0x7632, R7 ;  /* 0x000076322d077816 */ /* 0x001fe20000000007 */
[----:B------:R-:W-:Y:S01]  /*45cb0*/  IMAD.WIDE R10, R15, 0x2, R2 ;  /* 0x000000020f0a7825 */ /* 0x000fe200078e0202 */
[----:B------:R-:W-:Y:S01]  /*45cc0*/  ISETP.LT.AND P3, PT, R73, UR8, !P3 ;  /* 0x0000000849007c0c */ /* 0x000fe2000df61270 */
[----:B------:R-:W0:Y:S02]  /*45cd0*/  LDCU UR8, c[0x0][0x398] ;  /* 0x00007300ff0877ac */ /* 0x000e240008000800 */
[----:B------:R-:W-:Y:S01]  /*45ce0*/  VIADD R0, R93, 0xec ;  /* 0x000000ec5d007836 */ /* 0x000fe20000000000 */
[----:B------:R3:W-:Y:S04]  /*45cf0*/  @P2 STG.E.U16 desc[UR20][R8.64], R7 ;  /* 0x0000000708002986 */ /* 0x0007e8000c101514 */
[----:B------:R0:W-:Y:S01]  /*45d00*/  @P6 STG.E.U16 desc[UR20][R10.64], R46 ;  /* 0x0000002e0a006986 */ /* 0x0001e2000c101514 */
[----:B--2---:R-:W-:Y:S01]  /*45d10*/  ISETP.LT.AND P6, PT, R74, UR10, !P1 ;  /* 0x0000000a4a007c0c */ /* 0x004fe2000cfc1270 */
[----:B------:R-:W-:Y:S01]  /*45d20*/  VIADD R13, R15, UR28 ;  /* 0x0000001c0f0d7c36 */ /* 0x000fe20008000000 */
[----:B-1----:R-:W-:Y:S01]  /*45d30*/  ISETP.GE.AND P4, PT, R0, UR6, PT ;  /* 0x0000000600007c0c */ /* 0x002fe2000bf86270 */
[----:B------:R-:W1:Y:S01]  /*45d40*/  LDCU UR6, c[0x0][0x39c] ;  /* 0x00007380ff0677ac */ /* 0x000e620008000800 */
[----:B------:R-:W-:Y:S01]  /*45d50*/  F2FP.F16.F32.PACK_AB R47, R47, R92 ;  /* 0x0000005c2f2f723e */ /* 0x000fe200000000ff */
[----:B---3--:R-:W-:Y:S01]  /*45d60*/  IMAD.WIDE R6, R15, 0x2, R4 ;  /* 0x000000020f067825 */ /* 0x008fe200078e0204 */
[----:B------:R-:W2:Y:S01]  /*45d70*/  LDCU UR10, c[0x0][0x398] ;  /* 0x00007300ff0a77ac */ /* 0x000ea20008000800 */
[----:B0-----:R-:W-:-:S02]  /*45d80*/  PRMT R11, R46, 0x7632, R11 ;  /* 0x000076322e0b7816 */ /* 0x001fc4000000000b */
[----:B------:R-:W-:Y:S01]  /*45d90*/  IMAD.WIDE R8, R13, 0x2, R2 ;  /* 0x000000020d087825 */ /* 0x000fe200078e0202 */
[----:B------:R-:W-:Y:S01]  /*45da0*/  ISETP.LT.AND P1, PT, R73, UR12, !P1 ;  /* 0x0000000c49007c0c */ /* 0x000fe2000cf21270 */
[----:B------:R-:W0:Y:S02]  /*45db0*/  LDCU UR12, c[0x0][0x398] ;  /* 0x00007300ff0c77ac */ /* 0x000e240008000800 */
[----:B------:R-:W-:Y:S01]  /*45dc0*/  VIADD R0, R93, 0xed ;  /* 0x000000ed5d007836 */ /* 0x000fe20000000000 */
[----:B------:R3:W-:Y:S04]  /*45dd0*/  @P3 STG.E.U16 desc[UR20][R6.64], R11 ;  /* 0x0000000b06003986 */ /* 0x0007e8000c101514 */
[----:B------:R0:W-:Y:S01]  /*45de0*/  @P6 STG.E.U16 desc[UR20][R8.64], R47 ;  /* 0x0000002f08006986 */ /* 0x0001e2000c101514 */
[----:B------:R-:W-:Y:S01]  /*45df0*/  ISETP.LT.AND P6, PT, R74, UR14, !P4 ;  /* 0x0000000e4a007c0c */ /* 0x000fe2000e7c1270 */
[----:B------:R-:W-:Y:S01]  /*45e00*/  VIADD R15, R13, UR28 ;  /* 0x0000001c0d0f7c36 */ /* 0x000fe20008000000 */
[----:B----4-:R-:W-:Y:S01]  /*45e10*/  ISETP.GE.AND P0, PT, R0, UR4, PT ;  /* 0x0000000400007c0c */ /* 0x010fe2000bf06270 */
[----:B------:R-:W-:Y:S01]  /*45e20*/  VIADD R0, R93, 0xee ;  /* 0x000000ee5d007836 */ /* 0x000fe20000000000 */
[----:B------:R-:W4:Y:S01]  /*45e30*/  LDCU UR4, c[0x0][0x39c] ;  /* 0x00007380ff0477ac */ /* 0x000f220008000800 */
[----:B------:R-:W-:Y:S01]  /*45e40*/  F2FP.F16.F32.PACK_AB R48, R48, R91 ;  /* 0x0000005b3030723e */ /* 0x000fe200000000ff */
[----:B---3--:R-:W-:-:S02]  /*45e50*/  IMAD.WIDE R10, R13, 0x2, R4 ;  /* 0x000000020d0a7825 */ /* 0x008fc400078e0204 */
[----:B-1----:R-:W-:Y:S01]  /*45e60*/  ISETP.GE.AND P5, PT, R0, UR6, PT ;  /* 0x0000000600007c0c */ /* 0x002fe2000bfa6270 */
[----:B------:R-:W1:Y:S01]  /*45e70*/  LDCU UR6, c[0x0][0x39c] ;  /* 0x00007380ff0677ac */ /* 0x000e620008000800 */
[----:B0-----:R-:W-:Y:S01]  /*45e80*/  PRMT R9, R47, 0x7632, R9 ;  /* 0x000076322f097816 */ /* 0x001fe20000000009 */
[----:B------:R-:W-:Y:S01]  /*45e90*/  IMAD.WIDE R6, R15, 0x2, R2 ;  /* 0x000000020f067825 */ /* 0x000fe200078e0202 */
[----:B------:R-:W0:Y:S01]  /*45ea0*/  LDCU UR14, c[0x0][0x398] ;  /* 0x00007300ff0e77ac */ /* 0x000e220008000800 */
[----:B------:R-:W-:Y:S02]  /*45eb0*/  ISETP.LT.AND P4, PT, R73, UR8, !P4 ;  /* 0x0000000849007c0c */ /* 0x000fe4000e781270 */
[----:B------:R3:W-:Y:S01]  /*45ec0*/  @P1 STG.E.U16 desc[UR20][R10.64], R9 ;  /* 0x000000090a001986 */ /* 0x0007e2000c101514 */
[----:B------:R-:W-:Y:S01]  /*45ed0*/  VIADD R0, R93, 0xef ;  /* 0x000000ef5d007836 */ /* 0x000fe20000000000 */
[----:B------:R-:W-:Y:S01]  /*45ee0*/  F2FP.F16.F32.PACK_AB R49, R49, R90 ;  /* 0x0000005a3131723e */ /* 0x000fe200000000ff */
[----:B------:R-:W-:Y:S01]  /*45ef0*/  VIADD R13, R15, UR28 ;  /* 0x0000001c0f0d7c36 */ /* 0x000fe20008000000 */
[----:B------:R0:W-:Y:S01]  /*45f00*/  @P6 STG.E.U16 desc[UR20][R6.64], R48 ;  /* 0x0000003006006986 */ /* 0x0001e2000c101514 */
[----:B--2---:R-:W-:Y:S01]  /*45f10*/  ISETP.LT.AND P6, PT, R74, UR10, !P0 ;  /* 0x0000000a4a007c0c */ /* 0x004fe2000c7c1270 */
[----:B------:R-:W2:Y:S01]  /*45f20*/  LDCU UR8, c[0x0][0x398] ;  /* 0x00007300ff0877ac */ /* 0x000ea20008000800 */
[----:B----4-:R-:W-:Y:S01]  /*45f30*/  ISETP.GE.AND P2, PT, R0, UR4, PT ;  /* 0x0000000400007c0c */ /* 0x010fe2000bf46270 */
[----:B------:R-:W-:Y:S01]  /*45f40*/  VIADD R0, R93, 0xf0 ;  /* 0x000000f05d007836 */ /* 0x000fe20000000000 */
[----:B------:R-:W4:Y:S01]  /*45f50*/  LDCU UR4, c[0x0][0x39c] ;  /* 0x00007380ff0477ac */ /* 0x000f220008000800 */
[----:B---3--:R-:W-:Y:S01]  /*45f60*/  IMAD.WIDE R8, R15, 0x2, R4 ;  /* 0x000000020f087825 */ /* 0x008fe200078e0204 */
[----:B------:R-:W3:Y:S01]  /*45f70*/  LDCU UR10, c[0x0][0x398] ;  /* 0x00007300ff0a77ac */ /* 0x000ee20008000800 */
[----:B0-----:R-:W-:-:S02]  /*45f80*/  PRMT R7, R48, 0x7632, R7 ;  /* 0x0000763230077816 */ /* 0x001fc40000000007 */
[----:B------:R-:W-:Y:S01]  /*45f90*/  IMAD.WIDE R10, R13, 0x2, R2 ;  /* 0x000000020d0a7825 */ /* 0x000fe200078e0202 */
[----:B-1----:R-:W-:Y:S01]  /*45fa0*/  ISETP.GE.AND P3, PT, R0, UR6, PT ;  /* 0x0000000600007c0c */ /* 0x002fe2000bf66270 */
[----:B------:R-:W0:Y:S01]  /*45fb0*/  LDCU UR6, c[0x0][0x39c] ;  /* 0x00007380ff0677ac */ /* 0x000e220008000800 */
[----:B------:R-:W-:Y:S01]  /*45fc0*/  ISETP.LT.AND P0, PT, R73, UR12, !P0 ;  /* 0x0000000c49007c0c */ /* 0x000fe2000c701270 */
[----:B------:R1:W-:Y:S01]  /*45fd0*/  @P4 STG.E.U16 desc[UR20][R8.64], R7 ;  /* 0x0000000708004986 */ /* 0x0003e2000c101514 */
[----:B------:R-:W-:Y:S01]  /*45fe0*/  VIADD R15, R13, UR28 ;  /* 0x0000001c0d0f7c36 */ /* 0x000fe20008000000 */
[----:B------:R-:W-:Y:S01]  /*45ff0*/  F2FP.F16.F32.PACK_AB R50, R50, R89 ;  /* 0x000000593232723e */ /* 0x000fe200000000ff */
[----:B------:R-:W-:Y:S01]  /*46000*/  VIADD R0, R93, 0xf1 ;  /* 0x000000f15d007836 */ /* 0x000fe20000000000 */
[----:B------:R0:W-:Y:S01]  /*46010*/  @P6 STG.E.U16 desc[UR20][R10.64], R49 ;  /* 0x000000310a006986 */ /* 0x0001e2000c101514 */
[----:B------:R-:W-:Y:S01]  /*46020*/  ISETP.LT.AND P6, PT, R74, UR14, !P5 ;  /* 0x0000000e4a007c0c */ /* 0x000fe2000efc1270 */
[----:B------:R-:W3:Y:S01]  /*46030*/  LDCU UR12, c[0x0][0x398] ;  /* 0x00007300ff0c77ac */ /* 0x000ee20008000800 */
[----:B-1----:R-:W-:Y:S01]  /*46040*/  IMAD.WIDE R6, R13, 0x2, R4 ;  /* 0x000000020d067825 */ /* 0x002fe200078e0204 */
[----:B------:R-:W1:Y:S01]  /*46050*/  LDCU UR14, c[0x0][0x398] ;  /* 0x00007300ff0e77ac */ /* 0x000e620008000800 */
[----:B0-----:R-:W-:-:S02]  /*46060*/  PRMT R11, R49, 0x7632, R11 ;  /* 0x00007632310b7816 */ /* 0x001fc4000000000b */
[----:B------:R-:W-:Y:S01]  /*46070*/  IMAD.WIDE R8, R15, 0x2, R2 ;  /* 0x000000020f087825 */ /* 0x000fe200078e0202 */
[----:B----4-:R-:W-:Y:S01]  /*46080*/  ISETP.GE.AND P1, PT, R0, UR4, PT ;  /* 0x0000000400007c0c */ /* 0x010fe2000bf26270 */
[----:B------:R-:W0:Y:S01]  /*46090*/  LDCU UR4, c[0x0][0x39c] ;  /* 0x00007380ff0477ac */ /* 0x000e220008000800 */
[----:B--2---:R-:W-:Y:S01]  /*460a0*/  ISETP.LT.AND P5, PT, R73, UR8, !P5 ;  /* 0x0000000849007c0c */ /* 0x004fe2000efa1270 */
[----:B------:R2:W-:Y:S01]  /*460b0*/  @P0 STG.E.U16 desc[UR20][R6.64], R11 ;  /* 0x0000000b06000986 */ /* 0x0005e2000c101514 */
[----:B------:R-:W-:Y:S01]  /*460c0*/  VIADD R0, R93, 0xf2 ;  /* 0x000000f25d007836 */ /* 0x000fe20000000000 */
[----:B------:R-:W-:Y:S01]  /*460d0*/  F2FP.F16.F32.PACK_AB R51, R51, R88 ;  /* 0x000000583333723e */ /* 0x000fe200000000ff */
[C---:B------:R-:W-:Y:S01]  /*460e0*/  VIADD R13, R15.reuse, UR28 ;  /* 0x0000001c0f0d7c36 */ /* 0x040fe20008000000 */
[----:B------:R4:W-:Y:S01]  /*460f0*/  @P6 STG.E.U16 desc[UR20][R8.64], R50 ;  /* 0x0000003208006986 */ /* 0x0009e2000c101514 */
[----:B---3--:R-:W-:Y:S01]  /*46100*/  ISETP.LT.AND P6, PT, R74, UR10, !P2 ;  /* 0x0000000a4a007c0c */ /* 0x008fe2000d7c1270 */
[----:B------:R-:W3:Y:S01]  /*46110*/  LDCU UR8, c[0x0][0x398] ;  /* 0x00007300ff0877ac */ /* 0x000ee20008000800 */
[----:B------:R-:W-:Y:S01]  /*46120*/  ISETP.GE.AND P4, PT, R0, UR6, PT ;  /* 0x0000000600007c0c */ /* 0x000fe2000bf86270 */
[----:B------:R-:W0:Y:S01]  /*46130*/  LDCU UR6, c[0x0][0x39c] ;  /* 0x00007380ff0677ac */ /* 0x000e220008000800 */
[----:B--2---:R-:W-:Y:S01]  /*46140*/  IMAD.WIDE R10, R15, 0x2, R4 ;  /* 0x000000020f0a7825 */ /* 0x004fe200078e0204 */
[----:B------:R-:W2:Y:S01]  /*46150*/  LDCU UR10, c[0x0][0x398] ;  /* 0x00007300ff0a77ac */ /* 0x000ea20008000800 */
[----:B----4-:R-:W-:-:S02]  /*46160*/  PRMT R9, R50, 0x7632, R9 ;  /* 0x0000763232097816 */ /* 0x010fc40000000009 */
[----:B------:R-:W-:Y:S01]  /*46170*/  IMAD.WIDE R6, R13, 0x2, R2 ;  /* 0x000000020d067825 */ /* 0x000fe200078e0202 */
[----:B------:R-:W-:Y:S01]  /*46180*/  ISETP.LT.AND P2, PT, R73, UR12, !P2 ;  /* 0x0000000c49007c0c */ /* 0x000fe2000d741270 */
[----:B------:R-:W4:Y:S02]  /*46190*/  LDCU UR12, c[0x0][0x398] ;  /* 0x00007300ff0c77ac */ /* 0x000f240008000800 */
[----:B------:R-:W-:Y:S01]  /*461a0*/  VIADD R0, R93, 0xf3 ;  /* 0x000000f35d007836 */ /* 0x000fe20000000000 */
[----:B------:R2:W-:Y:S04]  /*461b0*/  @P5 STG.E.U16 desc[UR20][R10.64], R9 ;  /* 0x000000090a005986 */ /* 0x0005e8000c101514 */
[----:B------:R3:W-:Y:S01]  /*461c0*/  @P6 STG.E.U16 desc[UR20][R6.64], R51 ;  /* 0x0000003306006986 */ /* 0x0007e2000c101514 */
[----:B-1----:R-:W-:Y:S01]  /*461d0*/  ISETP.LT.AND P6, PT, R74, UR14, !P3 ;  /* 0x0000000e4a007c0c */ /* 0x002fe2000dfc1270 */
[----:B------:R-:W-:Y:S01]  /*461e0*/  VIADD R15, R13, UR28 ;  /* 0x0000001c0d0f7c36 */ /* 0x000fe20008000000 */
[----:B0-----:R-:W-:Y:S01]  /*461f0*/  ISETP.GE.AND P0, PT, R0, UR4, PT ;  /* 0x0000000400007c0c */ /* 0x001fe2000bf06270 */
[----:B------:R-:W-:Y:S01]  /*46200*/  VIADD R0, R93, 0xf4 ;  /* 0x000000f45d007836 */ /* 0x000fe20000000000 */
[----:B------:R-:W-:Y:S01]  /*46210*/  F2FP.F16.F32.PACK_AB R52, R52, R87 ;  /* 0x000000573434723e */ /* 0x000fe200000000ff */
[----:B------:R-:W0:Y:S01]  /*46220*/  LDCU UR4, c[0x0][0x39c] ;  /* 0x00007380ff0477ac */ /* 0x000e220008000800 */
[----:B--2---:R-:W-:-:S02]  /*46230*/  IMAD.WIDE R8, R13, 0x2, R4 ;  /* 0x000000020d087825 */ /* 0x004fc400078e0204 */
[----:B------:R-:W-:Y:S01]  /*46240*/  ISETP.GE.AND P5, PT, R0, UR6, PT ;  /* 0x0000000600007c0c */ /* 0x000fe2000bfa6270 */
[----:B------:R-:W1:Y:S01]  /*46250*/  LDCU UR6, c[0x0][0x398] ;  /* 0x00007300ff0677ac */ /* 0x000e620008000800 */
[----:B---3--:R-:W-:Y:S01]  /*46260*/  PRMT R7, R51, 0x7632, R7 ;  /* 0x0000763233077816 */ /* 0x008fe20000000007 */
[----:B------:R-:W-:Y:S01]  /*46270*/  IMAD.WIDE R10, R15, 0x2, R2 ;  /* 0x000000020f0a7825 */ /* 0x000fe200078e0202 */
[----:B------:R-:W-:Y:S01]  /*46280*/  ISETP.LT.AND P3, PT, R73, UR8, !P3 ;  /* 0x0000000849007c0c */ /* 0x000fe2000df61270 */
[----:B------:R-:W2:Y:S02]  /*46290*/  LDCU UR8, c[0x0][0x398] ;  /* 0x00007300ff0877ac */ /* 0x000ea40008000800 */
[----:B------:R3:W-:Y:S01]  /*462a0*/  @P2 STG.E.U16 desc[UR20][R8.64], R7 ;  /* 0x0000000708002986 */ /* 0x0007e2000c101514 */
[----:B------:R-:W-:Y:S01]  /*462b0*/  F2FP.F16.F32.PACK_AB R53, R53, R86 ;  /* 0x000000563535723e */ /* 0x000fe200000000ff */
[----:B------:R-:W0:Y:S02]  /*462c0*/  LDCU UR14, c[0x0][0x398] ;  /* 0x00007300ff0e77ac */ /* 0x000e240008000800 */
[----:B------:R1:W-:Y:S01]  /*462d0*/  @P6 STG.E.U16 desc[UR20][R10.64], R52 ;  /* 0x000000340a006986 */ /* 0x0003e2000c101514 */
[----:B------:R-:W-:Y:S01]  /*462e0*/  ISETP.LT.AND P6, PT, R74, UR10, !P1 ;  /* 0x0000000a4a007c0c */ /* 0x000fe2000cfc1270 */
[C---:B------:R-:W-:Y:S01]  /*462f0*/  VIADD R13, R15.reuse, UR28 ;  /* 0x0000001c0f0d7c36 */ /* 0x040fe20008000000 */
[----:B------:R-:W0:Y:S01]  /*46300*/  LDCU UR10, c[0x0][0x398] ;  /* 0x00007300ff0a77ac */ /* 0x000e220008000800 */
[----:B---3--:R-:W-:Y:S01]  /*46310*/  IMAD.WIDE R6, R15, 0x2, R4 ;  /* 0x000000020f067825 */ /* 0x008fe200078e0204 */
[----:B-1----:R-:W-:-:S03]  /*46320*/  PRMT R11, R52, 0x7632, R11 ;  /* 0x00007632340b7816 */ /* 0x002fc6000000000b */
[----:B------:R-:W-:Y:S01]  /*46330*/  IMAD.WIDE R8, R13, 0x2, R2 ;  /* 0x000000020d087825 */ /* 0x000fe200078e0202 */
[----:B----4-:R-:W-:Y:S01]  /*46340*/  ISETP.LT.AND P1, PT, R73, UR12, !P1 ;  /* 0x0000000c49007c0c */ /* 0x010fe2000cf21270 */
[----:B------:R-:W1:Y:S01]  /*46350*/  LDCU UR12, c[0x0][0x398] ;  /* 0x00007300ff0c77ac */ /* 0x000e620008000800 */
[----:B------:R3:W-:Y:S04]  /*46360*/  @P3 STG.E.U16 desc[UR20][R6.64], R11 ;  /* 0x0000000b06003986 */ /* 0x0007e8000c101514 */
[----:B------:R4:W-:Y:S01]  /*46370*/  @P6 STG.E.U16 desc[UR20][R8.64], R53 ;  /* 0x0000003508006986 */ /* 0x0009e2000c101514 */
[----:B------:R-:W-:Y:S01]  /*46380*/  ISETP.LT.AND P6, PT, R74, UR6, !P4 ;  /* 0x000000064a007c0c */ /* 0x000fe2000e7c1270 */
[----:B------:R-:W-:Y:S01]  /*46390*/  VIADD R0, R93, 0xf5 ;  /* 0x000000f55d007836 */ /* 0x000fe20000000000 */
[----:B------:R-:W-:Y:S01]  /*463a0*/  F2FP.F16.F32.PACK_AB R54, R54, R85 ;  /* 0x000000553636723e */ /* 0x000fe200000000ff */
[C---:B------:R-:W-:Y:S01]  /*463b0*/  VIADD R15, R13.reuse, UR28 ;  /* 0x0000001c0d0f7c36 */ /* 0x040fe20008000000 */
[----:B------:R-:W1:Y:S02]  /*463c0*/  LDCU UR6, c[0x0][0x398] ;  /* 0x00007300ff0677ac */ /* 0x000e640008000800 */
[----:B0-----:R-:W-:Y:S01]  /*463d0*/  ISETP.GE.AND P2, PT, R0, UR4, PT ;  /* 0x0000000400007c0c */ /* 0x001fe2000bf46270 */
[----:B---3--:R-:W-:Y:S01]  /*463e0*/  IMAD.WIDE R10, R13, 0x2, R4 ;  /* 0x000000020d0a7825 */ /* 0x008fe200078e0204 */
[----:B------:R-:W0:Y:S01]  /*463f0*/  LDCU UR4, c[0x0][0x398] ;  /* 0x00007300ff0477ac */ /* 0x000e220008000800 */
[----:B----4-:R-:W-:-:S02]  /*46400*/  PRMT R9, R53, 0x7632, R9 ;  /* 0x0000763235097816 */ /* 0x010fc40000000009 */
[----:B------:R-:W-:Y:S01]  /*46410*/  IMAD.WIDE R6, R15, 0x2, R2 ;  /* 0x000000020f067825 */ /* 0x000fe200078e0202 */
[----:B--2---:R-:W-:Y:S01]  /*46420*/  ISETP.LT.AND P4, PT, R73, UR8, !P4 ;  /* 0x0000000849007c0c */ /* 0x004fe2000e781270 */
[----:B------:R-:W2:Y:S01]  /*46430*/  LDCU UR8, c[0x0][0x398] ;  /* 0x00007300ff0877ac */ /* 0x000ea20008000800 */
[----:B------:R3:W-:Y:S04]  /*46440*/  @P1 STG.E.U16 desc[UR20][R10.64], R9 ;  /* 0x000000090a001986 */ /* 0x0007e8000c101514 */
[----:B------:R4:W-:Y:S01]  /*46450*/  @P6 STG.E.U16 desc[UR20][R6.64], R54 ;  /* 0x0000003606006986 */ /* 0x0009e2000c101514 */
[----:B------:R-:W-:Y:S01]  /*46460*/  ISETP.LT.AND P6, PT, R74, UR10, !P0 ;  /* 0x0000000a4a007c0c */ /* 0x000fe2000c7c1270 */
[----:B------:R-:W-:Y:S01]  /*46470*/  VIADD R13, R15, UR28 ;  /* 0x0000001c0f0d7c36 */ /* 0x000fe20008000000 */
[----:B------:R-:W-:Y:S01]  /*46480*/  IADD3 R0, PT, PT, R93, 0xf6, RZ ;  /* 0x000000f65d007810 */ /* 0x000fe20007ffe0ff */
[----:B------:R-:W1:Y:S01]  /*46490*/  LDCU UR10, c[0x0][0x398] ;  /* 0x00007300ff0a77ac */ /* 0x000e620008000800 */
[----:B------:R-:W-:Y:S01]  /*464a0*/  F2FP.F16.F32.PACK_AB R55, R55, R84 ;  /* 0x000000543737723e */ /* 0x000fe200000000ff */
[----:B---3--:R-:W-:Y:S01]  /*464b0*/  IMAD.WIDE R8, R15, 0x2, R4 ;  /* 0x000000020f087825 */ /* 0x008fe200078e0204 */
[----:B------:R-:W-:Y:S01]  /*464c0*/  ISETP.GE.AND P3, PT, R0, UR13, PT ;  /* 0x0000000d00007c0c */ /* 0x000fe2000bf66270 */
[----:B------:R-:W3:Y:S01]  /*464d0*/  LDCU UR13, c[0x0][0x398] ;  /* 0x00007300ff0d77ac */ /* 0x000ee20008000800 */
[----:B----4-:R-:W-:Y:S01]  /*464e0*/  PRMT R7, R54, 0x7632, R7 ;  /* 0x0000763236077816 */ /* 0x010fe20000000007 */
[----:B------:R-:W-:Y:S01]  /*464f0*/  IMAD.WIDE R10, R13, 0x2, R2 ;  /* 0x000000020d0a7825 */ /* 0x000fe200078e0202 */
[----:B0-----:R-:W-:Y:S01]  /*46500*/  ISETP.LT.AND P0, PT, R73, UR4, !P0 ;  /* 0x0000000449007c0c */ /* 0x001fe2000c701270 */
[----:B------:R-:W0:Y:S02]  /*46510*/  LDCU UR4, c[0x0][0x398] ;  /* 0x00007300ff0477ac */ /* 0x000e240008000800 */
[----:B------:R4:W-:Y:S04]  /*46520*/  @P4 STG.E.U16 desc[UR20][R8.64], R7 ;  /* 0x0000000708004986 */ /* 0x0009e8000c101514 */
[----:B------:R0:W-:Y:S01]  /*46530*/  @P6 STG.E.U16 desc[UR20][R10.64], R55 ;  /* 0x000000370a006986 */ /* 0x0001e2000c101514 */
[----:B-1----:R-:W-:Y:S01]  /*46540*/  ISETP.LT.AND P6, PT, R74, UR6, !P5 ;  /* 0x000000064a007c0c */ /* 0x002fe2000efc1270 */
[----:B------:R-:W-:Y:S01]  /*46550*/  VIADD R15, R13, UR28 ;  /* 0x0000001c0d0f7c36 */ /* 0x000fe20008000000 */
[----:B------:R-:W-:-:S02]  /*46560*/  F2FP.F16.F32.PACK_AB R56, R56, R83 ;  /* 0x000000533838723e */ /* 0x000fc400000000ff */
[----:B------:R-:W-:Y:S01]  /*46570*/  F2FP.F16.F32.PACK_AB R57, R57, R82 ;  /* 0x000000523939723e */ /* 0x000fe200000000ff */
[----:B------:R-:W-:Y:S01]  /*46580*/  VIADD R0, R93, 0xf7 ;  /* 0x000000f75d007836 */ /* 0x000fe20000000000 */
[----:B------:R-:W-:Y:S01]  /*46590*/  F2FP.F16.F32.PACK_AB R58, R58, R81 ;  /* 0x000000513a3a723e */ /* 0x000fe200000000ff */
[----:B----4-:R-:W-:Y:S01]  /*465a0*/  IMAD.WIDE R6, R13, 0x2, R4 ;  /* 0x000000020d067825 */ /* 0x010fe200078e0204 */
[----:B------:R-:W1:Y:S01]  /*465b0*/  LDCU UR6, c[0x0][0x398] ;  /* 0x00007300ff0677ac */ /* 0x000e620008000800 */
[----:B0-----:R-:W-:Y:S02]  /*465c0*/  PRMT R11, R55, 0x7632, R11 ;  /* 0x00007632370b7816 */ /* 0x001fe4000000000b */
[----:B------:R-:W-:Y:S01]  /*465d0*/  IMAD.WIDE R8, R15, 0x2, R2 ;  /* 0x000000020f087825 */ /* 0x000fe200078e0202 */
[----:B------:R-:W-:Y:S01]  /*465e0*/  ISETP.LT.AND P5, PT, R73, UR12, !P5 ;  /* 0x0000000c49007c0c */ /* 0x000fe2000efa1270 */
[----:B------:R-:W0:Y:S01]  /*465f0*/  LDCU UR12, c[0x0][0x398] ;  /* 0x00007300ff0c77ac */ /* 0x000e220008000800 */
[----:B------:R4:W-:Y:S04]  /*46600*/  @P0 STG.E.U16 desc[UR20][R6.64], R11 ;  /* 0x0000000b06000986 */ /* 0x0009e8000c101514 */
[----:B------:R1:W-:Y:S01]  /*46610*/  @P6 STG.E.U16 desc[UR20][R8.64], R56 ;  /* 0x0000003808006986 */ /* 0x0003e2000c101514 */
[----:B---3--:R-:W-:Y:S01]  /*46620*/  ISETP.LT.AND P6, PT, R74, UR13, !P2 ;  /* 0x0000000d4a007c0c */ /* 0x008fe2000d7c1270 */
[----:B------:R-:W-:-:S02]  /*46630*/  VIADD R13, R15, UR28 ;  /* 0x0000001c0f0d7c36 */ /* 0x000fc40008000000 */
[----:B----4-:R-:W-:Y:S01]  /*46640*/  IMAD.WIDE R10, R15, 0x2, R4 ;  /* 0x000000020f0a7825 */ /* 0x010fe200078e0204 */
[----:B------:R-:W-:Y:S01]  /*46650*/  ISETP.GE.AND P1, PT, R0, UR25, PT ;  /* 0x0000001900007c0c */ /* 0x000fe2000bf26270 */
[----:B------:R-:W3:Y:S01]  /*46660*/  LDCU UR13, c[0x0][0x398] ;  /* 0x00007300ff0d77ac */ /* 0x000ee20008000800 */
[----:B-1----:R-:W-:Y:S01]  /*46670*/  PRMT R9, R56, 0x7632, R9 ;  /* 0x0000763238097816 */ /* 0x002fe20000000009 */
[----:B------:R-:W-:Y:S01]  /*46680*/  IMAD.WIDE R6, R13, 0x2, R2 ;  /* 0x000000020d067825 */ /* 0x000fe200078e0202 */
[----:B--2---:R-:W-:Y:S01]  /*46690*/  ISETP.LT.AND P2, PT, R73, UR8, !P2 ;  /* 0x0000000849007c0c */ /* 0x004fe2000d741270 */
[----:B------:R-:W1:Y:S02]  /*466a0*/  LDCU UR8, c[0x0][0x398] ;  /* 0x00007300ff0877ac */ /* 0x000e640008000800 */
[----:B------:R2:W-:Y:S04]  /*466b0*/  @P5 STG.E.U16 desc[UR20][R10.64], R9 ;  /* 0x000000090a005986 */ /* 0x0005e8000c101514 */
[----:B------:R4:W-:Y:S01]  /*466c0*/  @P6 STG.E.U16 desc[UR20][R6.64], R57 ;  /* 0x0000003906006986 */ /* 0x0009e2000c101514 */
[----:B------:R-:W-:Y:S01]  /*466d0*/  ISETP.LT.AND P6, PT, R74, UR10, !P3 ;  /* 0x0000000a4a007c0c */ /* 0x000fe2000dfc1270 */
[----:B------:R-:W-:-:S02]  /*466e0*/  VIADD R15, R13, UR28 ;  /* 0x0000001c0d0f7c36 */ /* 0x000fc40008000000 */
[----:B--2---:R-:W-:Y:S01]  /*466f0*/  IMAD.WIDE R8, R13, 0x2, R4 ;  /* 0x000000020d087825 */ /* 0x004fe200078e0204 */
[----:B------:R-:W-:Y:S01]  /*46700*/  F2FP.F16.F32.PACK_AB R59, R59, R80 ;  /* 0x000000503b3b723e */ /* 0x000fe200000000ff */
[----:B------:R-:W2:Y:S01]  /*46710*/  LDCU UR10, c[0x0][0x398] ;  /* 0x00007300ff0a77ac */ /* 0x000ea20008000800 */
[----:B----4-:R-:W-:Y:S01]  /*46720*/  PRMT R7, R57, 0x7632, R7 ;  /* 0x0000763239077816 */ /* 0x010fe20000000007 */
[----:B------:R-:W-:Y:S01]  /*46730*/  IMAD.WIDE R10, R15, 0x2, R2 ;  /* 0x000000020f0a7825 */ /* 0x000fe200078e0202 */
[----:B------:R-:W-:Y:S01]  /*46740*/  ISETP.LT.AND P3, PT, R73, UR14, !P3 ;  /* 0x0000000e49007c0c */ /* 0x000fe2000df61270 */
[----:B------:R-:W4:Y:S02]  /*46750*/  LDCU UR14, c[0x0][0x398] ;  /* 0x00007300ff0e77ac */ /* 0x000f240008000800 */
[----:B------:R0:W-:Y:S01]  /*46760*/  @P2 STG.E.U16 desc[UR20][R8.64], R7 ;  /* 0x0000000708002986 */ /* 0x0001e2000c101514 */
[----:B------:R-:W-:-:S03]  /*46770*/  VIADD R0, R93, 0xf8 ;  /* 0x000000f85d007836 */ /* 0x000fc60000000000 */
[----:B------:R1:W-:Y:S01]  /*46780*/  @P6 STG.E.U16 desc[UR20][R10.64], R58 ;  /* 0x0000003a0a006986 */ /* 0x0003e2000c101514 */
[----:B------:R-:W-:Y:S01]  /*46790*/  ISETP.LT.AND P6, PT, R74, UR4, !P1 ;  /* 0x000000044a007c0c */ /* 0x000fe2000cfc1270 */
[----:B------:R-:W-:Y:S01]  /*467a0*/  VIADD R13, R15, UR28 ;  /* 0x0000001c0f0d7c36 */ /* 0x000fe20008000000 */
[----:B------:R-:W-:Y:S01]  /*467b0*/  ISETP.GE.AND P4, PT, R0, UR19, PT ;  /* 0x0000001300007c0c */ /* 0x000fe2000bf86270 */
[C---:B------:R-:W-:Y:S01]  /*467c0*/  VIADD R0, R93.reuse, 0xf9 ;  /* 0x000000f95d007836 */ /* 0x040fe20000000000 */
[----:B------:R-:W-:Y:S01]  /*467d0*/  F2FP.F16.F32.PACK_AB R60, R60, R79 ;  /* 0x0000004f3c3c723e */ /* 0x000fe200000000ff */
[----:B------:R-:W-:Y:S01]  /*467e0*/  VIADD R12, R93, 0xfb ;  /* 0x000000fb5d0c7836 */ /* 0x000fe20000000000 */
[----:B------:R-:W2:Y:S01]  /*467f0*/  LDCU UR4, c[0x0][0x398] ;  /* 0x00007300ff0477ac */ /* 0x000ea20008000800 */
[----:B0-----:R-:W-:Y:S01]  /*46800*/  IMAD.WIDE R6, R15, 0x2, R4 ;  /* 0x000000020f067825 */ /* 0x001fe200078e0204 */
[----:B-1----:R-:W-:-:S03]  /*46810*/  PRMT R11, R58, 0x7632, R11 ;  /* 0x000076323a0b7816 */ /* 0x002fc6000000000b */
[----:B------:R-:W-:Y:S01]  /*46820*/  IMAD.WIDE R8, R13, 0x2, R2 ;  /* 0x000000020d087825 */ /* 0x000fe200078e0202 */
[----:B------:R-:W-:Y:S01]  /*46830*/  ISETP.GE.AND P0, PT, R0, UR11, PT ;  /* 0x0000000b00007c0c */ /* 0x000fe2000bf06270 */
[----:B------:R-:W0:Y:S01]  /*46840*/  LDCU UR11, c[0x0][0x398] ;  /* 0x00007300ff0b77ac */ /* 0x000e220008000800 */
[----:B------:R-:W-:Y:S01]  /*46850*/  ISETP.LT.AND P1, PT, R73, UR6, !P1 ;  /* 0x0000000649007c0c */ /* 0x000fe2000cf21270 */
[----:B------:R1:W-:Y:S01]  /*46860*/  @P3 STG.E.U16 desc[UR20][R6.64], R11 ;  /* 0x0000000b06003986 */ /* 0x0003e2000c101514 */
[----:B------:R-:W-:Y:S01]  /*46870*/  VIADD R15, R13, UR28 ;  /* 0x0000001c0d0f7c36 */ /* 0x000fe20008000000 */
[----:B------:R-:W-:Y:S01]  /*46880*/  ISETP.GE.AND P2, PT, R12, UR23, PT ;  /* 0x000000170c007c0c */ /* 0x000fe2000bf46270 */
[----:B------:R-:W-:Y:S01]  /*46890*/  VIADD R0, R93, 0xfa ;  /* 0x000000fa5d007836 */ /* 0x000fe20000000000 */
[----:B------:R0:W-:Y:S01]  /*468a0*/  @P6 STG.E.U16 desc[UR20][R8.64], R59 ;  /* 0x0000003b08006986 */ /* 0x0001e2000c101514 */
[----:B------:R-:W-:Y:S01]  /*468b0*/  ISETP.LT.AND P6, PT, R74, UR16, !P4 ;  /* 0x000000104a007c0c */ /* 0x000fe2000e7c1270 */
[----:B------:R-:W2:Y:S01]  /*468c0*/  LDCU UR6, c[0x0][0x398] ;  /* 0x00007300ff0677ac */ /* 0x000ea20008000800 */
[----:B------:R-:W-:-:S02]  /*468d0*/  ISETP.LT.AND P4, PT, R73, UR12, !P4 ;  /* 0x0000000c49007c0c */ /* 0x000fc4000e781270 */
[----:B------:R-:W-:Y:S01]  /*468e0*/  PRMT R12, R59, 0x7632, R12 ;  /* 0x000076323b0c7816 */ /* 0x000fe2000000000c */
[----:B------:R-:W2:Y:S01]  /*468f0*/  LDCU UR12, c[0x0][0x398] ;  /* 0x00007300ff0c77ac */ /* 0x000ea20008000800 */
[----:B-1----:R-:W-:Y:S01]  /*46900*/  IMAD.WIDE R6, R13, 0x2, R4 ;  /* 0x000000020d067825 */ /* 0x002fe200078e0204 */
[----:B------:R-:W-:-:S03]  /*46910*/  PRMT R13, R60, 0x7632, R13 ;  /* 0x000076323c0d7816 */ /* 0x000fc6000000000d */
[C---:B0-----:R-:W-:Y:S01]  /*46920*/  IMAD.WIDE R8, R15.reuse, 0x2, R2 ;  /* 0x000000020f087825 */ /* 0x041fe200078e0202 */
[----:B------:R-:W-:Y:S01]  /*46930*/  ISETP.GE.AND P5, PT, R0, UR7, PT ;  /* 0x0000000700007c0c */ /* 0x000fe2000bfa6270 */
[----:B------:R-:W0:Y:S02]  /*46940*/  LDCU UR7, c[0x0][0x398] ;  /* 0x00007300ff0777ac */ /* 0x000e240008000800 */
[----:B------:R-:W-:Y:S01]  /*46950*/  IMAD.WIDE R10, R15, 0x2, R4 ;  /* 0x000000020f0a7825 */ /* 0x000fe200078e0204 */
[----:B------:R1:W-:Y:S04]  /*46960*/  @P1 STG.E.U16 desc[UR20][R6.64], R12 ;  /* 0x0000000c06001986 */ /* 0x0003e8000c101514 */
[----:B------:R-:W-:Y:S01]  /*46970*/  @P6 STG.E.U16 desc[UR20][R8.64], R60 ;  /* 0x0000003c08006986 */ /* 0x000fe2000c101514 */
[----:B------:R-:W-:-:S03]  /*46980*/  VIADD R0, R93, 0xfc ;  /* 0x000000fc5d007836 */ /* 0x000fc60000000000 */
[----:B------:R0:W-:Y:S01]  /*46990*/  @P4 STG.E.U16 desc[UR20][R10.64], R13 ;  /* 0x0000000d0a004986 */ /* 0x0001e2000c101514 */
[C---:B---3--:R-:W-:Y:S01]  /*469a0*/  ISETP.LT.AND P4, PT, R74.reuse, UR13, !P0 ;  /* 0x0000000d4a007c0c */ /* 0x048fe2000c781270 */
[----:B------:R-:W-:Y:S01]  /*469b0*/  VIADD R15, R15, UR28 ;  /* 0x0000001c0f0f7c36 */ /* 0x000fe20008000000 */
[----:B------:R-:W-:Y:S01]  /*469c0*/  ISETP.LT.AND P0, PT, R73, UR11, !P0 ;  /* 0x0000000b49007c0c */ /* 0x000fe2000c701270 */
[----:B------:R-:W3:Y:S01]  /*469d0*/  LDCU UR13, c[0x0][0x398] ;  /* 0x00007300ff0d77ac */ /* 0x000ee20008000800 */
[----:B------:R-:W-:Y:S02]  /*469e0*/  ISETP.LT.AND P6, PT, R74, UR8, !P5 ;  /* 0x000000084a007c0c */ /* 0x000fe4000efc1270 */
[----:B------:R-:W-:Y:S01]  /*469f0*/  F2FP.F16.F32.PACK_AB R61, R61, R77 ;  /* 0x0000004d3d3d723e */ /* 0x000fe200000000ff */
[C---:B-1----:R-:W-:Y:S01]  /*46a00*/  IMAD.WIDE R6, R15.reuse, 0x2, R2 ;  /* 0x000000020f067825 */ /* 0x042fe200078e0202 */
[----:B------:R-:W-:Y:S01]  /*46a10*/  ISETP.GE.AND P3, PT, R0, UR27, PT ;  /* 0x0000001b00007c0c */ /* 0x000fe2000bf66270 */
[----:B------:R-:W1:Y:S02]  /*46a20*/  LDCU UR8, c[0x0][0x398] ;  /* 0x00007300ff0877ac */ /* 0x000e640008000800 */
[----:B0-----:R-:W-:Y:S01]  /*46a30*/  VIADD R13, R15, UR28 ;  /* 0x0000001c0f0d7c36 */ /* 0x001fe20008000000 */
[----:B------:R-:W-:Y:S01]  /*46a40*/  PRMT R12, R61, 0x7632, R12 ;  /* 0x000076323d0c7816 */ /* 0x000fe2000000000c */
[----:B------:R-:W-:Y:S01]  /*46a50*/  VIADD R0, R93, 0xfd ;  /* 0x000000fd5d007836 */ /* 0x000fe20000000000 */
[----:B------:R-:W-:Y:S01]  /*46a60*/  F2FP.F16.F32.PACK_AB R62, R62, R78 ;  /* 0x0000004e3e3e723e */ /* 0x000fe200000000ff */
[----:B------:R-:W-:Y:S01]  /*46a70*/  IMAD.WIDE R8, R15, 0x2, R4 ;  /* 0x000000020f087825 */ /* 0x000fe200078e0204 */
[----:B------:R0:W-:Y:S01]  /*46a80*/  @P4 STG.E.U16 desc[UR20][R6.64], R61 ;  /* 0x0000003d06004986 */ /* 0x0001e2000c101514 */
[----:B------:R-:W-:Y:S01]  /*46a90*/  F2FP.F16.F32.PACK_AB R63, R63, R75 ;  /* 0x0000004b3f3f723e */ /* 0x000fe200000000ff */
[----:B------:R-:W1:Y:S01]  /*46aa0*/  LDCU UR11, c[0x0][0x398] ;  /* 0x00007300ff0b77ac */ /* 0x000e620008000800 */
[----:B------:R-:W-:Y:S01]  /*46ab0*/  IMAD.WIDE R10, R13, 0x2, R2 ;  /* 0x000000020d0a7825 */ /* 0x000fe200078e0202 */
[----:B------:R-:W-:Y:S01]  /*46ac0*/  ISETP.GE.AND P1, PT, R0, UR15, PT ;  /* 0x0000000f00007c0c */ /* 0x000fe2000bf26270 */
[----:B------:R0:W-:Y:S01]  /*46ad0*/  @P0 STG.E.U16 desc[UR20][R8.64], R12 ;  /* 0x0000000c08000986 */ /* 0x0001e2000c101514 */
[----:B--2---:R-:W-:Y:S01]  /*46ae0*/  ISETP.LT.AND P5, PT, R73, UR10, !P5 ;  /* 0x0000000a49007c0c */ /* 0x004fe2000efa1270 */
[----:B------:R-:W-:Y:S01]  /*46af0*/  VIADD R0, R93, 0xfe ;  /* 0x000000fe5d007836 */ /* 0x000fe20000000000 */
[C---:B------:R-:W-:Y:S01]  /*46b00*/  ISETP.LT.AND P0, PT, R74.reuse, UR7, !P2 ;  /* 0x000000074a007c0c */ /* 0x040fe2000d701270 */
[----:B------:R2:W-:Y:S01]  /*46b10*/  @P6 STG.E.U16 desc[UR20][R10.64], R62 ;  /* 0x0000003e0a006986 */ /* 0x0005e2000c101514 */
[----:B------:R-:W-:Y:S01]  /*46b20*/  ISETP.LT.AND P2, PT, R73, UR4, !P2 ;  /* 0x0000000449007c0c */ /* 0x000fe2000d741270 */
[----:B------:R-:W1:Y:S01]  /*46b30*/  LDCU UR15, c[0x0][0x398] ;  /* 0x00007300ff0f77ac */ /* 0x000e620008000800 */
[----:B----4-:R-:W-:Y:S01]  /*46b40*/  ISETP.LT.AND P6, PT, R74, UR14, !P3 ;  /* 0x0000000e4a007c0c */ /* 0x010fe2000dfc1270 */
[----:B------:R-:W-:Y:S01]  /*46b50*/  VIADD R15, R13, UR28 ;  /* 0x0000001c0d0f7c36 */ /* 0x000fe20008000000 */
[----:B------:R-:W-:Y:S01]  /*46b60*/  ISETP.GE.AND P4, PT, R0, UR9, PT ;  /* 0x0000000900007c0c */ /* 0x000fe2000bf86270 */
[----:B------:R-:W4:Y:S01]  /*46b70*/  LDCU UR9, c[0x0][0x398] ;  /* 0x00007300ff0977ac */ /* 0x000f220008000800 */
[----:B------:R-:W-:Y:S01]  /*46b80*/  PRMT R0, R62, 0x7632, R0 ;  /* 0x000076323e007816 */ /* 0x000fe20000000000 */
[----:B------:R-:W-:-:S02]  /*46b90*/  VIADD R17, R15, UR28 ;  /* 0x0000001c0f117c36 */ /* 0x000fc40008000000 */
[----:B0-----:R-:W-:Y:S01]  /*46ba0*/  IMAD.WIDE R6, R13, 0x2, R4 ;  /* 0x000000020d067825 */ /* 0x001fe200078e0204 */
[----:B------:R-:W-:-:S03]  /*46bb0*/  PRMT R14, R63, 0x7632, R14 ;  /* 0x000076323f0e7816 */ /* 0x000fc6000000000e */
[----:B------:R-:W-:Y:S01]  /*46bc0*/  IMAD.WIDE R8, R15, 0x2, R2 ;  /* 0x000000020f087825 */ /* 0x000fe200078e0202 */
[----:B------:R-:W-:-:S03]  /*46bd0*/  F2FP.F16.F32.PACK_AB R64, R64, R76 ;  /* 0x0000004c4040723e */ /* 0x000fc600000000ff */
[----:B--2---:R-:W-:Y:S01]  /*46be0*/  IMAD.WIDE R10, R15, 0x2, R4 ;  /* 0x000000020f0a7825 */ /* 0x004fe200078e0204 */
[----:B------:R0:W-:Y:S03]  /*46bf0*/  @P5 STG.E.U16 desc[UR20][R6.64], R0 ;  /* 0x0000000006005986 */ /* 0x0001e6000c101514 */
[----:B------:R-:W-:Y:S01]  /*46c00*/  IMAD.WIDE R12, R17, 0x2, R2 ;  /* 0x00000002110c7825 */ /* 0x000fe200078e0202 */
[----:B------:R2:W-:Y:S01]  /*46c10*/  @P0 STG.E.U16 desc[UR20][R8.64], R63 ;  /* 0x0000003f08000986 */ /* 0x0005e2000c101514 */
[----:B------:R-:W-:Y:S02]  /*46c20*/  ISETP.LT.AND P3, PT, R73, UR6, !P3 ;  /* 0x0000000649007c0c */ /* 0x000fe4000df61270 */
[----:B------:R-:W-:Y:S01]  /*46c30*/  VIADD R93, R93, 0xff ;  /* 0x000000ff5d5d7836 */ /* 0x000fe20000000000 */
[----:B------:R2:W-:Y:S04]  /*46c40*/  @P2 STG.E.U16 desc[UR20][R10.64], R14 ;  /* 0x0000000e0a002986 */ /* 0x0005e8000c101514 */
[----:B------:R2:W-:Y:S01]  /*46c50*/  @P6 STG.E.U16 desc[UR20][R12.64], R64 ;  /* 0x000000400c006986 */ /* 0x0005e2000c101514 */
[----:B------:R-:W-:Y:S01]  /*46c60*/  ISETP.LT.AND P6, PT, R74, UR12, !P1 ;  /* 0x0000000c4a007c0c */ /* 0x000fe2000cfc1270 */
[----:B------:R-:W-:Y:S01]  /*46c70*/  VIADD R15, R17, UR28 ;  /* 0x0000001c110f7c36 */ /* 0x000fe20008000000 */
[----:B------:R-:W-:-:S02]  /*46c80*/  ISETP.GE.AND P5, PT, R93, UR17, PT ;  /* 0x000000115d007c0c */ /* 0x000fc4000bfa6270 */
[----:B-1----:R-:W-:Y:S01]  /*46c90*/  ISETP.LT.AND P1, PT, R73, UR15, !P1 ;  /* 0x0000000f49007c0c */ /* 0x002fe2000cf21270 */
[----:B0-----:R-:W-:Y:S01]  /*46ca0*/  IMAD.WIDE R6, R17, 0x2, R4 ;  /* 0x0000000211067825 */ /* 0x001fe200078e0204 */
[----:B---3--:R-:W-:Y:S02]  /*46cb0*/  ISETP.LT.AND P2, PT, R74, UR13, !P4 ;  /* 0x0000000d4a007c0c */ /* 0x008fe4000e741270 */
[----:B------:R-:W-:Y:S01]  /*46cc0*/  ISETP.LT.AND P4, PT, R73, UR8, !P4 ;  /* 0x0000000849007c0c */ /* 0x000fe2000e781270 */
[C---:B------:R-:W-:Y:S01]  /*46cd0*/  VIADD R19, R15.reuse, UR28 ;  /* 0x0000001c0f137c36 */ /* 0x040fe20008000000 */
[----:B------:R-:W-:Y:S01]  /*46ce0*/  PRMT R0, R64, 0x7632, R0 ;  /* 0x0000763240007816 */ /* 0x000fe20000000000 */
[----:B--2---:R-:W-:Y:S01]  /*46cf0*/  IMAD.WIDE R8, R15, 0x2, R2 ;  /* 0x000000020f087825 */ /* 0x004fe200078e0202 */
[----:B----4-:R-:W-:Y:S02]  /*46d00*/  ISETP.LT.AND P0, PT, R74, UR9, !P5 ;  /* 0x000000094a007c0c */ /* 0x010fe4000ef01270 */
[----:B------:R-:W-:-:S02]  /*46d10*/  ISETP.LT.AND P5, PT, R73, UR11, !P5 ;  /* 0x0000000b49007c0c */ /* 0x000fc4000efa1270 */
[----:B------:R-:W-:Y:S01]  /*46d20*/  F2FP.F16.F32.PACK_AB R65, R65, R72 ;  /* 0x000000484141723e */ /* 0x000fe200000000ff */
[----:B------:R-:W-:Y:S01]  /*46d30*/  VIADD R17, R19, UR28 ;  /* 0x0000001c13117c36 */ /* 0x000fe20008000000 */
[----:B------:R-:W-:Y:S01]  /*46d40*/  F2FP.F16.F32.PACK_AB R66, R66, R71 ;  /* 0x000000474242723e */ /* 0x000fe200000000ff */
[----:B------:R0:W-:Y:S01]  /*46d50*/  @P3 STG.E.U16 desc[UR20][R6.64], R0 ;  /* 0x0000000006003986 */ /* 0x0001e2000c101514 */
[----:B------:R-:W-:Y:S01]  /*46d60*/  IMAD.WIDE R10, R15, 0x2, R4 ;  /* 0x000000020f0a7825 */ /* 0x000fe200078e0204 */
[----:B------:R-:W-:Y:S02]  /*46d70*/  PRMT R16, R70, 0x7610, R16 ;  /* 0x0000761046107816 */ /* 0x000fe40000000010 */
[----:B------:R1:W-:Y:S01]  /*46d80*/  @P6 STG.E.U16 desc[UR20][R8.64], R65 ;  /* 0x0000004108006986 */ /* 0x0003e2000c101514 */
[----:B------:R-:W-:-:S04]  /*46d90*/  IMAD.WIDE R12, R19, 0x2, R2 ;  /* 0x00000002130c7825 */ /* 0x000fc800078e0202 */
[----:B------:R-:W-:Y:S01]  /*46da0*/  IMAD.WIDE R14, R19, 0x2, R4 ;  /* 0x00000002130e7825 */ /* 0x000fe200078e0204 */
[----:B0-----:R-:W-:-:S03]  /*46db0*/  PRMT R7, R65, 0x7632, R7 ;  /* 0x0000763241077816 */ /* 0x001fc60000000007 */
[----:B------:R-:W-:Y:S01]  /*46dc0*/  IMAD.WIDE R2, R17, 0x2, R2 ;  /* 0x0000000211027825 */ /* 0x000fe200078e0202 */
[----:B-1----:R-:W-:-:S03]  /*46dd0*/  PRMT R9, R66, 0x7632, R9 ;  /* 0x0000763242097816 */ /* 0x002fc60000000009 */
[----:B------:R-:W-:Y:S01]  /*46de0*/  IMAD.WIDE R4, R17, 0x2, R4 ;  /* 0x0000000211047825 */ /* 0x000fe200078e0204 */
[----:B------:R-:W-:Y:S01]  /*46df0*/  PRMT R17, R69, 0x7610, R17 ;  /* 0x0000761045117816 */ /* 0x000fe20000000011 */
[----:B------:R0:W-:Y:S04]  /*46e00*/  @P1 STG.E.U16 desc[UR20][R10.64], R7 ;  /* 0x000000070a001986 */ /* 0x0001e8000c101514 */
[----:B------:R0:W-:Y:S04]  /*46e10*/  @P2 STG.E.U16 desc[UR20][R12.64], R66 ;  /* 0x000000420c002986 */ /* 0x0001e8000c101514 */
[----:B------:R0:W-:Y:S04]  /*46e20*/  @P4 STG.E.U16 desc[UR20][R14.64], R9 ;  /* 0x000000090e004986 */ /* 0x0001e8000c101514 */
[----:B------:R0:W-:Y:S04]  /*46e30*/  @P0 STG.E.U16 desc[UR20][R2.64], R16 ;  /* 0x0000001002000986 */ /* 0x0001e8000c101514 */
[----:B------:R0:W-:Y:S01]  /*46e40*/  @P5 STG.E.U16 desc[UR20][R4.64], R17 ;  /* 0x0000001104005986 */ /* 0x0001e2000c101514 */
[----:B------:R-:W-:Y:S06]  /*46e50*/  BAR.SYNC.DEFER_BLOCKING 0x0 ;  /* 0x0000000000007b1d */ /* 0x000fec0000010000 */
[----:B------:R-:W-:Y:S05]  /*46e60*/  BRA.U UP0, `(.L_x_19) ;  /* 0x0000000100a07547 */ /* 0x000fea000b800000 */
[----:B------:R-:W1:Y:S01]  /*46e70*/  S2UR UR6, SR_CgaCtaId ;  /* 0x00000000000679c3 */ /* 0x000e620000008800 */
[----:B------:R-:W-:Y:S01]  /*46e80*/  NOP ;  /* 0x0000000000007918 */ /* 0x000fe20000000000 */
[----:B------:R-:W-:Y:S01]  /*46e90*/  UMOV UR4, 0x50 ;  /* 0x0000005000047882 */ /* 0x000fe20000000000 */
[----:B------:R-:W-:Y:S02]  /*46ea0*/  IMAD.U32 R0, RZ, RZ, UR5 ;  /* 0x00000005ff007e24 */ /* 0x000fe4000f8e00ff */
[----:B0-----:R-:W-:Y:S02]  /*46eb0*/  IMAD.MOV.U32 R3, RZ, RZ, 0xffff ;  /* 0x0000ffffff037424 */ /* 0x001fe400078e00ff */
[----:B------:R-:W-:Y:S01]  /*46ec0*/  IMAD.MOV.U32 R7, RZ, RZ, 0x1 ;  /* 0x00000001ff077424 */ /* 0x000fe200078e00ff */
[----:B------:R-:W-:-:S04]  /*46ed0*/  LOP3.LUT R0, R0, 0xffff, RZ, 0xc0, !PT ;  /* 0x0000ffff00007812 */ /* 0x000fc800078ec0ff */
[----:B------:R-:W-:-:S05]  /*46ee0*/  SHF.R.U32.HI R0, RZ, 0x5, R0 ;  /* 0x00000005ff007819 */ /* 0x000fca0000011600 */
[----:B------:R-:W-:Y:S01]  /*46ef0*/  VIADD R2, R0, 0x10 ;  /* 0x0000001000027836 */ /* 0x000fe20000000000 */
[----:B------:R-:W-:Y:S01]  /*46f00*/  SHF.L.U32 R0, R3, R0, RZ ;  /* 0x0000000003007219 */ /* 0x000fe200000006ff */
[----:B-1----:R-:W-:-:S03]  /*46f10*/  ULEA UR6, UR6, UR4, 0x18 ;  /* 0x0000000406067291 */ /* 0x002fc6000f8ec0ff */
[----:B------:R-:W-:-:S04]  /*46f20*/  SHF.L.U32 R3, R7, R2, RZ ;  /* 0x0000000207037219 */ /* 0x000fc800000006ff */
[----:B------:R-:W-:Y:S02]  /*46f30*/  LOP3.LUT R0, R3, R0, RZ, 0xfc, !PT ;  /* 0x0000000003007212 */ /* 0x000fe400078efcff */
[----:B------:R-:W0:Y:S02]  /*46f40*/  LDS R5, [UR6] ;  /* 0x00000006ff057984 */ /* 0x000e240008000800 */
[C---:B------:R-:W-:Y:S02]  /*46f50*/  LOP3.LUT R2, R0.reuse, 0xffff, RZ, 0xc0, !PT ;  /* 0x0000ffff00027812 */ /* 0x040fe400078ec0ff */
[----:B0-----:R-:W-:-:S04]  /*46f60*/  LOP3.LUT R3, R0, 0xffff, R5, 0x80, !PT ;  /* 0x0000ffff00037812 */ /* 0x001fc800078e8005 */
[----:B------:R-:W-:-:S13]  /*46f70*/  ISETP.NE.AND P0, PT, R3, R2, PT ;  /* 0x000000020300720c */ /* 0x000fda0003f05270 */
[----:B------:R-:W-:Y:S05]  /*46f80*/  @P0 BRA `(.L_x_20) ;  /* 0x0000000000500947 */ /* 0x000fea0003800000 */
[----:B------:R-:W-:Y:S02]  /*46f90*/  SHF.R.U32.HI R5, RZ, 0x10, R5 ;  /* 0x00000010ff057819 */ /* 0x000fe40000011605 */
[----:B------:R-:W-:-:S04]  /*46fa0*/  SHF.R.U32.HI R2, RZ, 0x10, R0 ;  /* 0x00000010ff027819 */ /* 0x000fc80000011600 */
[----:B------:R-:W-:-:S04]  /*46fb0*/  LOP3.LUT R5, R5, R2, RZ, 0xc0, !PT ;  /* 0x0000000205057212 */ /* 0x000fc800078ec0ff */
[----:B------:R-:W-:-:S13]  /*46fc0*/  ISETP.NE.AND P0, PT, R5, R2, PT ;  /* 0x000000020500720c */ /* 0x000fda0003f05270 */
[----:B------:R-:W-:Y:S05]  /*46fd0*/  @P0 BRA `(.L_x_21) ;  /* 0x0000000000300947 */ /* 0x000fea0003800000 */
[----:B------:R-:W-:Y:S01]  /*46fe0*/  R2UR UR4, R0 ;  /* 0x00000000000472ca */ /* 0x000fe200000e0000 */
[----:B------:R-:W-:Y:S01]  /*46ff0*/  VOTEU.ANY UR5, UPT, PT ;  /* 0x0000000000057886 */ /* 0x000fe200038e0100 */
[----:B------:R-:W0:Y:S01]  /*47000*/  S2R R0, SR_LANEID ;  /* 0x0000000000007919 */ /* 0x000e220000000000 */
[----:B------:R-:W-:-:S10]  /*47010*/  UFLO.U32 UR5, UR5 ;  /* 0x00000005000572bd */ /* 0x000fd400080e0000 */
[----:B------:R-:W-:-:S06]  /*47020*/  ULOP3.LUT UR4, URZ, UR4, URZ, 0x33, !UPT ;  /* 0x00000004ff047292 */ /* 0x000fcc000f8e33ff */
[----:B------:R-:W-:-:S04]  /*47030*/  IMAD.U32 R2, RZ, RZ, UR4 ;  /* 0x00000004ff027e24 */ /* 0x000fc8000f8e00ff */
[----:B------:R-:W1:Y:S02]  /*47040*/  REDUX UR7, R2 ;  /* 0x00000000020773c4 */ /* 0x000e640000000000 */
[----:B------:R2:W-:Y:S01]  /*47050*/  UTCATOMSWS.AND URZ, UR4 ;  /* 0x0000000400ff79e3 */ /* 0x0005e20008000000 */
[----:B0-----:R-:W-:Y:S01]  /*47060*/  ISETP.EQ.U32.AND P0, PT, R0, UR5, PT ;  /* 0x0000000500007c0c */ /* 0x001fe2000bf02070 */
[----:B-1----:R-:W-:-:S12]  /*47070*/  IMAD.U32 R0, RZ, RZ, UR7 ;  /* 0x00000007ff007e24 */ /* 0x002fd8000f8e00ff */
[----:B------:R2:W-:Y:S01]  /*47080*/  @P0 ATOMS.AND RZ, [UR6], R0 ;  /* 0x00000000ffff098c */ /* 0x0005e2000a800006 */
[----:B------:R-:W-:Y:S05]  /*47090*/  BRA `(.L_x_19) ;  /* 0x0000000000147947 */ /* 0x000fea0003800000 */
.L_x_21:
[----:B------:R-:W-:-:S07]  /*470a0*/  MOV R2, 0x470c0 ;  /* 0x000470c000027802 */ /* 0x000fce0000000f00 */
[----:B------:R-:W-:Y:S05]  /*470b0*/  CALL.REL.NOINC `($__internal_0_$__cuda_sm10x_tcgen05_guardrail_trap_col_being_dealloced_not_returned_by_alloc) ;  /* 0x00000000005c7944 */ /* 0x000fea0003c00000 */
[----:B------:R-:W-:Y:S05]  /*470c0*/  BRA `(.L_x_19) ;  /* 0x0000000000087947 */ /* 0x000fea0003800000 */
.L_x_20:
[----:B------:R-:W-:-:S07]  /*470d0*/  MOV R2, 0x470f0 ;  /* 0x000470f000027802 */ /* 0x000fce0000000f00 */
[----:B------:R-:W-:Y:S05]  /*470e0*/  CALL.REL.NOINC `($__internal_2_$__cuda_sm10x_tcgen05_guardrail_trap_unallocated_columns_being_dealloced) ;  /* 0x0000000000687944 */ /* 0x000fea0003c00000 */
.L_x_19:
[----:B------:R-:W-:Y:S01]  /*470f0*/  NOP ;  /* 0x0000000000007918 */ /* 0x000fe20000000000 */
[----:B--2---:R-:W-:Y:S05]  /*47100*/  EXIT ;  /* 0x000000000000794d */ /* 0x004fea0003800000 */
.L_x_7:
[----:B------:R-:W-:-:S07]  /*47110*/  IMAD.MOV.U32 R3, RZ, RZ, R2 ;  /* 0x000000ffff037224 */ /* 0x000fce00078e0002 */
.L_x_22:
[----:B0-----:R0:W1:Y:S02]  /*47120*/  SYNCS.PHASECHK.TRANS64.TRYWAIT P1, [R7+URZ], R3 ;  /* 0x00000003070075a7 */ /* 0x00106400080211ff */
[----:B-1----:R-:W-:Y:S05]  /*47130*/  @!P1 NANOSLEEP.SYNCS 0x989680 ;  /* 0x009896800000995d */ /* 0x002fea0003900000 */
[----:B------:R-:W1:Y:S02]  /*47140*/  @!P1 SYNCS.PHASECHK.TRANS64 P1, [R7+URZ], R3 ;  /* 0x00000003070095a7 */ /* 0x000e6400080210ff */
[----:B-1----:R-:W-:Y:S05]  /*47150*/  @!P1 BRA `(.L_x_22) ;  /* 0xfffffffc00f09947 */ /* 0x002fea000383ffff */
[----:B------:R-:W-:Y:S05]  /*47160*/  BRA `(.L_x_6) ;  /* 0xfffffb9000707947 */ /* 0x000fea000383ffff */
.L_x_10:
[----:B------:R-:W-:-:S07]  /*47170*/  IMAD.MOV.U32 R3, RZ, RZ, R2 ;  /* 0x000000ffff037224 */ /* 0x000fce00078e0002 */
.L_x_23:
[----:B0-----:R0:W1:Y:S02]  /*47180*/  SYNCS.PHASECHK.TRANS64.TRYWAIT P0, [R9+URZ], R3 ;  /* 0x00000003090075a7 */ /* 0x00106400080011ff */
[----:B-1----:R-:W-:Y:S05]  /*47190*/  @!P0 NANOSLEEP.SYNCS 0x989680 ;  /* 0x009896800000895d */ /* 0x002fea0003900000 */
[----:B------:R-:W1:Y:S02]  /*471a0*/  @!P0 SYNCS.PHASECHK.TRANS64 P0, [R9+URZ], R3 ;  /* 0x00000003090085a7 */ /* 0x000e6400080010ff */
[----:B-1----:R-:W-:Y:S05]  /*471b0*/  @!P0 BRA `(.L_x_23) ;  /* 0xfffffffc00f08947 */ /* 0x002fea000383ffff */
[----:B------:R-:W-:Y:S05]  /*471c0*/  BRA `(.L_x_9) ;  /* 0xfffffb9000d47947 */ /* 0x000fea000383ffff */
.L_x_14:
[----:B------:R-:W1:Y:S02]  /*471d0*/  SYNCS.PHASECHK.TRANS64.TRYWAIT P0, [UR7], R4 ;  /* 0x00000004ff0075a7 */ /* 0x000e640008001107 */
[----:B-1----:R-:W-:Y:S05]  /*471e0*/  @!P0 BRA `(.L_x_14) ;  /* 0xfffffffc00f88947 */ /* 0x002fea000383ffff */
[----:B------:R-:W-:Y:S05]  /*471f0*/  BRA `(.L_x_24) ;  /* 0xfffffd9800647947 */ /* 0x000fea000383ffff */
.L_x_18:
[----:B------:R-:W0:Y:S02]  /*47200*/  SYNCS.PHASECHK.TRANS64.TRYWAIT P0, [UR7], R0 ;  /* 0x00000000ff0075a7 */ /* 0x000e240008001107 */
[----:B0-----:R-:W-:Y:S05]  /*47210*/  @!P0 BRA `(.L_x_18) ;  /* 0xfffffffc00f88947 */ /* 0x001fea000383ffff */
[----:B------:R-:W-:Y:S05]  /*47220*/  BRA `(.L_x_17) ;  /* 0xfffffecc00e47947 */ /* 0x000fea000383ffff */
        .weak           $__internal_0_$__cuda_sm10x_tcgen05_guardrail_trap_col_being_dealloced_not_returned_by_alloc
        .type           $__internal_0_$__cuda_sm10x_tcgen05_guardrail_trap_col_being_dealloced_not_returned_by_alloc,@function
        .size           $__internal_0_$__cuda_sm10x_tcgen05_guardrail_trap_col_being_dealloced_not_returned_by_alloc,($__internal_1_$__cuda_sm10x_tcgen05_guardrail_trap_phase_invalid_during_alloc - $__internal_0_$__cuda_sm10x_tcgen05_guardrail_trap_col_being_dealloced_not_returned_by_alloc)
$__internal_0_$__cuda_sm10x_tcgen05_guardrail_trap_col_being_dealloced_not_returned_by_alloc:
[----:B------:R-:W-:Y:S05]  /*47230*/  BPT.TRAP 0x1 ;  /* 0x000000040000795c */ /* 0x000fea0000300000 */
[----:B------:R-:W-:-:S04]  /*47240*/  IMAD.MOV.U32 R3, RZ, RZ, 0x0 ;  /* 0x00000000ff037424 */ /* 0x000fc800078e00ff */
[----:B------:R-:W-:Y:S05]  /*47250*/  RET.REL.NODEC R2 `(matmul_kernel) ;  /* 0xfffffb8c02687950 */ /* 0x000fea0003c3ffff */
        .weak           $__internal_1_$__cuda_sm10x_tcgen05_guardrail_trap_phase_invalid_during_alloc
        .type           $__internal_1_$__cuda_sm10x_tcgen05_guardrail_trap_phase_invalid_during_alloc,@function
        .size           $__internal_1_$__cuda_sm10x_tcgen05_guardrail_trap_phase_invalid_during_alloc,($__internal_2_$__cuda_sm10x_tcgen05_guardrail_trap_unallocated_columns_being_dealloced - $__internal_1_$__cuda_sm10x_tcgen05_guardrail_trap_phase_invalid_during_alloc)
$__internal_1_$__cuda_sm10x_tcgen05_guardrail_trap_phase_invalid_during_alloc:
[----:B------:R-:W-:Y:S05]  /*47260*/  BPT.TRAP 0x1 ;  /* 0x000000040000795c */ /* 0x000fea0000300000 */
[----:B------:R-:W-:-:S04]  /*47270*/  IMAD.MOV.U32 R3, RZ, RZ, 0x0 ;  /* 0x00000000ff037424 */ /* 0x000fc800078e00ff */
[----:B------:R-:W-:Y:S05]  /*47280*/  RET.REL.NODEC R2 `(matmul_kernel) ;  /* 0xfffffb8c025c7950 */ /* 0x000fea0003c3ffff */
        .weak           $__internal_2_$__cuda_sm10x_tcgen05_guardrail_trap_unallocated_columns_being_dealloced
        .type           $__internal_2_$__cuda_sm10x_tcgen05_guardrail_trap_unallocated_columns_being_dealloced,@function
        .size           $__internal_2_$__cuda_sm10x_tcgen05_guardrail_trap_unallocated_columns_being_dealloced,(.L_x_28 - $__internal_2_$__cuda_sm10x_tcgen05_guardrail_trap_unallocated_columns_being_dealloced)
$__internal_2_$__cuda_sm10x_tcgen05_guardrail_trap_unallocated_columns_being_dealloced:
[----:B------:R-:W-:Y:S05]  /*47290*/  BPT.TRAP 0x1 ;  /* 0x000000040000795c */ /* 0x000fea0000300000 */
[----:B------:R-:W-:-:S04]  /*472a0*/  IMAD.MOV.U32 R3, RZ, RZ, 0x0 ;  /* 0x00000000ff037424 */ /* 0x000fc800078e00ff */
[----:B------:R-:W-:Y:S05]  /*472b0*/  RET.REL.NODEC R2 `(matmul_kernel) ;  /* 0xfffffb8c02507950 */ /* 0x000fea0003c3ffff */
.L_x_25:
[----:B------:R-:W-:-:S00]  /*472c0*/  BRA `(.L_x_25) ;  /* 0xfffffffc00fc7947 */ /* 0x000fc0000383ffff */
[----:B------:R-:W-:-:S00]  /*472d0*/  NOP ;  /* 0x0000000000007918 */ /* 0x000fc00000000000 */
        /* <DEDUP_REMOVED lines=10> */
.L_x_28:


//--------------------- .nv.shared.matmul_kernel  --------------------------
	.section	.nv.shared.matmul_kernel,"aw",@nobits
	.sectionflags	@""
	.align	16
	.zero		1024


//--------------------- .nv.shared.reserved.0     --------------------------
	.section	.nv.shared.reserved.0,"aw",@nobits
	.align	8
	.weak		__nv_reservedSMEM_offset_0_alias
	.size		__nv_reservedSMEM_offset_0_alias, 0, 64
	.other		__nv_reservedSMEM_offset_0_alias,@"STO_CUDA_RESERVED_SHARED STV_DEFAULT"
__nv_reservedSMEM_offset_0_alias:
	.zero		0
.nv.shared.reserved.0:
	.zero		64
	.weak		__nv_reservedSMEM_allocation_phase
	.type		__nv_reservedSMEM_allocation_phase,@object
	.size		__nv_reservedSMEM_allocation_phase,(.L_0 - __nv_reservedSMEM_allocation_phase)
__nv_reservedSMEM_allocation_phase:
	.zero		1
.L_0:
	.zero		7
	.weak		__nv_reservedSMEM_devtool_atexit_pc
	.type		__nv_reservedSMEM_devtool_atexit_pc,@object
	.size		__nv_reservedSMEM_devtool_atexit_pc,(__nv_reservedSMEM_allocation_mask - __nv_reservedSMEM_devtool_atexit_pc)
__nv_reservedSMEM_devtool_atexit_pc:
	.zero		8
	.weak		__nv_reservedSMEM_allocation_mask
	.type		__nv_reservedSMEM_allocation_mask,@object
	.size		__nv_reservedSMEM_allocation_mask,(.L_2 - __nv_reservedSMEM_allocation_mask)
__nv_reservedSMEM_allocation_mask:
	.zero		4
.L_2:
	.zero		4
	.weak		__nv_reservedSMEM_tmem_allocation_pipeline_mbarrier
	.type		__nv_reservedSMEM_tmem_allocation_pipeline_mbarrier,@object
	.size		__nv_reservedSMEM_tmem_allocation_pipeline_mbarrier,(__nv_reservedSMEM_tmem_allocation_pipeline_mbarrier_parity - __nv_reservedSMEM_tmem_allocation_pipeline_mbarrier)
__nv_reservedSMEM_tmem_allocation_pipeline_mbarrier:
	.zero		8
	.weak		__nv_reservedSMEM_tmem_allocation_pipeline_mbarrier_parity
	.type		__nv_reservedSMEM_tmem_allocation_pipeline_mbarrier_parity,@object
	.size		__nv_reservedSMEM_tmem_allocation_pipeline_mbarrier_parity,(.L_4 - __nv_reservedSMEM_tmem_allocation_pipeline_mbarrier_parity)
__nv_reservedSMEM_tmem_allocation_pipeline_mbarrier_parity:
	.zero		4
.L_4:


//--------------------- .nv.constant0.matmul_kernel --------------------------
	.section	.nv.constant0.matmul_kernel,"a",@progbits
	.sectionflags	@""
	.align	4
.nv.constant0.matmul_kernel:
	.zero		976


//--------------------- SYMBOLS --------------------------

	.type		.nv.reservedSmem.offset0,@object
	.size		.nv.reservedSmem.offset0,0x4
	.type		.nv.reservedSmem.cap,@object
	.size		.nv.reservedSmem.cap,0x4
